// auto-generated by cutlass_sweep.gemm — config: {"arch": "sm_100", "cluster_m": 2, "cluster_n": 2, "dtype": "int8", "stages": 3, "tile_k": 32, "tile_m": 256, "tile_n": 256}
#include "cutlass/cutlass.h"
#include "cutlass/gemm/collective/collective_builder.hpp"
#include "cutlass/gemm/device/gemm_universal_adapter.h"
#include "cutlass/gemm/kernel/gemm_universal.hpp"
#include "cutlass/epilogue/collective/collective_builder.hpp"

using ElemA = int8_t;
using ElemB = int8_t;
using ElemCD = int8_t;
using Acc  = int32_t;
using TileShape    = cute::Shape<cute::_256, cute::_256, cute::_32>;
using ClusterShape = cute::Shape<cute::_2, cute::_2, cute::_1>;

using CollectiveEpilogue = typename cutlass::epilogue::collective::CollectiveBuilder<
    cutlass::arch::Sm100, cutlass::arch::OpClassTensorOp,
    TileShape, ClusterShape,
    cutlass::epilogue::collective::EpilogueTileAuto,
    Acc, Acc,
    ElemCD, cutlass::layout::RowMajor, 128 / cutlass::sizeof_bits<ElemCD>::value,
    ElemCD, cutlass::layout::RowMajor, 128 / cutlass::sizeof_bits<ElemCD>::value,
    cutlass::epilogue::collective::EpilogueScheduleAuto
  >::CollectiveOp;

using CollectiveMainloop = typename cutlass::gemm::collective::CollectiveBuilder<
    cutlass::arch::Sm100, cutlass::arch::OpClassTensorOp,
    ElemA, cutlass::layout::RowMajor, 128 / cutlass::sizeof_bits<ElemA>::value,
    ElemB, cutlass::layout::ColumnMajor, 128 / cutlass::sizeof_bits<ElemB>::value,
    Acc,
    TileShape, ClusterShape,
    cutlass::gemm::collective::StageCount<3>,
    cutlass::gemm::collective::KernelScheduleAuto
  >::CollectiveOp;

using GemmKernel = cutlass::gemm::kernel::GemmUniversal<
    cute::Shape<int,int,int,int>,
    CollectiveMainloop,
    CollectiveEpilogue
>;
using Gemm = cutlass::gemm::device::GemmUniversalAdapter<GemmKernel>;

// Force the device kernel symbol into the cubin without needing a host main.
auto* _anchor = &cutlass::device_kernel<GemmKernel>;


// ===== COMPILED SASS (sm_100a) =====

	.target	sm_100a

	.elftype	@"ET_EXEC"


//--------------------- .note.nv.tkinfo           --------------------------
	.section	.note.nv.tkinfo,"",@"SHT_NOTE"
	.sectionflags	@"SHF_NOTE_NV_TKINFO"
	.tkinfo
        /*0018*/ 	.word	0x00000002
        /*0030*/ 	.string	""
        /*0030*/ 	.string	"ptxas"
        /*0030*/ 	.string	"Cuda compilation tools, release 13.0, V13.0.88"
        /*0030*/ 	.string	"Build cuda_13.0.r13.0/compiler.36424714_0"
        /*0030*/ 	.string	"-arch sm_100a -m 64 "



//--------------------- .note.nv.cuinfo           --------------------------
	.section	.note.nv.cuinfo,"",@"SHT_NOTE"
	.sectionflags	@"SHF_NOTE_NV_CUINFO"
        /*0018*/ 	.short	0x0002
        /*001a*/ 	.short	0x0064
        /*001c*/ 	.short	0x0082
	.zero		2


//--------------------- .nv.info                  --------------------------
	.section	.nv.info,"",@"SHT_CUDA_INFO"
	.align	4


	//----- nvinfo : EIATTR_REGCOUNT
	.align		4
        /*0000*/ 	.byte	0x04, 0x2f
        /*0002*/ 	.short	(.L_20 - .L_19)
	.align		4
.L_19:
        /*0004*/ 	.word	index@(_ZN7cutlass13device_kernelINS_4gemm6kernel13GemmUniversalIN4cute5tupleIJiiiiEEENS1_10collective13CollectiveMmaINS1_35MainloopSm100TmaUmmaWarpSpecializedILi3ELi2ELi2ENS5_IJNS4_1CILi2EEESB_NSA_ILi1EEEEEEEENS5_IJNSA_ILi256EEESF_NSA_ILi32EEEEEEaNS5_IJlSC_lEEEaSI_NS4_8TiledMMAINS4_8MMA_AtomIJNS4_21SM100_MMA_S8_2x1SM_SSIaaiLi256ELi256ELNS4_4UMMA5MajorE0ELSN_0ELNSM_8SaturateE0EEEEEENS4_6LayoutINS5_IJSC_SC_SC_EEENS5_IJNSA_ILi0EEEST_ST_EEEEENS5_IJNS4_10UnderscoreESW_SW_EEEEENS4_28SM100_TMA_2SM_LOAD_MULTICASTENS4_14ComposedLayoutINS4_7SwizzleILi1ELi4ELi3EEENS4_18smem_ptr_flag_bitsILi8EEENSR_INS5_IJNSA_ILi8EEESG_EEENS5_IJSG_SC_EEEEEEEvNS4_8identityENS4_18SM100_TMA_2SM_LOADES19_vS1A_EENS_8epilogue10collective18CollectiveEpilogueINS1D_23Sm100TmaWarpSpecializedILi4ELi2ELi64ELb0ELb0EEEJNS5_IJNSA_ILi128EEESF_SG_EEENS5_IJNSR_IS1I_SC_EENSR_INSA_ILi64EEESC_EEEEEaSI_aSI_NS1D_6fusion15FusionCallbacksIS1H_NS1O_17LinearCombinationIaiaiLNS_15FloatRoundStyleE2EEES1J_S1N_JEEENS4_5SM1004TMEM4LOAD26SM100_TMEM_LOAD_32dp32b64xENS4_13SM90_TMA_LOADENS10_INS11_ILi2ELi4ELi3EEES14_NSR_INS5_IJS15_S1L_EEENS5_IJS1L_SC_EEEEEEENS4_39AutoVectorizingCopyWithAssumedAlignmentILi128EEENS4_14SM90_TMA_STOREES23_S25_S25_EEEvvEEEEvNT_6ParamsE)
        /*0008*/ 	.word	0x000000a4


	//----- nvinfo : EIATTR_FRAME_SIZE
	.align		4
.L_20:
        /*000c*/ 	.byte	0x04, 0x11
        /*000e*/ 	.short	(.L_22 - .L_21)
	.align		4
.L_21:
        /*0010*/ 	.word	index@($__internal_2_$__cuda_sm10x_tcgen05_guardrail_trap_unallocated_columns_being_dealloced)
        /*0014*/ 	.word	0x00000000


	//----- nvinfo : EIATTR_FRAME_SIZE
	.align		4
.L_22:
        /*0018*/ 	.byte	0x04, 0x11
        /*001a*/ 	.short	(.L_24 - .L_23)
	.align		4
.L_23:
        /*001c*/ 	.word	index@($__internal_1_$__cuda_sm10x_tcgen05_guardrail_trap_phase_invalid_during_alloc)
        /*0020*/ 	.word	0x00000000


	//----- nvinfo : EIATTR_FRAME_SIZE
	.align		4
.L_24:
        /*0024*/ 	.byte	0x04, 0x11
        /*0026*/ 	.short	(.L_26 - .L_25)
	.align		4
.L_25:
        /*0028*/ 	.word	index@($__internal_0_$__cuda_sm10x_tcgen05_guardrail_trap_col_being_dealloced_not_returned_by_alloc)
        /*002c*/ 	.word	0x00000000


	//----- nvinfo : EIATTR_FRAME_SIZE
	.align		4
.L_26:
        /*0030*/ 	.byte	0x04, 0x11
        /*0032*/ 	.short	(.L_28 - .L_27)
	.align		4
.L_27:
        /*0034*/ 	.word	index@(_ZN7cutlass13device_kernelINS_4gemm6kernel13GemmUniversalIN4cute5tupleIJiiiiEEENS1_10collective13CollectiveMmaINS1_35MainloopSm100TmaUmmaWarpSpecializedILi3ELi2ELi2ENS5_IJNS4_1CILi2EEESB_NSA_ILi1EEEEEEEENS5_IJNSA_ILi256EEESF_NSA_ILi32EEEEEEaNS5_IJlSC_lEEEaSI_NS4_8TiledMMAINS4_8MMA_AtomIJNS4_21SM100_MMA_S8_2x1SM_SSIaaiLi256ELi256ELNS4_4UMMA5MajorE0ELSN_0ELNSM_8SaturateE0EEEEEENS4_6LayoutINS5_IJSC_SC_SC_EEENS5_IJNSA_ILi0EEEST_ST_EEEEENS5_IJNS4_10UnderscoreESW_SW_EEEEENS4_28SM100_TMA_2SM_LOAD_MULTICASTENS4_14ComposedLayoutINS4_7SwizzleILi1ELi4ELi3EEENS4_18smem_ptr_flag_bitsILi8EEENSR_INS5_IJNSA_ILi8EEESG_EEENS5_IJSG_SC_EEEEEEEvNS4_8identityENS4_18SM100_TMA_2SM_LOADES19_vS1A_EENS_8epilogue10collective18CollectiveEpilogueINS1D_23Sm100TmaWarpSpecializedILi4ELi2ELi64ELb0ELb0EEEJNS5_IJNSA_ILi128EEESF_SG_EEENS5_IJNSR_IS1I_SC_EENSR_INSA_ILi64EEESC_EEEEEaSI_aSI_NS1D_6fusion15FusionCallbacksIS1H_NS1O_17LinearCombinationIaiaiLNS_15FloatRoundStyleE2EEES1J_S1N_JEEENS4_5SM1004TMEM4LOAD26SM100_TMEM_LOAD_32dp32b64xENS4_13SM90_TMA_LOADENS10_INS11_ILi2ELi4ELi3EEES14_NSR_INS5_IJS15_S1L_EEENS5_IJS1L_SC_EEEEEEENS4_39AutoVectorizingCopyWithAssumedAlignmentILi128EEENS4_14SM90_TMA_STOREES23_S25_S25_EEEvvEEEEvNT_6ParamsE)
        /*0038*/ 	.word	0x00000000


	//----- nvinfo : EIATTR_MIN_STACK_SIZE
	.align		4
.L_28:
        /*003c*/ 	.byte	0x04, 0x12
        /*003e*/ 	.short	(.L_30 - .L_29)
	.align		4
.L_29:
        /*0040*/ 	.word	index@(_ZN7cutlass13device_kernelINS_4gemm6kernel13GemmUniversalIN4cute5tupleIJiiiiEEENS1_10collective13CollectiveMmaINS1_35MainloopSm100TmaUmmaWarpSpecializedILi3ELi2ELi2ENS5_IJNS4_1CILi2EEESB_NSA_ILi1EEEEEEEENS5_IJNSA_ILi256EEESF_NSA_ILi32EEEEEEaNS5_IJlSC_lEEEaSI_NS4_8TiledMMAINS4_8MMA_AtomIJNS4_21SM100_MMA_S8_2x1SM_SSIaaiLi256ELi256ELNS4_4UMMA5MajorE0ELSN_0ELNSM_8SaturateE0EEEEEENS4_6LayoutINS5_IJSC_SC_SC_EEENS5_IJNSA_ILi0EEEST_ST_EEEEENS5_IJNS4_10UnderscoreESW_SW_EEEEENS4_28SM100_TMA_2SM_LOAD_MULTICASTENS4_14ComposedLayoutINS4_7SwizzleILi1ELi4ELi3EEENS4_18smem_ptr_flag_bitsILi8EEENSR_INS5_IJNSA_ILi8EEESG_EEENS5_IJSG_SC_EEEEEEEvNS4_8identityENS4_18SM100_TMA_2SM_LOADES19_vS1A_EENS_8epilogue10collective18CollectiveEpilogueINS1D_23Sm100TmaWarpSpecializedILi4ELi2ELi64ELb0ELb0EEEJNS5_IJNSA_ILi128EEESF_SG_EEENS5_IJNSR_IS1I_SC_EENSR_INSA_ILi64EEESC_EEEEEaSI_aSI_NS1D_6fusion15FusionCallbacksIS1H_NS1O_17LinearCombinationIaiaiLNS_15FloatRoundStyleE2EEES1J_S1N_JEEENS4_5SM1004TMEM4LOAD26SM100_TMEM_LOAD_32dp32b64xENS4_13SM90_TMA_LOADENS10_INS11_ILi2ELi4ELi3EEES14_NSR_INS5_IJS15_S1L_EEENS5_IJS1L_SC_EEEEEEENS4_39AutoVectorizingCopyWithAssumedAlignmentILi128EEENS4_14SM90_TMA_STOREES23_S25_S25_EEEvvEEEEvNT_6ParamsE)
        /*0044*/ 	.word	0x00000000
.L_30:


//--------------------- .nv.compat                --------------------------
	.section	.nv.compat,"",@"SHT_CUDA_COMPAT_INFO"
	.align	4
        /*0000*/ 	.byte	0x02, 0x09, 0x01, 0x00, 0x02, 0x02, 0x03, 0x00, 0x02, 0x05, 0x06, 0x00, 0x03, 0x07, 0x01, 0x01
        /*0010*/ 	.byte	0x02, 0x03, 0x01, 0x00, 0x02, 0x06, 0x01, 0x00, 0x04, 0x0b, 0x08, 0x00, 0x01, 0x00, 0x00, 0x00
        /*0020*/ 	.byte	0x00, 0x00, 0x00, 0x00


//--------------------- .nv.info._ZN7cutlass13device_kernelINS_4gemm6kernel13GemmUniversalIN4cute5tupleIJiiiiEEENS1_10collective13CollectiveMmaINS1_35MainloopSm100TmaUmmaWarpSpecializedILi3ELi2ELi2ENS5_IJNS4_1CILi2EEESB_NSA_ILi1EEEEEEEENS5_IJNSA_ILi256EEESF_NSA_ILi32EEEEEEaNS5_IJlSC_lEEEaSI_NS4_8TiledMMAINS4_8MMA_AtomIJNS4_21SM100_MMA_S8_2x1SM_SSIaaiLi256ELi256ELNS4_4UMMA5MajorE0ELSN_0ELNSM_8SaturateE0EEEEEENS4_6LayoutINS5_IJSC_SC_SC_EEENS5_IJNSA_ILi0EEEST_ST_EEEEENS5_IJNS4_10UnderscoreESW_SW_EEEEENS4_28SM100_TMA_2SM_LOAD_MULTICASTENS4_14ComposedLayoutINS4_7SwizzleILi1ELi4ELi3EEENS4_18smem_ptr_flag_bitsILi8EEENSR_INS5_IJNSA_ILi8EEESG_EEENS5_IJSG_SC_EEEEEEEvNS4_8identityENS4_18SM100_TMA_2SM_LOADES19_vS1A_EENS_8epilogue10collective18CollectiveEpilogueINS1D_23Sm100TmaWarpSpecializedILi4ELi2ELi64ELb0ELb0EEEJNS5_IJNSA_ILi128EEESF_SG_EEENS5_IJNSR_IS1I_SC_EENSR_INSA_ILi64EEESC_EEEEEaSI_aSI_NS1D_6fusion15FusionCallbacksIS1H_NS1O_17LinearCombinationIaiaiLNS_15FloatRoundStyleE2EEES1J_S1N_JEEENS4_5SM1004TMEM4LOAD26SM100_TMEM_LOAD_32dp32b64xENS4_13SM90_TMA_LOADENS10_INS11_ILi2ELi4ELi3EEES14_NSR_INS5_IJS15_S1L_EEENS5_IJS1L_SC_EEEEEEENS4_39AutoVectorizingCopyWithAssumedAlignmentILi128EEENS4_14SM90_TMA_STOREES23_S25_S25_EEEvvEEEEvNT_6ParamsE --------------------------
	.section	.nv.info._ZN7cutlass13device_kernelINS_4gemm6kernel13GemmUniversalIN4cute5tupleIJiiiiEEENS1_10collective13CollectiveMmaINS1_35MainloopSm100TmaUmmaWarpSpecializedILi3ELi2ELi2ENS5_IJNS4_1CILi2EEESB_NSA_ILi1EEEEEEEENS5_IJNSA_ILi256EEESF_NSA_ILi32EEEEEEaNS5_IJlSC_lEEEaSI_NS4_8TiledMMAINS4_8MMA_AtomIJNS4_21SM100_MMA_S8_2x1SM_SSIaaiLi256ELi256ELNS4_4UMMA5MajorE0ELSN_0ELNSM_8SaturateE0EEEEEENS4_6LayoutINS5_IJSC_SC_SC_EEENS5_IJNSA_ILi0EEEST_ST_EEEEENS5_IJNS4_10UnderscoreESW_SW_EEEEENS4_28SM100_TMA_2SM_LOAD_MULTICASTENS4_14ComposedLayoutINS4_7SwizzleILi1ELi4ELi3EEENS4_18smem_ptr_flag_bitsILi8EEENSR_INS5_IJNSA_ILi8EEESG_EEENS5_IJSG_SC_EEEEEEEvNS4_8identityENS4_18SM100_TMA_2SM_LOADES19_vS1A_EENS_8epilogue10collective18CollectiveEpilogueINS1D_23Sm100TmaWarpSpecializedILi4ELi2ELi64ELb0ELb0EEEJNS5_IJNSA_ILi128EEESF_SG_EEENS5_IJNSR_IS1I_SC_EENSR_INSA_ILi64EEESC_EEEEEaSI_aSI_NS1D_6fusion15FusionCallbacksIS1H_NS1O_17LinearCombinationIaiaiLNS_15FloatRoundStyleE2EEES1J_S1N_JEEENS4_5SM1004TMEM4LOAD26SM100_TMEM_LOAD_32dp32b64xENS4_13SM90_TMA_LOADENS10_INS11_ILi2ELi4ELi3EEES14_NSR_INS5_IJS15_S1L_EEENS5_IJS1L_SC_EEEEEEENS4_39AutoVectorizingCopyWithAssumedAlignmentILi128EEENS4_14SM90_TMA_STOREES23_S25_S25_EEEvvEEEEvNT_6ParamsE,"",@"SHT_CUDA_INFO"
	.sectionflags	@""
	.align	4


	//----- nvinfo : EIATTR_CUDA_API_VERSION
	.align		4
        /*0000*/ 	.byte	0x04, 0x37
        /*0002*/ 	.short	(.L_32 - .L_31)
.L_31:
        /*0004*/ 	.word	0x00000082


	//----- nvinfo : EIATTR_KPARAM_INFO
	.align		4
.L_32:
        /*0008*/ 	.byte	0x04, 0x17
        /*000a*/ 	.short	(.L_34 - .L_33)
.L_33:
        /*000c*/ 	.word	0x00000000
        /*0010*/ 	.short	0x0000
        /*0012*/ 	.short	0x0000
        /*0014*/ 	.byte	0x00, 0xf0, 0x01, 0x20


	//----- nvinfo : EIATTR_AT_ENTRY_FRAGMENTS
	.align		4
.L_34:
        /*0018*/ 	.byte	0x04, 0x4f
        /*001a*/ 	.short	(.L_36 - .L_35)


	//   ....[0]....
.L_35:
        /*001c*/ 	.word	0x00000007


	//----- nvinfo : EIATTR_RESERVED_SMEM_USED
	.align		4
.L_36:
        /*0020*/ 	.byte	0x01, 0x41
	.zero		2


	//----- nvinfo : EIATTR_SPARSE_MMA_MASK
	.align		4
        /*0024*/ 	.byte	0x03, 0x50
        /*0026*/ 	.short	0x0000


	//----- nvinfo : EIATTR_TCGEN05_2CTA_USED
	.align		4
        /*0028*/ 	.byte	0x01, 0x52
	.zero		2


	//----- nvinfo : EIATTR_MAXREG_COUNT
	.align		4
        /*002c*/ 	.byte	0x03, 0x1b
        /*002e*/ 	.short	0x00ff


	//----- nvinfo : EIATTR_NUM_BARRIERS
	.align		4
        /*0030*/ 	.byte	0x02, 0x4c
        /*0032*/ 	.byte	0x07
	.zero		1


	//----- nvinfo : EIATTR_EXTERNS
	.align		4
        /*0034*/ 	.byte	0x04, 0x0f
        /*0036*/ 	.short	(.L_38 - .L_37)


	//   ....[0]....
	.align		4
.L_37:
        /*0038*/ 	.word	index@(__assertfail)


	//----- nvinfo : EIATTR_MERCURY_ISA_VERSION
	.align		4
.L_38:
        /*003c*/ 	.byte	0x03, 0x5f
        /*003e*/ 	.short	0x0101


	//----- nvinfo : EIATTR_INT_WARP_WIDE_INSTR_OFFSETS
	.align		4
        /*0040*/ 	.byte	0x04, 0x31
        /*0042*/ 	.short	(.L_40 - .L_39)


	//   ....[0]....
.L_39:
        /*0044*/ 	.word	0x00000d10


	//   ....[1]....
        /*0048*/ 	.word	0x00000db0


	//   ....[2]....
        /*004c*/ 	.word	0x00003f80


	//   ....[3]....
        /*0050*/ 	.word	0x00003fa0


	//   ....[4]....
        /*0054*/ 	.word	0x00003fd0


	//   ....[5]....
        /*0058*/ 	.word	0x00004b10


	//   ....[6]....
        /*005c*/ 	.word	0x00004b80


	//   ....[7]....
        /*0060*/ 	.word	0x00004c60


	//   ....[8]....
        /*0064*/ 	.word	0x00004ce0


	//   ....[9]....
        /*0068*/ 	.word	0x00004de0


	//   ....[10]....
        /*006c*/ 	.word	0x00004e60


	//   ....[11]....
        /*0070*/ 	.word	0x00004f50


	//   ....[12]....
        /*0074*/ 	.word	0x00005000


	//----- nvinfo : EIATTR_COOP_GROUP_MASK_REGIDS
	.align		4
.L_40:
        /*0078*/ 	.byte	0x04, 0x29
        /*007a*/ 	.short	(.L_42 - .L_41)


	//   ....[0]....
.L_41:
        /*007c*/ 	.word	0xffffffff


	//   ....[1]....
        /*0080*/ 	.word	0xffffffff


	//   ....[2]....
        /*0084*/ 	.word	0xffffffff


	//   ....[3]....
        /*0088*/ 	.word	0xffffffff


	//   ....[4]....
        /*008c*/ 	.word	0xffffffff


	//   ....[5]....
        /*0090*/ 	.word	0xffffffff


	//   ....[6]....
        /*0094*/ 	.word	0xffffffff


	//   ....[7]....
        /*0098*/ 	.word	0xffffffff


	//   ....[8]....
        /*009c*/ 	.word	0xffffffff


	//   ....[9]....
        /*00a0*/ 	.word	0xffffffff


	//   ....[10]....
        /*00a4*/ 	.word	0xffffffff


	//   ....[11]....
        /*00a8*/ 	.word	0xffffffff


	//   ....[12]....
        /*00ac*/ 	.word	0xffffffff


	//   ....[13]....
        /*00b0*/ 	.word	0xffffffff


	//----- nvinfo : EIATTR_COOP_GROUP_INSTR_OFFSETS
	.align		4
.L_42:
        /*00b4*/ 	.byte	0x04, 0x28
        /*00b6*/ 	.short	(.L_44 - .L_43)


	//   ....[0]....
.L_43:
        /*00b8*/ 	.word	0x000000b0


	//   ....[1]....
        /*00bc*/ 	.word	0x00000520


	//   ....[2]....
        /*00c0*/ 	.word	0x000006c0


	//   ....[3]....
        /*00c4*/ 	.word	0x00000850


	//   ....[4]....
        /*00c8*/ 	.word	0x00000940


	//   ....[5]....
        /*00cc*/ 	.word	0x00000aa0


	//   ....[6]....
        /*00d0*/ 	.word	0x00000bf0


	//   ....[7]....
        /*00d4*/ 	.word	0x00000e30


	//   ....[8]....
        /*00d8*/ 	.word	0x000021a0


	//   ....[9]....
        /*00dc*/ 	.word	0x00002fd0


	//   ....[10]....
        /*00e0*/ 	.word	0x000034a0


	//   ....[11]....
        /*00e4*/ 	.word	0x000034d0


	//   ....[12]....
        /*00e8*/ 	.word	0x00003e80


	//   ....[13]....
        /*00ec*/ 	.word	0x00004090


	//----- nvinfo : EIATTR_VRC_CTA_INIT_COUNT
	.align		4
.L_44:
        /*00f0*/ 	.byte	0x02, 0x4a
        /*00f2*/ 	.byte	0x80
	.zero		1


	//----- nvinfo : EIATTR_SYSCALL_OFFSETS
	.align		4
        /*00f4*/ 	.byte	0x04, 0x46
        /*00f6*/ 	.short	(.L_46 - .L_45)


	//   ....[0]....
.L_45:
        /*00f8*/ 	.word	0x00005c70


	//   ....[1]....
        /*00fc*/ 	.word	0x00005db0


	//   ....[2]....
        /*0100*/ 	.word	0x00006640


	//   ....[3]....
        /*0104*/ 	.word	0x00007c40


	//   ....[4]....
        /*0108*/ 	.word	0x000091e0


	//   ....[5]....
        /*010c*/ 	.word	0x0000a7b0


	//----- nvinfo : EIATTR_MBARRIER_INSTR_OFFSETS
	.align		4
.L_46:
        /*0110*/ 	.byte	0x04, 0x39
        /*0112*/ 	.short	(.L_48 - .L_47)


	//   ....[0]....
.L_47:
        /*0114*/ 	.word	0x00000650
        /*0118*/ 	.word	0x000000ff
        /*011c*/ 	.word	0x00000000
        /*0120*/ 	.short	0x0100
        /*0122*/ 	.byte	0x04
	.zero		1


	//   ....[1]....
        /*0124*/ 	.word	0x00000660
        /*0128*/ 	.word	0x000000ff
        /*012c*/ 	.word	0x00000018
        /*0130*/ 	.short	0x0100
        /*0132*/ 	.byte	0x04
	.zero		1


	//   ....[2]....
        /*0134*/ 	.word	0x00000670
        /*0138*/ 	.word	0x000000ff
        /*013c*/ 	.word	0x00000008
        /*0140*/ 	.short	0x0100
        /*0142*/ 	.byte	0x04
	.zero		1


	//   ....[3]....
        /*0144*/ 	.word	0x00000680
        /*0148*/ 	.word	0x000000ff
        /*014c*/ 	.word	0x00000020
        /*0150*/ 	.short	0x0100
        /*0152*/ 	.byte	0x04
	.zero		1


	//   ....[4]....
        /*0154*/ 	.word	0x00000690
        /*0158*/ 	.word	0x000000ff
        /*015c*/ 	.word	0x00000010
        /*0160*/ 	.short	0x0100
        /*0162*/ 	.byte	0x04
	.zero		1


	//   ....[5]....
        /*0164*/ 	.word	0x000006a0
        /*0168*/ 	.word	0x000000ff
        /*016c*/ 	.word	0x00000028
        /*0170*/ 	.short	0x0100
        /*0172*/ 	.byte	0x04
	.zero		1


	//   ....[6]....
        /*0174*/ 	.word	0x000007c0
        /*0178*/ 	.word	0x000000ff
        /*017c*/ 	.word	0x00000030
        /*0180*/ 	.short	0x0100
        /*0182*/ 	.byte	0x04
	.zero		1


	//   ....[7]....
        /*0184*/ 	.word	0x000007d0
        /*0188*/ 	.word	0x000000ff
        /*018c*/ 	.word	0x00000050
        /*0190*/ 	.short	0x0100
        /*0192*/ 	.byte	0x04
	.zero		1


	//   ....[8]....
        /*0194*/ 	.word	0x000007e0
        /*0198*/ 	.word	0x000000ff
        /*019c*/ 	.word	0x00000038
        /*01a0*/ 	.short	0x0100
        /*01a2*/ 	.byte	0x04
	.zero		1


	//   ....[9]....
        /*01a4*/ 	.word	0x000007f0
        /*01a8*/ 	.word	0x000000ff
        /*01ac*/ 	.word	0x00000058
        /*01b0*/ 	.short	0x0100
        /*01b2*/ 	.byte	0x04
	.zero		1


	//   ....[10]....
        /*01b4*/ 	.word	0x00000800
        /*01b8*/ 	.word	0x000000ff
        /*01bc*/ 	.word	0x00000040
        /*01c0*/ 	.short	0x0100
        /*01c2*/ 	.byte	0x04
	.zero		1


	//   ....[11]....
        /*01c4*/ 	.word	0x00000810
        /*01c8*/ 	.word	0x000000ff
        /*01cc*/ 	.word	0x00000060
        /*01d0*/ 	.short	0x0100
        /*01d2*/ 	.byte	0x04
	.zero		1


	//   ....[12]....
        /*01d4*/ 	.word	0x00000820
        /*01d8*/ 	.word	0x000000ff
        /*01dc*/ 	.word	0x00000048
        /*01e0*/ 	.short	0x0100
        /*01e2*/ 	.byte	0x04
	.zero		1


	//   ....[13]....
        /*01e4*/ 	.word	0x00000830
        /*01e8*/ 	.word	0x000000ff
        /*01ec*/ 	.word	0x00000068
        /*01f0*/ 	.short	0x0100
        /*01f2*/ 	.byte	0x04
	.zero		1


	//   ....[14]....
        /*01f4*/ 	.word	0x00000910
        /*01f8*/ 	.word	0x000000ff
        /*01fc*/ 	.word	0x00000070
        /*0200*/ 	.short	0x0100
        /*0202*/ 	.byte	0x06
	.zero		1


	//   ....[15]....
        /*0204*/ 	.word	0x00000920
        /*0208*/ 	.word	0x000000ff
        /*020c*/ 	.word	0x00000078
        /*0210*/ 	.short	0x0100
        /*0212*/ 	.byte	0x06
	.zero		1


	//   ....[16]....
        /*0214*/ 	.word	0x00000a50
        /*0218*/ 	.word	0x000000ff
        /*021c*/ 	.word	0x00000080
        /*0220*/ 	.short	0x0100
        /*0222*/ 	.byte	0x06
	.zero		1


	//   ....[17]....
        /*0224*/ 	.word	0x00000a60
        /*0228*/ 	.word	0x000000ff
        /*022c*/ 	.word	0x00000090
        /*0230*/ 	.short	0x0100
        /*0232*/ 	.byte	0x06
	.zero		1


	//   ....[18]....
        /*0234*/ 	.word	0x00000a70
        /*0238*/ 	.word	0x000000ff
        /*023c*/ 	.word	0x00000088
        /*0240*/ 	.short	0x0100
        /*0242*/ 	.byte	0x06
	.zero		1


	//   ....[19]....
        /*0244*/ 	.word	0x00000a80
        /*0248*/ 	.word	0x000000ff
        /*024c*/ 	.word	0x00000098
        /*0250*/ 	.short	0x0100
        /*0252*/ 	.byte	0x06
	.zero		1


	//   ....[20]....
        /*0254*/ 	.word	0x00000ba0
        /*0258*/ 	.word	0x000000ff
        /*025c*/ 	.word	0x000000a0
        /*0260*/ 	.short	0x0100
        /*0262*/ 	.byte	0x04
	.zero		1


	//   ....[21]....
        /*0264*/ 	.word	0x00000bb0
        /*0268*/ 	.word	0x000000ff
        /*026c*/ 	.word	0x000000b0
        /*0270*/ 	.short	0x0100
        /*0272*/ 	.byte	0x04
	.zero		1


	//   ....[22]....
        /*0274*/ 	.word	0x00000bc0
        /*0278*/ 	.word	0x000000ff
        /*027c*/ 	.word	0x000000a8
        /*0280*/ 	.short	0x0100
        /*0282*/ 	.byte	0x04
	.zero		1


	//   ....[23]....
        /*0284*/ 	.word	0x00000bd0
        /*0288*/ 	.word	0x000000ff
        /*028c*/ 	.word	0x000000b8
        /*0290*/ 	.short	0x0100
        /*0292*/ 	.byte	0x04
	.zero		1


	//   ....[24]....
        /*0294*/ 	.word	0x00000cc0
        /*0298*/ 	.word	0x000000ff
        /*029c*/ 	.word	0x000000c0
        /*02a0*/ 	.short	0x0100
        /*02a2*/ 	.byte	0x04
	.zero		1


	//   ....[25]....
        /*02a4*/ 	.word	0x00000cd0
        /*02a8*/ 	.word	0x000000ff
        /*02ac*/ 	.word	0x000000d0
        /*02b0*/ 	.short	0x0100
        /*02b2*/ 	.byte	0x04
	.zero		1


	//   ....[26]....
        /*02b4*/ 	.word	0x00000ce0
        /*02b8*/ 	.word	0x000000ff
        /*02bc*/ 	.word	0x000000c8
        /*02c0*/ 	.short	0x0100
        /*02c2*/ 	.byte	0x04
	.zero		1


	//   ....[27]....
        /*02c4*/ 	.word	0x00000cf0
        /*02c8*/ 	.word	0x000000ff
        /*02cc*/ 	.word	0x000000d8
        /*02d0*/ 	.short	0x0100
        /*02d2*/ 	.byte	0x04
	.zero		1


	//   ....[28]....
        /*02d4*/ 	.word	0x00000df0
        /*02d8*/ 	.word	0x000000ff
        /*02dc*/ 	.word	0x000000e0
        /*02e0*/ 	.short	0x0100
        /*02e2*/ 	.byte	0x06
	.zero		1


	//   ....[29]....
        /*02e4*/ 	.word	0x000019c0
        /*02e8*/ 	.word	0x00000003
        /*02ec*/ 	.word	0x000000d0
        /*02f0*/ 	.short	0x010a
        /*02f2*/ 	.byte	0xff
	.zero		1


	//   ....[30]....
        /*02f4*/ 	.word	0x000019f0
        /*02f8*/ 	.word	0x00000003
        /*02fc*/ 	.word	0x000000c0
        /*0300*/ 	.short	0x0101
        /*0302*/ 	.byte	0xff
	.zero		1


	//   ....[31]....
        /*0304*/ 	.word	0x00001ab0
        /*0308*/ 	.word	0x000000ff
        /*030c*/ 	.word	0x00000018
        /*0310*/ 	.short	0x010a
        /*0312*/ 	.byte	0x04
	.zero		1


	//   ....[32]....
        /*0314*/ 	.word	0x00001b80
        /*0318*/ 	.word	0x000000ff
        /*031c*/ 	.word	0x00000018
        /*0320*/ 	.short	0x010a
        /*0322*/ 	.byte	0x21
	.zero		1


	//   ....[33]....
        /*0324*/ 	.word	0x00001d30
        /*0328*/ 	.word	0x000000ff
        /*032c*/ 	.word	0x00000018
        /*0330*/ 	.short	0x010a
        /*0332*/ 	.byte	0x05
	.zero		1


	//   ....[34]....
        /*0334*/ 	.word	0x00001e40
        /*0338*/ 	.word	0x000000ff
        /*033c*/ 	.word	0x00000078
        /*0340*/ 	.short	0x0101
        /*0342*/ 	.byte	0x06
	.zero		1


	//   ....[35]....
        /*0344*/ 	.word	0x00001e60
        /*0348*/ 	.word	0x000000ff
        /*034c*/ 	.word	0x00000018
        /*0350*/ 	.short	0x010a
        /*0352*/ 	.byte	0x04
	.zero		1


	//   ....[36]....
        /*0354*/ 	.word	0x00001ee0
        /*0358*/ 	.word	0x000000ff
        /*035c*/ 	.word	0x00000018
        /*0360*/ 	.short	0x010a
        /*0362*/ 	.byte	0x11
	.zero		1


	//   ....[37]....
        /*0364*/ 	.word	0x00002070
        /*0368*/ 	.word	0x000000ff
        /*036c*/ 	.word	0x00000018
        /*0370*/ 	.short	0x010a
        /*0372*/ 	.byte	0x05
	.zero		1


	//   ....[38]....
        /*0374*/ 	.word	0x000021d0
        /*0378*/ 	.word	0x00000003
        /*037c*/ 	.word	0x00000080
        /*0380*/ 	.short	0x010a
        /*0382*/ 	.byte	0xff
	.zero		1


	//   ....[39]....
        /*0384*/ 	.word	0x00002320
        /*0388*/ 	.word	0x00000000
        /*038c*/ 	.word	0x00000000
        /*0390*/ 	.short	0x0101
        /*0392*/ 	.byte	0xff
	.zero		1


	//   ....[40]....
        /*0394*/ 	.word	0x000028e0
        /*0398*/ 	.word	0x000000ff
        /*039c*/ 	.word	0x00000000
        /*03a0*/ 	.short	0x010a
        /*03a2*/ 	.byte	0x04
	.zero		1


	//   ....[41]....
        /*03a4*/ 	.word	0x00002970
        /*03a8*/ 	.word	0x000000ff
        /*03ac*/ 	.word	0x00000000
        /*03b0*/ 	.short	0x010a
        /*03b2*/ 	.byte	0x05
	.zero		1


	//   ....[42]....
        /*03b4*/ 	.word	0x00002a10
        /*03b8*/ 	.word	0x00000000
        /*03bc*/ 	.word	0x00000000
        /*03c0*/ 	.short	0x010a
        /*03c2*/ 	.byte	0xff
	.zero		1


	//   ....[43]....
        /*03c4*/ 	.word	0x00002b30
        /*03c8*/ 	.word	0x00000000
        /*03cc*/ 	.word	0x000000c0
        /*03d0*/ 	.short	0x010a
        /*03d2*/ 	.byte	0xff
	.zero		1


	//   ....[44]....
        /*03d4*/ 	.word	0x00002ba0
        /*03d8*/ 	.word	0x00000004
        /*03dc*/ 	.word	0x00000000
        /*03e0*/ 	.short	0x0101
        /*03e2*/ 	.byte	0xff
	.zero		1


	//   ....[45]....
        /*03e4*/ 	.word	0x00002bc0
        /*03e8*/ 	.word	0x000000ff
        /*03ec*/ 	.word	0x00000090
        /*03f0*/ 	.short	0x010a
        /*03f2*/ 	.byte	0x04
	.zero		1


	//   ....[46]....
        /*03f4*/ 	.word	0x00002ce0
        /*03f8*/ 	.word	0x00000000
        /*03fc*/ 	.word	0x00000080
        /*0400*/ 	.short	0x010a
        /*0402*/ 	.byte	0xff
	.zero		1


	//   ....[47]....
        /*0404*/ 	.word	0x00002de0
        /*0408*/ 	.word	0x00000000
        /*040c*/ 	.word	0x00000000
        /*0410*/ 	.short	0x0101
        /*0412*/ 	.byte	0xff
	.zero		1


	//   ....[48]....
        /*0414*/ 	.word	0x00002e70
        /*0418*/ 	.word	0x000000ff
        /*041c*/ 	.word	0x00000090
        /*0420*/ 	.short	0x0106
        /*0422*/ 	.byte	0x04
	.zero		1


	//   ....[49]....
        /*0424*/ 	.word	0x00002e90
        /*0428*/ 	.word	0x000000ff
        /*042c*/ 	.word	0x00000090
        /*0430*/ 	.short	0x010a
        /*0432*/ 	.byte	0x04
	.zero		1


	//   ....[50]....
        /*0434*/ 	.word	0x00002f20
        /*0438*/ 	.word	0x000000ff
        /*043c*/ 	.word	0x00000090
        /*0440*/ 	.short	0x0106
        /*0442*/ 	.byte	0x07
	.zero		1


	//   ....[51]....
        /*0444*/ 	.word	0x00002f60
        /*0448*/ 	.word	0x00000000
        /*044c*/ 	.word	0x00000090
        /*0450*/ 	.short	0x010a
        /*0452*/ 	.byte	0xff
	.zero		1


	//   ....[52]....
        /*0454*/ 	.word	0x000031a0
        /*0458*/ 	.word	0x000000ff
        /*045c*/ 	.word	0x00000008
        /*0460*/ 	.short	0x010a
        /*0462*/ 	.byte	0x05
	.zero		1


	//   ....[53]....
        /*0464*/ 	.word	0x000031c0
        /*0468*/ 	.word	0x000000ff
        /*046c*/ 	.word	0x00000008
        /*0470*/ 	.short	0x010a
        /*0472*/ 	.byte	0x05
	.zero		1


	//   ....[54]....
        /*0474*/ 	.word	0x00003350
        /*0478*/ 	.word	0x000000ff
        /*047c*/ 	.word	0x00000008
        /*0480*/ 	.short	0x010a
        /*0482*/ 	.byte	0x05
	.zero		1


	//   ....[55]....
        /*0484*/ 	.word	0x00003370
        /*0488*/ 	.word	0x000000ff
        /*048c*/ 	.word	0x00000008
        /*0490*/ 	.short	0x010a
        /*0492*/ 	.byte	0x05
	.zero		1


	//   ....[56]....
        /*0494*/ 	.word	0x00003430
        /*0498*/ 	.word	0x000000ff
        /*049c*/ 	.word	0x00000000
        /*04a0*/ 	.short	0x0101
        /*04a2*/ 	.byte	0x04
	.zero		1


	//   ....[57]....
        /*04a4*/ 	.word	0x00003710
        /*04a8*/ 	.word	0x00000000
        /*04ac*/ 	.word	0x00000080
        /*04b0*/ 	.short	0x010a
        /*04b2*/ 	.byte	0xff
	.zero		1


	//   ....[58]....
        /*04b4*/ 	.word	0x000037d0
        /*04b8*/ 	.word	0x00000000
        /*04bc*/ 	.word	0x00000000
        /*04c0*/ 	.short	0x0101
        /*04c2*/ 	.byte	0xff
	.zero		1


	//   ....[59]....
        /*04c4*/ 	.word	0x00003880
        /*04c8*/ 	.word	0x000000ff
        /*04cc*/ 	.word	0x00000000
        /*04d0*/ 	.short	0x010a
        /*04d2*/ 	.byte	0x04
	.zero		1


	//   ....[60]....
        /*04d4*/ 	.word	0x00003890
        /*04d8*/ 	.word	0x000000ff
        /*04dc*/ 	.word	0x000000b0
        /*04e0*/ 	.short	0x010a
        /*04e2*/ 	.byte	0x13
	.zero		1


	//   ....[61]....
        /*04e4*/ 	.word	0x00003950
        /*04e8*/ 	.word	0x000000ff
        /*04ec*/ 	.word	0x00000000
        /*04f0*/ 	.short	0x010a
        /*04f2*/ 	.byte	0x06
	.zero		1


	//   ....[62]....
        /*04f4*/ 	.word	0x00003a70
        /*04f8*/ 	.word	0x000000ff
        /*04fc*/ 	.word	0x00000000
        /*0500*/ 	.short	0x010a
        /*0502*/ 	.byte	0x04
	.zero		1


	//   ....[63]....
        /*0504*/ 	.word	0x00003c90
        /*0508*/ 	.word	0x000000ff
        /*050c*/ 	.word	0x00000000
        /*0510*/ 	.short	0x010a
        /*0512*/ 	.byte	0x04
	.zero		1


	//   ....[64]....
        /*0514*/ 	.word	0x00003d30
        /*0518*/ 	.word	0x00000000
        /*051c*/ 	.word	0x00000000
        /*0520*/ 	.short	0x010a
        /*0522*/ 	.byte	0xff
	.zero		1


	//   ....[65]....
        /*0524*/ 	.word	0x00003d70
        /*0528*/ 	.word	0x00000000
        /*052c*/ 	.word	0x00000000
        /*0530*/ 	.short	0x010a
        /*0532*/ 	.byte	0xff
	.zero		1


	//   ....[66]....
        /*0534*/ 	.word	0x00003de0
        /*0538*/ 	.word	0x000000ff
        /*053c*/ 	.word	0x00000000
        /*0540*/ 	.short	0x0101
        /*0542*/ 	.byte	0x04
	.zero		1


	//   ....[67]....
        /*0544*/ 	.word	0x00003e20
        /*0548*/ 	.word	0x000000ff
        /*054c*/ 	.word	0x000000e0
        /*0550*/ 	.short	0x010a
        /*0552*/ 	.byte	0x0d
	.zero		1


	//   ....[68]....
        /*0554*/ 	.word	0x00003e70
        /*0558*/ 	.word	0x000000ff
        /*055c*/ 	.word	0x00000000
        /*0560*/ 	.short	0x0101
        /*0562*/ 	.byte	0x04
	.zero		1


	//   ....[69]....
        /*0564*/ 	.word	0x00004310
        /*0568*/ 	.word	0x0000000c
        /*056c*/ 	.word	0x00000080
        /*0570*/ 	.short	0x010a
        /*0572*/ 	.byte	0xff
	.zero		1


	//   ....[70]....
        /*0574*/ 	.word	0x00004480
        /*0578*/ 	.word	0x00000000
        /*057c*/ 	.word	0x00000000
        /*0580*/ 	.short	0x0101
        /*0582*/ 	.byte	0xff
	.zero		1


	//   ....[71]....
        /*0584*/ 	.word	0x00004910
        /*0588*/ 	.word	0x000000ff
        /*058c*/ 	.word	0x00000078
        /*0590*/ 	.short	0x010a
        /*0592*/ 	.byte	0x15
	.zero		1


	//   ....[72]....
        /*0594*/ 	.word	0x00004a90
        /*0598*/ 	.word	0x000000ff
        /*059c*/ 	.word	0x00000050
        /*05a0*/ 	.short	0x010a
        /*05a2*/ 	.byte	0x15
	.zero		1


	//   ....[73]....
        /*05a4*/ 	.word	0x00004c10
        /*05a8*/ 	.word	0x000000ff
        /*05ac*/ 	.word	0x00000030
        /*05b0*/ 	.short	0x010b
        /*05b2*/ 	.byte	0x15
	.zero		1


	//   ....[74]....
        /*05b4*/ 	.word	0x00004c20
        /*05b8*/ 	.word	0x000000ff
        /*05bc*/ 	.word	0x00000000
        /*05c0*/ 	.short	0x0101
        /*05c2*/ 	.byte	0x06
	.zero		1


	//   ....[75]....
        /*05c4*/ 	.word	0x00004c30
        /*05c8*/ 	.word	0x000000ff
        /*05cc*/ 	.word	0x00000058
        /*05d0*/ 	.short	0x010a
        /*05d2*/ 	.byte	0x15
	.zero		1


	//   ....[76]....
        /*05d4*/ 	.word	0x00004d90
        /*05d8*/ 	.word	0x000000ff
        /*05dc*/ 	.word	0x00000038
        /*05e0*/ 	.short	0x010b
        /*05e2*/ 	.byte	0x15
	.zero		1


	//   ....[77]....
        /*05e4*/ 	.word	0x00004da0
        /*05e8*/ 	.word	0x000000ff
        /*05ec*/ 	.word	0x00000000
        /*05f0*/ 	.short	0x0101
        /*05f2*/ 	.byte	0x06
	.zero		1


	//   ....[78]....
        /*05f4*/ 	.word	0x00004db0
        /*05f8*/ 	.word	0x000000ff
        /*05fc*/ 	.word	0x00000060
        /*0600*/ 	.short	0x010a
        /*0602*/ 	.byte	0x15
	.zero		1


	//   ....[79]....
        /*0604*/ 	.word	0x00004f00
        /*0608*/ 	.word	0x000000ff
        /*060c*/ 	.word	0x00000040
        /*0610*/ 	.short	0x010b
        /*0612*/ 	.byte	0x15
	.zero		1


	//   ....[80]....
        /*0614*/ 	.word	0x00004f10
        /*0618*/ 	.word	0x000000ff
        /*061c*/ 	.word	0x00000000
        /*0620*/ 	.short	0x0101
        /*0622*/ 	.byte	0x06
	.zero		1


	//   ....[81]....
        /*0624*/ 	.word	0x00004f20
        /*0628*/ 	.word	0x000000ff
        /*062c*/ 	.word	0x00000068
        /*0630*/ 	.short	0x010a
        /*0632*/ 	.byte	0x15
	.zero		1


	//   ....[82]....
        /*0634*/ 	.word	0x00005120
        /*0638*/ 	.word	0x000000ff
        /*063c*/ 	.word	0x00000048
        /*0640*/ 	.short	0x010b
        /*0642*/ 	.byte	0x15
	.zero		1


	//   ....[83]....
        /*0644*/ 	.word	0x00005130
        /*0648*/ 	.word	0x000000ff
        /*064c*/ 	.word	0x00000000
        /*0650*/ 	.short	0x0101
        /*0652*/ 	.byte	0x25
	.zero		1


	//   ....[84]....
        /*0654*/ 	.word	0x00005160
        /*0658*/ 	.word	0x000000ff
        /*065c*/ 	.word	0x00000050
        /*0660*/ 	.short	0x010a
        /*0662*/ 	.byte	0x15
	.zero		1


	//   ....[85]....
        /*0664*/ 	.word	0x00005180
        /*0668*/ 	.word	0x000000ff
        /*066c*/ 	.word	0x00000058
        /*0670*/ 	.short	0x010a
        /*0672*/ 	.byte	0x15
	.zero		1


	//   ....[86]....
        /*0674*/ 	.word	0x000051a0
        /*0678*/ 	.word	0x000000ff
        /*067c*/ 	.word	0x00000060
        /*0680*/ 	.short	0x010a
        /*0682*/ 	.byte	0x15
	.zero		1


	//   ....[87]....
        /*0684*/ 	.word	0x000051e0
        /*0688*/ 	.word	0x00000000
        /*068c*/ 	.word	0x00000068
        /*0690*/ 	.short	0x010a
        /*0692*/ 	.byte	0xff
	.zero		1


	//   ....[88]....
        /*0694*/ 	.word	0x00005500
        /*0698*/ 	.word	0x00000003
        /*069c*/ 	.word	0x00000080
        /*06a0*/ 	.short	0x010a
        /*06a2*/ 	.byte	0xff
	.zero		1


	//   ....[89]....
        /*06a4*/ 	.word	0x00005680
        /*06a8*/ 	.word	0x00000000
        /*06ac*/ 	.word	0x00000000
        /*06b0*/ 	.short	0x0101
        /*06b2*/ 	.byte	0xff
	.zero		1


	//   ....[90]....
        /*06b4*/ 	.word	0x000061e0
        /*06b8*/ 	.word	0x00000003
        /*06bc*/ 	.word	0x00000030
        /*06c0*/ 	.short	0x010a
        /*06c2*/ 	.byte	0xff
	.zero		1


	//   ....[91]....
        /*06c4*/ 	.word	0x00006220
        /*06c8*/ 	.word	0x00000091
        /*06cc*/ 	.word	0x000000a0
        /*06d0*/ 	.short	0x010a
        /*06d2*/ 	.byte	0xff
	.zero		1


	//   ....[92]....
        /*06d4*/ 	.word	0x00006360
        /*06d8*/ 	.word	0x00000003
        /*06dc*/ 	.word	0x00000030
        /*06e0*/ 	.short	0x010a
        /*06e2*/ 	.byte	0xff
	.zero		1


	//   ....[93]....
        /*06e4*/ 	.word	0x000064a0
        /*06e8*/ 	.word	0x00000000
        /*06ec*/ 	.word	0x00000000
        /*06f0*/ 	.short	0x0101
        /*06f2*/ 	.byte	0xff
	.zero		1


	//   ....[94]....
        /*06f4*/ 	.word	0x00006520
        /*06f8*/ 	.word	0x00000091
        /*06fc*/ 	.word	0x000000a0
        /*0700*/ 	.short	0x010a
        /*0702*/ 	.byte	0xff
	.zero		1


	//   ....[95]....
        /*0704*/ 	.word	0x000078b0
        /*0708*/ 	.word	0x0000006b
        /*070c*/ 	.word	0x00000030
        /*0710*/ 	.short	0x010a
        /*0712*/ 	.byte	0xff
	.zero		1


	//   ....[96]....
        /*0714*/ 	.word	0x00007980
        /*0718*/ 	.word	0x0000006b
        /*071c*/ 	.word	0x00000030
        /*0720*/ 	.short	0x010a
        /*0722*/ 	.byte	0xff
	.zero		1


	//   ....[97]....
        /*0724*/ 	.word	0x00007ac0
        /*0728*/ 	.word	0x00000000
        /*072c*/ 	.word	0x00000000
        /*0730*/ 	.short	0x0101
        /*0732*/ 	.byte	0xff
	.zero		1


	//   ....[98]....
        /*0734*/ 	.word	0x00008e50
        /*0738*/ 	.word	0x00000000
        /*073c*/ 	.word	0x00000030
        /*0740*/ 	.short	0x010a
        /*0742*/ 	.byte	0xff
	.zero		1


	//   ....[99]....
        /*0744*/ 	.word	0x00008f20
        /*0748*/ 	.word	0x00000000
        /*074c*/ 	.word	0x00000030
        /*0750*/ 	.short	0x010a
        /*0752*/ 	.byte	0xff
	.zero		1


	//   ....[100]....
        /*0754*/ 	.word	0x00009060
        /*0758*/ 	.word	0x00000000
        /*075c*/ 	.word	0x00000000
        /*0760*/ 	.short	0x0101
        /*0762*/ 	.byte	0xff
	.zero		1


	//   ....[101]....
        /*0764*/ 	.word	0x0000a420
        /*0768*/ 	.word	0x00000000
        /*076c*/ 	.word	0x00000030
        /*0770*/ 	.short	0x010a
        /*0772*/ 	.byte	0xff
	.zero		1


	//   ....[102]....
        /*0774*/ 	.word	0x0000a4f0
        /*0778*/ 	.word	0x00000000
        /*077c*/ 	.word	0x00000030
        /*0780*/ 	.short	0x010a
        /*0782*/ 	.byte	0xff
	.zero		1


	//   ....[103]....
        /*0784*/ 	.word	0x0000a630
        /*0788*/ 	.word	0x00000000
        /*078c*/ 	.word	0x00000000
        /*0790*/ 	.short	0x0101
        /*0792*/ 	.byte	0xff
	.zero		1


	//   ....[104]....
        /*0794*/ 	.word	0x0000a910
        /*0798*/ 	.word	0x00000091
        /*079c*/ 	.word	0x00000000
        /*07a0*/ 	.short	0x0101
        /*07a2*/ 	.byte	0xff
	.zero		1


	//   ....[105]....
        /*07a4*/ 	.word	0x0000bbc0
        /*07a8*/ 	.word	0x00000003
        /*07ac*/ 	.word	0x000000d0
        /*07b0*/ 	.short	0x010a
        /*07b2*/ 	.byte	0xff
	.zero		1


	//   ....[106]....
        /*07b4*/ 	.word	0x0000bc20
        /*07b8*/ 	.word	0x00000000
        /*07bc*/ 	.word	0x00000018
        /*07c0*/ 	.short	0x010a
        /*07c2*/ 	.byte	0xff
	.zero		1


	//   ....[107]....
        /*07c4*/ 	.word	0x0000bc80
        /*07c8*/ 	.word	0x00000000
        /*07cc*/ 	.word	0x00000018
        /*07d0*/ 	.short	0x010a
        /*07d2*/ 	.byte	0xff
	.zero		1


	//   ....[108]....
        /*07d4*/ 	.word	0x0000bcd0
        /*07d8*/ 	.word	0x00000003
        /*07dc*/ 	.word	0x00000080
        /*07e0*/ 	.short	0x010a
        /*07e2*/ 	.byte	0xff
	.zero		1


	//   ....[109]....
        /*07e4*/ 	.word	0x0000bd30
        /*07e8*/ 	.word	0x00000000
        /*07ec*/ 	.word	0x00000000
        /*07f0*/ 	.short	0x010a
        /*07f2*/ 	.byte	0xff
	.zero		1


	//   ....[110]....
        /*07f4*/ 	.word	0x0000bd90
        /*07f8*/ 	.word	0x00000000
        /*07fc*/ 	.word	0x00000000
        /*0800*/ 	.short	0x010a
        /*0802*/ 	.byte	0xff
	.zero		1


	//   ....[111]....
        /*0804*/ 	.word	0x0000bde0
        /*0808*/ 	.word	0x00000000
        /*080c*/ 	.word	0x000000c0
        /*0810*/ 	.short	0x010a
        /*0812*/ 	.byte	0xff
	.zero		1


	//   ....[112]....
        /*0814*/ 	.word	0x0000be40
        /*0818*/ 	.word	0x00000000
        /*081c*/ 	.word	0x00000090
        /*0820*/ 	.short	0x010a
        /*0822*/ 	.byte	0xff
	.zero		1


	//   ....[113]....
        /*0824*/ 	.word	0x0000be90
        /*0828*/ 	.word	0x00000000
        /*082c*/ 	.word	0x00000080
        /*0830*/ 	.short	0x010a
        /*0832*/ 	.byte	0xff
	.zero		1


	//   ....[114]....
        /*0834*/ 	.word	0x0000bef0
        /*0838*/ 	.word	0x00000000
        /*083c*/ 	.word	0x00000090
        /*0840*/ 	.short	0x010a
        /*0842*/ 	.byte	0xff
	.zero		1


	//   ....[115]....
        /*0844*/ 	.word	0x0000bf50
        /*0848*/ 	.word	0x00000005
        /*084c*/ 	.word	0x00000008
        /*0850*/ 	.short	0x010a
        /*0852*/ 	.byte	0xff
	.zero		1


	//   ....[116]....
        /*0854*/ 	.word	0x0000c040
        /*0858*/ 	.word	0x00000003
        /*085c*/ 	.word	0x00000008
        /*0860*/ 	.short	0x010a
        /*0862*/ 	.byte	0xff
	.zero		1


	//   ....[117]....
        /*0864*/ 	.word	0x0000c090
        /*0868*/ 	.word	0x00000000
        /*086c*/ 	.word	0x00000080
        /*0870*/ 	.short	0x010a
        /*0872*/ 	.byte	0xff
	.zero		1


	//   ....[118]....
        /*0874*/ 	.word	0x0000c0f0
        /*0878*/ 	.word	0x00000000
        /*087c*/ 	.word	0x000000b0
        /*0880*/ 	.short	0x010a
        /*0882*/ 	.byte	0xff
	.zero		1


	//   ....[119]....
        /*0884*/ 	.word	0x0000c150
        /*0888*/ 	.word	0x00000000
        /*088c*/ 	.word	0x00000000
        /*0890*/ 	.short	0x010a
        /*0892*/ 	.byte	0xff
	.zero		1


	//   ....[120]....
        /*0894*/ 	.word	0x0000c1b0
        /*0898*/ 	.word	0x00000000
        /*089c*/ 	.word	0x00000000
        /*08a0*/ 	.short	0x010a
        /*08a2*/ 	.byte	0xff
	.zero		1


	//   ....[121]....
        /*08a4*/ 	.word	0x0000c210
        /*08a8*/ 	.word	0x00000000
        /*08ac*/ 	.word	0x000000e0
        /*08b0*/ 	.short	0x010a
        /*08b2*/ 	.byte	0xff
	.zero		1


	//   ....[122]....
        /*08b4*/ 	.word	0x0000c260
        /*08b8*/ 	.word	0x0000000c
        /*08bc*/ 	.word	0x00000080
        /*08c0*/ 	.short	0x010a
        /*08c2*/ 	.byte	0xff
	.zero		1


	//   ....[123]....
        /*08c4*/ 	.word	0x0000c2c0
        /*08c8*/ 	.word	0x00000000
        /*08cc*/ 	.word	0x00000078
        /*08d0*/ 	.short	0x010a
        /*08d2*/ 	.byte	0xff
	.zero		1


	//   ....[124]....
        /*08d4*/ 	.word	0x0000c320
        /*08d8*/ 	.word	0x00000000
        /*08dc*/ 	.word	0x00000050
        /*08e0*/ 	.short	0x010a
        /*08e2*/ 	.byte	0xff
	.zero		1


	//   ....[125]....
        /*08e4*/ 	.word	0x0000c380
        /*08e8*/ 	.word	0x00000000
        /*08ec*/ 	.word	0x00000058
        /*08f0*/ 	.short	0x010a
        /*08f2*/ 	.byte	0xff
	.zero		1


	//   ....[126]....
        /*08f4*/ 	.word	0x0000c3e0
        /*08f8*/ 	.word	0x00000000
        /*08fc*/ 	.word	0x00000060
        /*0900*/ 	.short	0x010a
        /*0902*/ 	.byte	0xff
	.zero		1


	//   ....[127]....
        /*0904*/ 	.word	0x0000c440
        /*0908*/ 	.word	0x00000000
        /*090c*/ 	.word	0x00000068
        /*0910*/ 	.short	0x010a
        /*0912*/ 	.byte	0xff
	.zero		1


	//   ....[128]....
        /*0914*/ 	.word	0x0000c4a0
        /*0918*/ 	.word	0x00000000
        /*091c*/ 	.word	0x00000050
        /*0920*/ 	.short	0x010a
        /*0922*/ 	.byte	0xff
	.zero		1


	//   ....[129]....
        /*0924*/ 	.word	0x0000c500
        /*0928*/ 	.word	0x00000000
        /*092c*/ 	.word	0x00000058
        /*0930*/ 	.short	0x010a
        /*0932*/ 	.byte	0xff
	.zero		1


	//   ....[130]....
        /*0934*/ 	.word	0x0000c560
        /*0938*/ 	.word	0x00000000
        /*093c*/ 	.word	0x00000060
        /*0940*/ 	.short	0x010a
        /*0942*/ 	.byte	0xff
	.zero		1


	//   ....[131]....
        /*0944*/ 	.word	0x0000c5b0
        /*0948*/ 	.word	0x00000003
        /*094c*/ 	.word	0x00000080
        /*0950*/ 	.short	0x010a
        /*0952*/ 	.byte	0xff
	.zero		1


	//   ....[132]....
        /*0954*/ 	.word	0x0000c600
        /*0958*/ 	.word	0x00000003
        /*095c*/ 	.word	0x00000030
        /*0960*/ 	.short	0x010a
        /*0962*/ 	.byte	0xff
	.zero		1


	//   ....[133]....
        /*0964*/ 	.word	0x0000c650
        /*0968*/ 	.word	0x00000091
        /*096c*/ 	.word	0x000000a0
        /*0970*/ 	.short	0x010a
        /*0972*/ 	.byte	0xff
	.zero		1


	//   ....[134]....
        /*0974*/ 	.word	0x0000c6a0
        /*0978*/ 	.word	0x0000006b
        /*097c*/ 	.word	0x00000030
        /*0980*/ 	.short	0x010a
        /*0982*/ 	.byte	0xff
	.zero		1


	//   ....[135]....
        /*0984*/ 	.word	0x0000c6f0
        /*0988*/ 	.word	0x00000000
        /*098c*/ 	.word	0x00000030
        /*0990*/ 	.short	0x010a
        /*0992*/ 	.byte	0xff
	.zero		1


	//   ....[136]....
        /*0994*/ 	.word	0x0000c740
        /*0998*/ 	.word	0x00000000
        /*099c*/ 	.word	0x00000030
        /*09a0*/ 	.short	0x010a
        /*09a2*/ 	.byte	0xff
	.zero		1


	//----- nvinfo : EIATTR_NUM_MBARRIERS
	.align		4
.L_48:
        /*09a4*/ 	.byte	0x03, 0x38
        /*09a6*/ 	.short	0x001d


	//----- nvinfo : EIATTR_EXIT_INSTR_OFFSETS
	.align		4
        /*09a8*/ 	.byte	0x04, 0x1c
        /*09aa*/ 	.short	(.L_50 - .L_49)


	//   ....[0]....
.L_49:
        /*09ac*/ 	.word	0x00002a40


	//   ....[1]....
        /*09b0*/ 	.word	0x00002f30


	//   ....[2]....
        /*09b4*/ 	.word	0x00002f90


	//   ....[3]....
        /*09b8*/ 	.word	0x000040a0


	//   ....[4]....
        /*09bc*/ 	.word	0x00005210


	//   ....[5]....
        /*09c0*/ 	.word	0x00005250


	//   ....[6]....
        /*09c4*/ 	.word	0x0000bbb0


	//----- nvinfo : EIATTR_MAX_THREADS
	.align		4
.L_50:
        /*09c8*/ 	.byte	0x04, 0x05
        /*09ca*/ 	.short	(.L_52 - .L_51)
.L_51:
        /*09cc*/ 	.word	0x00000100
        /*09d0*/ 	.word	0x00000001
        /*09d4*/ 	.word	0x00000001


	//----- nvinfo : EIATTR_CRS_STACK_SIZE
	.align		4
.L_52:
        /*09d8*/ 	.byte	0x04, 0x1e
        /*09da*/ 	.short	(.L_54 - .L_53)
.L_53:
        /*09dc*/ 	.word	0x00000000


	//----- nvinfo : EIATTR_CBANK_PARAM_SIZE
	.align		4
.L_54:
        /*09e0*/ 	.byte	0x03, 0x19
        /*09e2*/ 	.short	0x0800


	//----- nvinfo : EIATTR_PARAM_CBANK
	.align		4
        /*09e4*/ 	.byte	0x04, 0x0a
        /*09e6*/ 	.short	(.L_56 - .L_55)
	.align		4
.L_55:
        /*09e8*/ 	.word	index@(.nv.constant0._ZN7cutlass13device_kernelINS_4gemm6kernel13GemmUniversalIN4cute5tupleIJiiiiEEENS1_10collective13CollectiveMmaINS1_35MainloopSm100TmaUmmaWarpSpecializedILi3ELi2ELi2ENS5_IJNS4_1CILi2EEESB_NSA_ILi1EEEEEEEENS5_IJNSA_ILi256EEESF_NSA_ILi32EEEEEEaNS5_IJlSC_lEEEaSI_NS4_8TiledMMAINS4_8MMA_AtomIJNS4_21SM100_MMA_S8_2x1SM_SSIaaiLi256ELi256ELNS4_4UMMA5MajorE0ELSN_0ELNSM_8SaturateE0EEEEEENS4_6LayoutINS5_IJSC_SC_SC_EEENS5_IJNSA_ILi0EEEST_ST_EEEEENS5_IJNS4_10UnderscoreESW_SW_EEEEENS4_28SM100_TMA_2SM_LOAD_MULTICASTENS4_14ComposedLayoutINS4_7SwizzleILi1ELi4ELi3EEENS4_18smem_ptr_flag_bitsILi8EEENSR_INS5_IJNSA_ILi8EEESG_EEENS5_IJSG_SC_EEEEEEEvNS4_8identityENS4_18SM100_TMA_2SM_LOADES19_vS1A_EENS_8epilogue10collective18CollectiveEpilogueINS1D_23Sm100TmaWarpSpecializedILi4ELi2ELi64ELb0ELb0EEEJNS5_IJNSA_ILi128EEESF_SG_EEENS5_IJNSR_IS1I_SC_EENSR_INSA_ILi64EEESC_EEEEEaSI_aSI_NS1D_6fusion15FusionCallbacksIS1H_NS1O_17LinearCombinationIaiaiLNS_15FloatRoundStyleE2EEES1J_S1N_JEEENS4_5SM1004TMEM4LOAD26SM100_TMEM_LOAD_32dp32b64xENS4_13SM90_TMA_LOADENS10_INS11_ILi2ELi4ELi3EEES14_NSR_INS5_IJS15_S1L_EEENS5_IJS1L_SC_EEEEEEENS4_39AutoVectorizingCopyWithAssumedAlignmentILi128EEENS4_14SM90_TMA_STOREES23_S25_S25_EEEvvEEEEvNT_6ParamsE)
        /*09ec*/ 	.short	0x0380
        /*09ee*/ 	.short	0x0800


	//----- nvinfo : EIATTR_SW_WAR
	.align		4
.L_56:
        /*09f0*/ 	.byte	0x04, 0x36
        /*09f2*/ 	.short	(.L_58 - .L_57)
.L_57:
        /*09f4*/ 	.word	0x00000008
.L_58:


//--------------------- .nv.callgraph             --------------------------
	.section	.nv.callgraph,"",@"SHT_CUDA_CALLGRAPH"
	.align	4
	.sectionentsize	8
	.align		4
        /*0000*/ 	.word	0x00000000
	.align		4
        /*0004*/ 	.word	0xffffffff
	.align		4
        /*0008*/ 	.word	index@(_ZN7cutlass13device_kernelINS_4gemm6kernel13GemmUniversalIN4cute5tupleIJiiiiEEENS1_10collective13CollectiveMmaINS1_35MainloopSm100TmaUmmaWarpSpecializedILi3ELi2ELi2ENS5_IJNS4_1CILi2EEESB_NSA_ILi1EEEEEEEENS5_IJNSA_ILi256EEESF_NSA_ILi32EEEEEEaNS5_IJlSC_lEEEaSI_NS4_8TiledMMAINS4_8MMA_AtomIJNS4_21SM100_MMA_S8_2x1SM_SSIaaiLi256ELi256ELNS4_4UMMA5MajorE0ELSN_0ELNSM_8SaturateE0EEEEEENS4_6LayoutINS5_IJSC_SC_SC_EEENS5_IJNSA_ILi0EEEST_ST_EEEEENS5_IJNS4_10UnderscoreESW_SW_EEEEENS4_28SM100_TMA_2SM_LOAD_MULTICASTENS4_14ComposedLayoutINS4_7SwizzleILi1ELi4ELi3EEENS4_18smem_ptr_flag_bitsILi8EEENSR_INS5_IJNSA_ILi8EEESG_EEENS5_IJSG_SC_EEEEEEEvNS4_8identityENS4_18SM100_TMA_2SM_LOADES19_vS1A_EENS_8epilogue10collective18CollectiveEpilogueINS1D_23Sm100TmaWarpSpecializedILi4ELi2ELi64ELb0ELb0EEEJNS5_IJNSA_ILi128EEESF_SG_EEENS5_IJNSR_IS1I_SC_EENSR_INSA_ILi64EEESC_EEEEEaSI_aSI_NS1D_6fusion15FusionCallbacksIS1H_NS1O_17LinearCombinationIaiaiLNS_15FloatRoundStyleE2EEES1J_S1N_JEEENS4_5SM1004TMEM4LOAD26SM100_TMEM_LOAD_32dp32b64xENS4_13SM90_TMA_LOADENS10_INS11_ILi2ELi4ELi3EEES14_NSR_INS5_IJS15_S1L_EEENS5_IJS1L_SC_EEEEEEENS4_39AutoVectorizingCopyWithAssumedAlignmentILi128EEENS4_14SM90_TMA_STOREES23_S25_S25_EEEvvEEEEvNT_6ParamsE)
	.align		4
        /*000c*/ 	.word	index@(__assertfail)
	.align		4
        /*0010*/ 	.word	0x00000000
	.align		4
        /*0014*/ 	.word	0xfffffffe
	.align		4
        /*0018*/ 	.word	0x00000000
	.align		4
        /*001c*/ 	.word	0xfffffffd
	.align		4
        /*0020*/ 	.word	0x00000000
	.align		4
        /*0024*/ 	.word	0xfffffffc


//--------------------- .nv.constant4             --------------------------
	.section	.nv.constant4,"a",@progbits
	.align	8
	.align		8
.nv.constant4:
        /*0000*/ 	.dword	__assertfail
	.align		8
        /*0008*/ 	.dword	__unnamed_1
	.align		8
        /*0010*/ 	.dword	__unnamed_2
	.align		8
        /*0018*/ 	.dword	__unnamed_3
	.align		8
        /*0020*/ 	.dword	_ZN39_INTERNAL_93569f0d_4_k_cu_a1ffed61_95874cuda3std3__45__cpo5beginE
	.align		8
        /*0028*/ 	.dword	_ZN39_INTERNAL_93569f0d_4_k_cu_a1ffed61_95874cuda3std3__45__cpo3endE
	.align		8
        /*0030*/ 	.dword	_ZN39_INTERNAL_93569f0d_4_k_cu_a1ffed61_95874cuda3std3__45__cpo6cbeginE
	.align		8
        /*0038*/ 	.dword	_ZN39_INTERNAL_93569f0d_4_k_cu_a1ffed61_95874cuda3std3__45__cpo4cendE
	.align		8
        /*0040*/ 	.dword	_ZN39_INTERNAL_93569f0d_4_k_cu_a1ffed61_95874cuda3std3__441_GLOBAL__N__93569f0d_4_k_cu_a1ffed61_95876ignoreE
	.align		8
        /*0048*/ 	.dword	_ZN39_INTERNAL_93569f0d_4_k_cu_a1ffed61_95874cuda3std3__419piecewise_constructE
	.align		8
        /*0050*/ 	.dword	_ZN39_INTERNAL_93569f0d_4_k_cu_a1ffed61_95874cuda3std3__48in_placeE
	.align		8
        /*0058*/ 	.dword	_ZN39_INTERNAL_93569f0d_4_k_cu_a1ffed61_95874cuda3std6ranges3__45__cpo4swapE
	.align		8
        /*0060*/ 	.dword	_ZN39_INTERNAL_93569f0d_4_k_cu_a1ffed61_95874cuda3std6ranges3__45__cpo9iter_moveE
	.align		8
        /*0068*/ 	.dword	_ZN39_INTERNAL_93569f0d_4_k_cu_a1ffed61_95874cute7productE
	.align		8
        /*0070*/ 	.dword	_ZN39_INTERNAL_93569f0d_4_k_cu_a1ffed61_95874cute1_E
	.align		8
        /*0078*/ 	.dword	$str$25
	.align		8
        /*0080*/ 	.dword	$str$26
	.align		8
        /*0088*/ 	.dword	$str$27
	.align		8
        /*0090*/ 	.dword	$str$28


//--------------------- .text._ZN7cutlass13device_kernelINS_4gemm6kernel13GemmUniversalIN4cute5tupleIJiiiiEEENS1_10collective13CollectiveMmaINS1_35MainloopSm100TmaUmmaWarpSpecializedILi3ELi2ELi2ENS5_IJNS4_1CILi2EEESB_NSA_ILi1EEEEEEEENS5_IJNSA_ILi256EEESF_NSA_ILi32EEEEEEaNS5_IJlSC_lEEEaSI_NS4_8TiledMMAINS4_8MMA_AtomIJNS4_21SM100_MMA_S8_2x1SM_SSIaaiLi256ELi256ELNS4_4UMMA5MajorE0ELSN_0ELNSM_8SaturateE0EEEEEENS4_6LayoutINS5_IJSC_SC_SC_EEENS5_IJNSA_ILi0EEEST_ST_EEEEENS5_IJNS4_10UnderscoreESW_SW_EEEEENS4_28SM100_TMA_2SM_LOAD_MULTICASTENS4_14ComposedLayoutINS4_7SwizzleILi1ELi4ELi3EEENS4_18smem_ptr_flag_bitsILi8EEENSR_INS5_IJNSA_ILi8EEESG_EEENS5_IJSG_SC_EEEEEEEvNS4_8identityENS4_18SM100_TMA_2SM_LOADES19_vS1A_EENS_8epilogue10collective18CollectiveEpilogueINS1D_23Sm100TmaWarpSpecializedILi4ELi2ELi64ELb0ELb0EEEJNS5_IJNSA_ILi128EEESF_SG_EEENS5_IJNSR_IS1I_SC_EENSR_INSA_ILi64EEESC_EEEEEaSI_aSI_NS1D_6fusion15FusionCallbacksIS1H_NS1O_17LinearCombinationIaiaiLNS_15FloatRoundStyleE2EEES1J_S1N_JEEENS4_5SM1004TMEM4LOAD26SM100_TMEM_LOAD_32dp32b64xENS4_13SM90_TMA_LOADENS10_INS11_ILi2ELi4ELi3EEES14_NSR_INS5_IJS15_S1L_EEENS5_IJS1L_SC_EEEEEEENS4_39AutoVectorizingCopyWithAssumedAlignmentILi128EEENS4_14SM90_TMA_STOREES23_S25_S25_EEEvvEEEEvNT_6ParamsE --------------------------
	.section	.text._ZN7cutlass13device_kernelINS_4gemm6kernel13GemmUniversalIN4cute5tupleIJiiiiEEENS1_10collective13CollectiveMmaINS1_35MainloopSm100TmaUmmaWarpSpecializedILi3ELi2ELi2ENS5_IJNS4_1CILi2EEESB_NSA_ILi1EEEEEEEENS5_IJNSA_ILi256EEESF_NSA_ILi32EEEEEEaNS5_IJlSC_lEEEaSI_NS4_8TiledMMAINS4_8MMA_AtomIJNS4_21SM100_MMA_S8_2x1SM_SSIaaiLi256ELi256ELNS4_4UMMA5MajorE0ELSN_0ELNSM_8SaturateE0EEEEEENS4_6LayoutINS5_IJSC_SC_SC_EEENS5_IJNSA_ILi0EEEST_ST_EEEEENS5_IJNS4_10UnderscoreESW_SW_EEEEENS4_28SM100_TMA_2SM_LOAD_MULTICASTENS4_14ComposedLayoutINS4_7SwizzleILi1ELi4ELi3EEENS4_18smem_ptr_flag_bitsILi8EEENSR_INS5_IJNSA_ILi8EEESG_EEENS5_IJSG_SC_EEEEEEEvNS4_8identityENS4_18SM100_TMA_2SM_LOADES19_vS1A_EENS_8epilogue10collective18CollectiveEpilogueINS1D_23Sm100TmaWarpSpecializedILi4ELi2ELi64ELb0ELb0EEEJNS5_IJNSA_ILi128EEESF_SG_EEENS5_IJNSR_IS1I_SC_EENSR_INSA_ILi64EEESC_EEEEEaSI_aSI_NS1D_6fusion15FusionCallbacksIS1H_NS1O_17LinearCombinationIaiaiLNS_15FloatRoundStyleE2EEES1J_S1N_JEEENS4_5SM1004TMEM4LOAD26SM100_TMEM_LOAD_32dp32b64xENS4_13SM90_TMA_LOADENS10_INS11_ILi2ELi4ELi3EEES14_NSR_INS5_IJS15_S1L_EEENS5_IJS1L_SC_EEEEEEENS4_39AutoVectorizingCopyWithAssumedAlignmentILi128EEENS4_14SM90_TMA_STOREES23_S25_S25_EEEvvEEEEvNT_6ParamsE,"ax",@progbits
	.align	128
.text._ZN7cutlass13device_kernelINS_4gemm6kernel13GemmUniversalIN4cute5tupleIJiiiiEEENS1_10collective13CollectiveMmaINS1_35MainloopSm100TmaUmmaWarpSpecializedILi3ELi2ELi2ENS5_IJNS4_1CILi2EEESB_NSA_ILi1EEEEEEEENS5_IJNSA_ILi256EEESF_NSA_ILi32EEEEEEaNS5_IJlSC_lEEEaSI_NS4_8TiledMMAINS4_8MMA_AtomIJNS4_21SM100_MMA_S8_2x1SM_SSIaaiLi256ELi256ELNS4_4UMMA5MajorE0ELSN_0ELNSM_8SaturateE0EEEEEENS4_6LayoutINS5_IJSC_SC_SC_EEENS5_IJNSA_ILi0EEEST_ST_EEEEENS5_IJNS4_10UnderscoreESW_SW_EEEEENS4_28SM100_TMA_2SM_LOAD_MULTICASTENS4_14ComposedLayoutINS4_7SwizzleILi1ELi4ELi3EEENS4_18smem_ptr_flag_bitsILi8EEENSR_INS5_IJNSA_ILi8EEESG_EEENS5_IJSG_SC_EEEEEEEvNS4_8identityENS4_18SM100_TMA_2SM_LOADES19_vS1A_EENS_8epilogue10collective18CollectiveEpilogueINS1D_23Sm100TmaWarpSpecializedILi4ELi2ELi64ELb0ELb0EEEJNS5_IJNSA_ILi128EEESF_SG_EEENS5_IJNSR_IS1I_SC_EENSR_INSA_ILi64EEESC_EEEEEaSI_aSI_NS1D_6fusion15FusionCallbacksIS1H_NS1O_17LinearCombinationIaiaiLNS_15FloatRoundStyleE2EEES1J_S1N_JEEENS4_5SM1004TMEM4LOAD26SM100_TMEM_LOAD_32dp32b64xENS4_13SM90_TMA_LOADENS10_INS11_ILi2ELi4ELi3EEES14_NSR_INS5_IJS15_S1L_EEENS5_IJS1L_SC_EEEEEEENS4_39AutoVectorizingCopyWithAssumedAlignmentILi128EEENS4_14SM90_TMA_STOREES23_S25_S25_EEEvvEEEEvNT_6ParamsE:
        .type           _ZN7cutlass13device_kernelINS_4gemm6kernel13GemmUniversalIN4cute5tupleIJiiiiEEENS1_10collective13CollectiveMmaINS1_35MainloopSm100TmaUmmaWarpSpecializedILi3ELi2ELi2ENS5_IJNS4_1CILi2EEESB_NSA_ILi1EEEEEEEENS5_IJNSA_ILi256EEESF_NSA_ILi32EEEEEEaNS5_IJlSC_lEEEaSI_NS4_8TiledMMAINS4_8MMA_AtomIJNS4_21SM100_MMA_S8_2x1SM_SSIaaiLi256ELi256ELNS4_4UMMA5MajorE0ELSN_0ELNSM_8SaturateE0EEEEEENS4_6LayoutINS5_IJSC_SC_SC_EEENS5_IJNSA_ILi0EEEST_ST_EEEEENS5_IJNS4_10UnderscoreESW_SW_EEEEENS4_28SM100_TMA_2SM_LOAD_MULTICASTENS4_14ComposedLayoutINS4_7SwizzleILi1ELi4ELi3EEENS4_18smem_ptr_flag_bitsILi8EEENSR_INS5_IJNSA_ILi8EEESG_EEENS5_IJSG_SC_EEEEEEEvNS4_8identityENS4_18SM100_TMA_2SM_LOADES19_vS1A_EENS_8epilogue10collective18CollectiveEpilogueINS1D_23Sm100TmaWarpSpecializedILi4ELi2ELi64ELb0ELb0EEEJNS5_IJNSA_ILi128EEESF_SG_EEENS5_IJNSR_IS1I_SC_EENSR_INSA_ILi64EEESC_EEEEEaSI_aSI_NS1D_6fusion15FusionCallbacksIS1H_NS1O_17LinearCombinationIaiaiLNS_15FloatRoundStyleE2EEES1J_S1N_JEEENS4_5SM1004TMEM4LOAD26SM100_TMEM_LOAD_32dp32b64xENS4_13SM90_TMA_LOADENS10_INS11_ILi2ELi4ELi3EEES14_NSR_INS5_IJS15_S1L_EEENS5_IJS1L_SC_EEEEEEENS4_39AutoVectorizingCopyWithAssumedAlignmentILi128EEENS4_14SM90_TMA_STOREES23_S25_S25_EEEvvEEEEvNT_6ParamsE,@function
        .size           _ZN7cutlass13device_kernelINS_4gemm6kernel13GemmUniversalIN4cute5tupleIJiiiiEEENS1_10collective13CollectiveMmaINS1_35MainloopSm100TmaUmmaWarpSpecializedILi3ELi2ELi2ENS5_IJNS4_1CILi2EEESB_NSA_ILi1EEEEEEEENS5_IJNSA_ILi256EEESF_NSA_ILi32EEEEEEaNS5_IJlSC_lEEEaSI_NS4_8TiledMMAINS4_8MMA_AtomIJNS4_21SM100_MMA_S8_2x1SM_SSIaaiLi256ELi256ELNS4_4UMMA5MajorE0ELSN_0ELNSM_8SaturateE0EEEEEENS4_6LayoutINS5_IJSC_SC_SC_EEENS5_IJNSA_ILi0EEEST_ST_EEEEENS5_IJNS4_10UnderscoreESW_SW_EEEEENS4_28SM100_TMA_2SM_LOAD_MULTICASTENS4_14ComposedLayoutINS4_7SwizzleILi1ELi4ELi3EEENS4_18smem_ptr_flag_bitsILi8EEENSR_INS5_IJNSA_ILi8EEESG_EEENS5_IJSG_SC_EEEEEEEvNS4_8identityENS4_18SM100_TMA_2SM_LOADES19_vS1A_EENS_8epilogue10collective18CollectiveEpilogueINS1D_23Sm100TmaWarpSpecializedILi4ELi2ELi64ELb0ELb0EEEJNS5_IJNSA_ILi128EEESF_SG_EEENS5_IJNSR_IS1I_SC_EENSR_INSA_ILi64EEESC_EEEEEaSI_aSI_NS1D_6fusion15FusionCallbacksIS1H_NS1O_17LinearCombinationIaiaiLNS_15FloatRoundStyleE2EEES1J_S1N_JEEENS4_5SM1004TMEM4LOAD26SM100_TMEM_LOAD_32dp32b64xENS4_13SM90_TMA_LOADENS10_INS11_ILi2ELi4ELi3EEES14_NSR_INS5_IJS15_S1L_EEENS5_IJS1L_SC_EEEEEEENS4_39AutoVectorizingCopyWithAssumedAlignmentILi128EEENS4_14SM90_TMA_STOREES23_S25_S25_EEEvvEEEEvNT_6ParamsE,(.L_x_182 - _ZN7cutlass13device_kernelINS_4gemm6kernel13GemmUniversalIN4cute5tupleIJiiiiEEENS1_10collective13CollectiveMmaINS1_35MainloopSm100TmaUmmaWarpSpecializedILi3ELi2ELi2ENS5_IJNS4_1CILi2EEESB_NSA_ILi1EEEEEEEENS5_IJNSA_ILi256EEESF_NSA_ILi32EEEEEEaNS5_IJlSC_lEEEaSI_NS4_8TiledMMAINS4_8MMA_AtomIJNS4_21SM100_MMA_S8_2x1SM_SSIaaiLi256ELi256ELNS4_4UMMA5MajorE0ELSN_0ELNSM_8SaturateE0EEEEEENS4_6LayoutINS5_IJSC_SC_SC_EEENS5_IJNSA_ILi0EEEST_ST_EEEEENS5_IJNS4_10UnderscoreESW_SW_EEEEENS4_28SM100_TMA_2SM_LOAD_MULTICASTENS4_14ComposedLayoutINS4_7SwizzleILi1ELi4ELi3EEENS4_18smem_ptr_flag_bitsILi8EEENSR_INS5_IJNSA_ILi8EEESG_EEENS5_IJSG_SC_EEEEEEEvNS4_8identityENS4_18SM100_TMA_2SM_LOADES19_vS1A_EENS_8epilogue10collective18CollectiveEpilogueINS1D_23Sm100TmaWarpSpecializedILi4ELi2ELi64ELb0ELb0EEEJNS5_IJNSA_ILi128EEESF_SG_EEENS5_IJNSR_IS1I_SC_EENSR_INSA_ILi64EEESC_EEEEEaSI_aSI_NS1D_6fusion15FusionCallbacksIS1H_NS1O_17LinearCombinationIaiaiLNS_15FloatRoundStyleE2EEES1J_S1N_JEEENS4_5SM1004TMEM4LOAD26SM100_TMEM_LOAD_32dp32b64xENS4_13SM90_TMA_LOADENS10_INS11_ILi2ELi4ELi3EEES14_NSR_INS5_IJS15_S1L_EEENS5_IJS1L_SC_EEEEEEENS4_39AutoVectorizingCopyWithAssumedAlignmentILi128EEENS4_14SM90_TMA_STOREES23_S25_S25_EEEvvEEEEvNT_6ParamsE)
        .other          _ZN7cutlass13device_kernelINS_4gemm6kernel13GemmUniversalIN4cute5tupleIJiiiiEEENS1_10collective13CollectiveMmaINS1_35MainloopSm100TmaUmmaWarpSpecializedILi3ELi2ELi2ENS5_IJNS4_1CILi2EEESB_NSA_ILi1EEEEEEEENS5_IJNSA_ILi256EEESF_NSA_ILi32EEEEEEaNS5_IJlSC_lEEEaSI_NS4_8TiledMMAINS4_8MMA_AtomIJNS4_21SM100_MMA_S8_2x1SM_SSIaaiLi256ELi256ELNS4_4UMMA5MajorE0ELSN_0ELNSM_8SaturateE0EEEEEENS4_6LayoutINS5_IJSC_SC_SC_EEENS5_IJNSA_ILi0EEEST_ST_EEEEENS5_IJNS4_10UnderscoreESW_SW_EEEEENS4_28SM100_TMA_2SM_LOAD_MULTICASTENS4_14ComposedLayoutINS4_7SwizzleILi1ELi4ELi3EEENS4_18smem_ptr_flag_bitsILi8EEENSR_INS5_IJNSA_ILi8EEESG_EEENS5_IJSG_SC_EEEEEEEvNS4_8identityENS4_18SM100_TMA_2SM_LOADES19_vS1A_EENS_8epilogue10collective18CollectiveEpilogueINS1D_23Sm100TmaWarpSpecializedILi4ELi2ELi64ELb0ELb0EEEJNS5_IJNSA_ILi128EEESF_SG_EEENS5_IJNSR_IS1I_SC_EENSR_INSA_ILi64EEESC_EEEEEaSI_aSI_NS1D_6fusion15FusionCallbacksIS1H_NS1O_17LinearCombinationIaiaiLNS_15FloatRoundStyleE2EEES1J_S1N_JEEENS4_5SM1004TMEM4LOAD26SM100_TMEM_LOAD_32dp32b64xENS4_13SM90_TMA_LOADENS10_INS11_ILi2ELi4ELi3EEES14_NSR_INS5_IJS15_S1L_EEENS5_IJS1L_SC_EEEEEEENS4_39AutoVectorizingCopyWithAssumedAlignmentILi128EEENS4_14SM90_TMA_STOREES23_S25_S25_EEEvvEEEEvNT_6ParamsE,@"STO_CUDA_ENTRY STV_DEFAULT"
_ZN7cutlass13device_kernelINS_4gemm6kernel13GemmUniversalIN4cute5tupleIJiiiiEEENS1_10collective13CollectiveMmaINS1_35MainloopSm100TmaUmmaWarpSpecializedILi3ELi2ELi2ENS5_IJNS4_1CILi2EEESB_NSA_ILi1EEEEEEEENS5_IJNSA_ILi256EEESF_NSA_ILi32EEEEEEaNS5_IJlSC_lEEEaSI_NS4_8TiledMMAINS4_8MMA_AtomIJNS4_21SM100_MMA_S8_2x1SM_SSIaaiLi256ELi256ELNS4_4UMMA5MajorE0ELSN_0ELNSM_8SaturateE0EEEEEENS4_6LayoutINS5_IJSC_SC_SC_EEENS5_IJNSA_ILi0EEEST_ST_EEEEENS5_IJNS4_10UnderscoreESW_SW_EEEEENS4_28SM100_TMA_2SM_LOAD_MULTICASTENS4_14ComposedLayoutINS4_7SwizzleILi1ELi4ELi3EEENS4_18smem_ptr_flag_bitsILi8EEENSR_INS5_IJNSA_ILi8EEESG_EEENS5_IJSG_SC_EEEEEEEvNS4_8identityENS4_18SM100_TMA_2SM_LOADES19_vS1A_EENS_8epilogue10collective18CollectiveEpilogueINS1D_23Sm100TmaWarpSpecializedILi4ELi2ELi64ELb0ELb0EEEJNS5_IJNSA_ILi128EEESF_SG_EEENS5_IJNSR_IS1I_SC_EENSR_INSA_ILi64EEESC_EEEEEaSI_aSI_NS1D_6fusion15FusionCallbacksIS1H_NS1O_17LinearCombinationIaiaiLNS_15FloatRoundStyleE2EEES1J_S1N_JEEENS4_5SM1004TMEM4LOAD26SM100_TMEM_LOAD_32dp32b64xENS4_13SM90_TMA_LOADENS10_INS11_ILi2ELi4ELi3EEES14_NSR_INS5_IJS15_S1L_EEENS5_IJS1L_SC_EEEEEEENS4_39AutoVectorizingCopyWithAssumedAlignmentILi128EEENS4_14SM90_TMA_STOREES23_S25_S25_EEEvvEEEEvNT_6ParamsE:
[----:B------:R-:W1:Y:S01]  /*0000*/  LDC R1, c[0x0][0x37c] ;  /* 0x0000df00ff017b82 */ /* 0x000e620000000800 */
[----:B------:R-:W2:Y:S01]  /*0010*/  S2R R155, SR_TID.X ;  /* 0x00000000009b7919 */ /* 0x000ea20000002100 */
[----:B------:R-:W3:Y:S06]  /*0020*/  LDCU.64 UR8, c[0x0][0x890] ;  /* 0x00011200ff0877ac */ /* 0x000eec0008000a00 */
[----:B------:R-:W4:Y:S01]  /*0030*/  S2UR UR45, SR_CgaCtaId ;  /* 0x00000000002d79c3 */ /* 0x000f220000008800 */
[----:B------:R-:W-:Y:S02]  /*0040*/  PRMT R140, RZ, 0x7610, R140 ;  /* 0x00007610ff8c7816 */ /* 0x000fe4000000008c */
[----:B------:R-:W-:Y:S01]  /*0050*/  ELECT P1, URZ, PT ;  /* 0x0000000000ff782f */ /* 0x000fe20003820000 */
[----:B---3--:R-:W-:-:S04]  /*0060*/  UISETP.NE.U32.AND UP0, UPT, UR8, URZ, UPT ;  /* 0x000000ff0800728c */ /* 0x008fc8000bf05070 */
[----:B------:R-:W-:Y:S02]  /*0070*/  UISETP.NE.AND.EX UP0, UPT, UR9, URZ, UPT, UP0 ;  /* 0x000000ff0900728c */ /* 0x000fe4000bf05300 */
[----:B----4-:R-:W-:Y:S02]  /*0080*/  ULOP3.LUT UR27, UR45, 0x1, URZ, 0xc0, !UPT ;  /* 0x000000012d1b7892 */ /* 0x010fe4000f8ec0ff */
[----:B------:R-:W-:Y:S01]  /*0090*/  ULOP3.LUT UR28, UR45, 0x1, URZ, 0x3c, !UPT ;  /* 0x000000012d1c7892 */ /* 0x000fe2000f8e3cff */
[----:B--2---:R-:W-:-:S05]  /*00a0*/  SHF.R.U32.HI R141, RZ, 0x5, R155 ;  /* 0x00000005ff8d7819 */ /* 0x004fca000001169b */
[----:B------:R-:W2:Y:S02]  /*00b0*/  SHFL.IDX PT, R0, R141, RZ, 0x1f ;  /* 0x00001fff8d007589 */ /* 0x000ea400000e0000 */
[----:B--2---:R-:W-:Y:S01]  /*00c0*/  R2UR UR17, R0 ;  /* 0x00000000001172ca */ /* 0x004fe200000e0000 */
[----:B-1----:R-:W-:-:S14]  /*00d0*/  BRA.U UP0, `(.L_x_0) ;  /* 0x0000000100307547 */ /* 0x002fdc000b800000 */
[----:B------:R-:W1:Y:S02]  /*00e0*/  LDCU.64 UR4, c[0x0][0x888] ;  /* 0x00011100ff0477ac */ /* 0x000e640008000a00 */
[----:B-1----:R-:W-:-:S04]  /*00f0*/  UISETP.NE.U32.AND UP0, UPT, UR4, URZ, UPT ;  /* 0x000000ff0400728c */ /* 0x002fc8000bf05070 */
[----:B------:R-:W-:-:S09]  /*0100*/  UISETP.NE.AND.EX UP0, UPT, UR5, URZ, UPT, UP0 ;  /* 0x000000ff0500728c */ /* 0x000fd2000bf05300 */
[----:B------:R-:W-:Y:S05]  /*0110*/  BRA.U !UP0, `(.L_x_1) ;  /* 0x0000000108147547 */ /* 0x000fea000b800000 */
[----:B------:R-:W1:Y:S01]  /*0120*/  LDC.64 R72, c[0x0][0x888] ;  /* 0x00022200ff487b82 */ /* 0x000e620000000a00 */
[----:B------:R-:W1:Y:S02]  /*0130*/  LDCU.64 UR4, c[0x0][0x358] ;  /* 0x00006b00ff0477ac */ /* 0x000e640008000a00 */
[----:B-1----:R1:W5:Y:S01]  /*0140*/  LDG.E R72, desc[UR4][R72.64] ;  /* 0x0000000448487981 */ /* 0x002362000c1e1900 */
[----:B------:R-:W-:Y:S01]  /*0150*/  HFMA2 R140, -RZ, RZ, 0, 5.9604644775390625e-08 ;  /* 0x00000001ff8c7431 */ /* 0x000fe200000001ff */
[----:B------:R-:W-:Y:S05]  /*0160*/  BRA `(.L_x_0) ;  /* 0x00000000000c7947 */ /* 0x000fea0003800000 */
.L_x_1:
[----:B------:R-:W1:Y:S01]  /*0170*/  LDCU UR4, c[0x0][0x880] ;  /* 0x00011000ff0477ac */ /* 0x000e620008000800 */
[----:B------:R-:W-:Y:S01]  /*0180*/  HFMA2 R140, -RZ, RZ, 0, 5.9604644775390625e-08 ;  /* 0x00000001ff8c7431 */ /* 0x000fe200000001ff */
[----:B-1----:R-:W-:-:S07]  /*0190*/  MOV R72, UR4 ;  /* 0x0000000400487c02 */ /* 0x002fce0008000f00 */
.L_x_0:
[----:B------:R-:W2:Y:S02]  /*01a0*/  LDCU.64 UR4, c[0x0][0x8b0] ;  /* 0x00011600ff0477ac */ /* 0x000ea40008000a00 */
[----:B--2---:R-:W-:-:S04]  /*01b0*/  UISETP.NE.U32.AND UP0, UPT, UR4, URZ, UPT ;  /* 0x000000ff0400728c */ /* 0x004fc8000bf05070 */
[----:B------:R-:W-:-:S09]  /*01c0*/  UISETP.NE.AND.EX UP0, UPT, UR5, URZ, UPT, UP0 ;  /* 0x000000ff0500728c */ /* 0x000fd2000bf05300 */
[----:B------:R-:W-:Y:S05]  /*01d0*/  BRA.U UP0, `(.L_x_2) ;  /* 0x0000000100287547 */ /* 0x000fea000b800000 */
[----:B------:R-:W2:Y:S02]  /*01e0*/  LDCU.64 UR4, c[0x0][0x8a8] ;  /* 0x00011500ff0477ac */ /* 0x000ea40008000a00 */
[----:B--2---:R-:W-:-:S04]  /*01f0*/  UISETP.NE.U32.AND UP0, UPT, UR4, URZ, UPT ;  /* 0x000000ff0400728c */ /* 0x004fc8000bf05070 */
[----:B------:R-:W-:-:S09]  /*0200*/  UISETP.NE.AND.EX UP0, UPT, UR5, URZ, UPT, UP0 ;  /* 0x000000ff0500728c */ /* 0x000fd2000bf05300 */
[----:B------:R-:W-:Y:S05]  /*0210*/  BRA.U !UP0, `(.L_x_3) ;  /* 0x0000000108107547 */ /* 0x000fea000b800000 */
[----:B------:R-:W2:Y:S01]  /*0220*/  LDC.64 R70, c[0x0][0x8a8] ;  /* 0x00022a00ff467b82 */ /* 0x000ea20000000a00 */
[----:B------:R-:W2:Y:S02]  /*0230*/  LDCU.64 UR4, c[0x0][0x358] ;  /* 0x00006b00ff0477ac */ /* 0x000ea40008000a00 */
[----:B--2---:R2:W5:Y:S01]  /*0240*/  LDG.E R70, desc[UR4][R70.64] ;  /* 0x0000000446467981 */ /* 0x004562000c1e1900 */
[----:B------:R-:W-:Y:S05]  /*0250*/  BRA `(.L_x_2) ;  /* 0x0000000000087947 */ /* 0x000fea0003800000 */
.L_x_3:
[----:B------:R-:W2:Y:S02]  /*0260*/  LDCU UR4, c[0x0][0x8a0] ;  /* 0x00011400ff0477ac */ /* 0x000ea40008000800 */
[----:B--2---:R-:W-:Y:S02]  /*0270*/  MOV R70, UR4 ;  /* 0x0000000400467c02 */ /* 0x004fe40008000f00 */
.L_x_2:
[----:B------:R-:W-:Y:S01]  /*0280*/  IMAD.U32 R0, RZ, RZ, UR17 ;  /* 0x00000011ff007e24 */ /* 0x000fe2000f8e00ff */
[----:B------:R-:W-:Y:S04]  /*0290*/  BSSY.RECONVERGENT B0, `(.L_x_4) ;  /* 0x000000c000007945 */ /* 0x000fe80003800200 */
[C---:B------:R-:W-:Y:S02]  /*02a0*/  ISETP.NE.OR P2, PT, R0.reuse, 0x1, !P1 ;  /* 0x000000010000780c */ /* 0x040fe40004f45670 */
[----:B------:R-:W-:-:S11]  /*02b0*/  ISETP.NE.OR P0, PT, R0, 0x3, !P1 ;  /* 0x000000030000780c */ /* 0x000fd60004f05670 */
[----:B------:R-:W-:Y:S05]  /*02c0*/  @P2 BRA `(.L_x_5) ;  /* 0x0000000000202947 */ /* 0x000fea0003800000 */
[----:B------:R-:W3:Y:S02]  /*02d0*/  LDCU.64 UR4, c[0x0][0x348] ;  /* 0x00006900ff0477ac */ /* 0x000ee40008000a00 */
[----:B---3--:R-:W-:Y:S02]  /*02e0*/  UIADD3 UR6, UP1, UPT, UR4, 0x80, URZ ;  /* 0x0000008004067890 */ /* 0x008fe4000ff3e0ff */
[----:B------:R-:W-:Y:S02]  /*02f0*/  UIADD3 UR4, UP0, UPT, UR4, 0x180, URZ ;  /* 0x0000018004047890 */ /* 0x000fe4000ff1e0ff */
[----:B------:R-:W-:Y:S02]  /*0300*/  UIADD3.X UR7, UPT, UPT, URZ, UR5, URZ, UP1, !UPT ;  /* 0x00000005ff077290 */ /* 0x000fe40008ffe4ff */
[----:B------:R-:W-:-:S07]  /*0310*/  UIADD3.X UR5, UPT, UPT, URZ, UR5, URZ, UP0, !UPT ;  /* 0x00000005ff057290 */ /* 0x000fce00087fe4ff */
[----:B------:R3:W-:Y:S02]  /*0320*/  UTMACCTL.PF [UR6] ;  /* 0x00000000060079b9 */ /* 0x0007e40008040000 */
[----:B------:R3:W-:Y:S02]  /*0330*/  UTMACCTL.PF [UR4] ;  /* 0x00000000040079b9 */ /* 0x0007e40008040000 */
[----:B---3--:R-:W-:Y:S01]  /*0340*/  NOP ;  /* 0x0000000000007918 */ /* 0x008fe20000000000 */
.L_x_5:
[----:B------:R-:W-:Y:S05]  /*0350*/  BSYNC.RECONVERGENT B0 ;  /* 0x0000000000007941 */ /* 0x000fea0003800200 */
.L_x_4:
[----:B------:R-:W-:Y:S04]  /*0360*/  BSSY.RECONVERGENT B0, `(.L_x_6) ;  /* 0x000000a000007945 */ /* 0x000fe80003800200 */
        /* <DEDUP_REMOVED lines=9> */
.L_x_7:
[----:B------:R-:W-:Y:S05]  /*0400*/  BSYNC.RECONVERGENT B0 ;  /* 0x0000000000007941 */ /* 0x000fea0003800200 */
.L_x_6:
[----:B------:R-:W3:Y:S01]  /*0410*/  LDCU.64 UR4, c[0x0][0x888] ;  /* 0x00011100ff0477ac */ /* 0x000ee20008000a00 */
[----:B------:R-:W-:Y:S02]  /*0420*/  UISETP.EQ.U32.AND UP1, UPT, UR8, URZ, UPT ;  /* 0x000000ff0800728c */ /* 0x000fe4000bf22070 */
[----:B------:R-:W-:Y:S02]  /*0430*/  UPLOP3.LUT UP3, UPT, UPT, UPT, UPT, 0x80, 0x8 ;  /* 0x000000000008789c */ /* 0x000fe40003f6f070 */
[----:B---3--:R-:W-:-:S04]  /*0440*/  UISETP.NE.U32.AND UP0, UPT, UR4, URZ, UPT ;  /* 0x000000ff0400728c */ /* 0x008fc8000bf05070 */
[----:B------:R-:W-:-:S04]  /*0450*/  UISETP.NE.AND.EX UP0, UPT, UR5, URZ, UPT, UP0 ;  /* 0x000000ff0500728c */ /* 0x000fc8000bf05300 */
[----:B------:R-:W-:-:S04]  /*0460*/  UISETP.EQ.OR.EX UP2, UPT, UR9, URZ, !UP0, UP1 ;  /* 0x000000ff0900728c */ /* 0x000fc8000c742710 */
[----:B------:R-:W-:-:S06]  /*0470*/  UP2UR UR4, UPR, URZ, 0x4 ;  /* 0x00000004ff047883 */ /* 0x000fcc0008000000 */
[----:B------:R-:W-:Y:S01]  /*0480*/  MOV R144, UR4 ;  /* 0x0000000400907c02 */ /* 0x000fe20008000f00 */
[----:B------:R-:W-:Y:S06]  /*0490*/  BRA.U !UP2, `(.L_x_8) ;  /* 0x000000010a207547 */ /* 0x000fec000b800000 */
[----:B-----5:R-:W-:Y:S01]  /*04a0*/  R2UR UR5, R72 ;  /* 0x00000000480572ca */ /* 0x020fe200000e0000 */
[----:B------:R-:W-:Y:S02]  /*04b0*/  UISETP.NE.U32.AND UP1, UPT, UR8, URZ, UPT ;  /* 0x000000ff0800728c */ /* 0x000fe4000bf25070 */
[----:B------:R-:W-:Y:S02]  /*04c0*/  USEL UR4, URZ, 0xffffffff, UP0 ;  /* 0xffffffffff047887 */ /* 0x000fe40008000000 */
[----:B------:R-:W-:-:S08]  /*04d0*/  UISETP.NE.AND.EX UP1, UPT, UR9, URZ, UPT, UP1 ;  /* 0x000000ff0900728c */ /* 0x000fd0000bf25310 */
[----:B------:R-:W-:-:S04]  /*04e0*/  UISETP.NE.AND UP0, UPT, UR5, URZ, UPT ;  /* 0x000000ff0500728c */ /* 0x000fc8000bf05270 */
[----:B------:R-:W-:-:S04]  /*04f0*/  @!UP1 USEL UR4, URZ, 0xffffffff, UP0 ;  /* 0xffffffffff049887 */ /* 0x000fc80008000000 */
[----:B------:R-:W-:-:S04]  /*0500*/  ULOP3.LUT UR4, UR4, 0x1, URZ, 0xc0, !UPT ;  /* 0x0000000104047892 */ /* 0x000fc8000f8ec0ff */
[----:B------:R-:W-:-:S11]  /*0510*/  UISETP.NE.U32.AND UP3, UPT, UR4, 0x1, UPT ;  /* 0x000000010400788c */ /* 0x000fd6000bf65070 */
.L_x_8:
[----:B------:R-:W3:Y:S01]  /*0520*/  SHFL.IDX PT, R0, R141, RZ, 0x1f ;  /* 0x00001fff8d007589 */ /* 0x000ee200000e0000 */
[----:B------:R-:W-:-:S04]  /*0530*/  UISETP.NE.AND UP0, UPT, UR17, 0x2, UPT ;  /* 0x000000021100788c */ /* 0x000fc8000bf05270 */
[----:B------:R-:W-:Y:S02]  /*0540*/  UISETP.EQ.AND UP1, UPT, UR27, URZ, !UP0 ;  /* 0x000000ff1b00728c */ /* 0x000fe4000c722270 */
[----:B------:R-:W-:-:S04]  /*0550*/  USEL UR41, URZ, 0x1, UP0 ;  /* 0x00000001ff297887 */ /* 0x000fc80008000000 */
[----:B------:R-:W-:Y:S02]  /*0560*/  PLOP3.LUT P3, PT, P1, PT, UP1, 0x80, 0x8 ;  /* 0x000000000008781c */ /* 0x000fe40000f6f018 */
[----:B---3--:R-:W-:-:S13]  /*0570*/  ISETP.NE.AND P0, PT, R0, RZ, PT ;  /* 0x000000ff0000720c */ /* 0x008fda0003f05270 */
[----:B------:R-:W-:Y:S05]  /*0580*/  @P0 BRA `(.L_x_9) ;  /* 0x00000000004c0947 */ /* 0x000fea0003800000 */
[----:B------:R-:W-:Y:S01]  /*0590*/  UMOV UR4, 0x400 ;  /* 0x0000040000047882 */ /* 0x000fe20000000000 */
[----:B------:R-:W-:Y:S01]  /*05a0*/  UMOV UR8, 0x1 ;  /* 0x0000000100087882 */ /* 0x000fe20000000000 */
[----:B------:R-:W-:Y:S01]  /*05b0*/  UMOV UR6, 0x2 ;  /* 0x0000000200067882 */ /* 0x000fe20000000000 */
[----:B------:R-:W-:Y:S02]  /*05c0*/  ULEA UR4, UR45, UR4, 0x18 ;  /* 0x000000042d047291 */ /* 0x000fe4000f8ec0ff */
[----:B------:R-:W-:-:S04]  /*05d0*/  UIADD3 UR8, UPT, UPT, -UR8, 0x100000, URZ ;  /* 0x0010000008087890 */ /* 0x000fc8000fffe1ff */
[----:B------:R-:W-:Y:S02]  /*05e0*/  USHF.L.U32 UR9, UR8, 0xb, URZ ;  /* 0x0000000b08097899 */ /* 0x000fe400080006ff */
[----:B------:R-:W-:Y:S02]  /*05f0*/  USHF.L.U32 UR8, UR8, 0x1, URZ ;  /* 0x0000000108087899 */ /* 0x000fe400080006ff */
[----:B------:R-:W-:-:S04]  /*0600*/  UIADD3 UR6, UPT, UPT, -UR6, 0x100000, URZ ;  /* 0x0010000006067890 */ /* 0x000fc8000fffe1ff */
[----:B------:R-:W-:Y:S02]  /*0610*/  USHF.L.U32 UR7, UR6, 0xb, URZ ;  /* 0x0000000b06077899 */ /* 0x000fe400080006ff */
[----:B------:R-:W-:Y:S01]  /*0620*/  USHF.L.U32 UR6, UR6, 0x1, URZ ;  /* 0x0000000106067899 */ /* 0x000fe200080006ff */
[----:B------:R-:W-:Y:S01]  /*0630*/  ELECT P0, URZ, PT ;  /* 0x0000000000ff782f */ /* 0x000fe20003800000 */
[----:B------:R-:W3:Y:S02]  /*0640*/  FENCE.VIEW.ASYNC.S ;  /* 0x00000000000073c6 */ /* 0x000ee40000000000 */
[----:B---3--:R3:W4:Y:S08]  /*0650*/  SYNCS.EXCH.64 URZ, [UR4], UR8 ;  /* 0x0000000804ff75b2 */ /* 0x0087300008000100 */
[----:B------:R3:W1:Y:S01]  /*0660*/  SYNCS.EXCH.64 URZ, [UR4+0x18], UR6 ;  /* 0x0000180604ff75b2 */ /* 0x0006620008000100 */
[----:B------:R3:W1:Y:S01]  /*0670*/  SYNCS.EXCH.64 URZ, [UR4+0x8], UR8 ;  /* 0x0000080804ff75b2 */ /* 0x0006620008000100 */
[----:B------:R3:W1:Y:S01]  /*0680*/  SYNCS.EXCH.64 URZ, [UR4+0x20], UR6 ;  /* 0x0000200604ff75b2 */ /* 0x0006620008000100 */
[----:B------:R3:W1:Y:S01]  /*0690*/  SYNCS.EXCH.64 URZ, [UR4+0x10], UR8 ;  /* 0x0000100804ff75b2 */ /* 0x0006620008000100 */
[----:B------:R3:W1:Y:S01]  /*06a0*/  SYNCS.EXCH.64 URZ, [UR4+0x28], UR6 ;  /* 0x0000280604ff75b2 */ /* 0x0006620008000100 */
[----:B------:R-:W-:Y:S01]  /*06b0*/  NOP ;  /* 0x0000000000007918 */ /* 0x000fe20000000000 */
.L_x_9:
[----:B------:R-:W2:Y:S01]  /*06c0*/  SHFL.IDX PT, R0, R141, RZ, 0x1f ;  /* 0x00001fff8d007589 */ /* 0x000ea200000e0000 */
[----:B------:R-:W-:Y:S01]  /*06d0*/  NOP ;  /* 0x0000000000007918 */ /* 0x000fe20000000000 */
[----:B--2---:R-:W-:-:S13]  /*06e0*/  ISETP.NE.AND P0, PT, R0, 0x1, PT ;  /* 0x000000010000780c */ /* 0x004fda0003f05270 */
[----:B------:R-:W-:Y:S05]  /*06f0*/  @P0 BRA `(.L_x_10) ;  /* 0x0000000000540947 */ /* 0x000fea0003800000 */
[----:B---3--:R-:W-:Y:S01]  /*0700*/  UMOV UR4, 0x400 ;  /* 0x0000040000047882 */ /* 0x008fe20000000000 */
        /* <DEDUP_REMOVED lines=10> */
[----:B------:R-:W2:Y:S02]  /*07b0*/  FENCE.VIEW.ASYNC.S ;  /* 0x00000000000073c6 */ /* 0x000ea40000000000 */
[----:B--2---:R2:W3:Y:S08]  /*07c0*/  SYNCS.EXCH.64 URZ, [UR4+0x30], UR8 ;  /* 0x0000300804ff75b2 */ /* 0x0044f00008000100 */
[----:B------:R2:W1:Y:S01]  /*07d0*/  SYNCS.EXCH.64 URZ, [UR4+0x50], UR6 ;  /* 0x0000500604ff75b2 */ /* 0x0004620008000100 */
[----:B------:R2:W1:Y:S01]  /*07e0*/  SYNCS.EXCH.64 URZ, [UR4+0x38], UR8 ;  /* 0x0000380804ff75b2 */ /* 0x0004620008000100 */
[----:B------:R2:W1:Y:S01]  /*07f0*/  SYNCS.EXCH.64 URZ, [UR4+0x58], UR6 ;  /* 0x0000580604ff75b2 */ /* 0x0004620008000100 */
[----:B------:R2:W1:Y:S01]  /*0800*/  SYNCS.EXCH.64 URZ, [UR4+0x40], UR8 ;  /* 0x0000400804ff75b2 */ /* 0x0004620008000100 */
[----:B------:R2:W1:Y:S01]  /*0810*/  SYNCS.EXCH.64 URZ, [UR4+0x60], UR6 ;  /* 0x0000600604ff75b2 */ /* 0x0004620008000100 */
[----:B------:R2:W1:Y:S01]  /*0820*/  SYNCS.EXCH.64 URZ, [UR4+0x48], UR8 ;  /* 0x0000480804ff75b2 */ /* 0x0004620008000100 */
[----:B------:R2:W1:Y:S01]  /*0830*/  SYNCS.EXCH.64 URZ, [UR4+0x68], UR6 ;  /* 0x0000680604ff75b2 */ /* 0x0004620008000100 */
[----:B------:R-:W-:Y:S01]  /*0840*/  NOP ;  /* 0x0000000000007918 */ /* 0x000fe20000000000 */
.L_x_10:
[----:B------:R-:W4:Y:S01]  /*0850*/  SHFL.IDX PT, R0, R141, RZ, 0x1f ;  /* 0x00001fff8d007589 */ /* 0x000f2200000e0000 */
[----:B------:R-:W-:Y:S01]  /*0860*/  NOP ;  /* 0x0000000000007918 */ /* 0x000fe20000000000 */
[----:B----4-:R-:W-:-:S13]  /*0870*/  ISETP.NE.AND P0, PT, R0, 0x3, PT ;  /* 0x000000030000780c */ /* 0x010fda0003f05270 */
[----:B------:R-:W-:Y:S05]  /*0880*/  @P0 BRA `(.L_x_11) ;  /* 0x00000000002c0947 */ /* 0x000fea0003800000 */
[----:B--23--:R-:W-:Y:S01]  /*0890*/  UMOV UR6, 0x400 ;  /* 0x0000040000067882 */ /* 0x00cfe20000000000 */
[----:B------:R-:W-:Y:S01]  /*08a0*/  UMOV UR4, 0x20 ;  /* 0x0000002000047882 */ /* 0x000fe20000000000 */
[----:B------:R-:W-:Y:S02]  /*08b0*/  ULEA UR6, UR45, UR6, 0x18 ;  /* 0x000000062d067291 */ /* 0x000fe4000f8ec0ff */
[----:B------:R-:W-:-:S04]  /*08c0*/  UIADD3 UR4, UPT, UPT, -UR4, 0x100000, URZ ;  /* 0x0010000004047890 */ /* 0x000fc8000fffe1ff */
[----:B------:R-:W-:Y:S02]  /*08d0*/  USHF.L.U32 UR5, UR4, 0xb, URZ ;  /* 0x0000000b04057899 */ /* 0x000fe400080006ff */
[----:B------:R-:W-:Y:S01]  /*08e0*/  USHF.L.U32 UR4, UR4, 0x1, URZ ;  /* 0x0000000104047899 */ /* 0x000fe200080006ff */
[----:B------:R-:W-:Y:S01]  /*08f0*/  ELECT P0, URZ, PT ;  /* 0x0000000000ff782f */ /* 0x000fe20003800000 */
[----:B------:R-:W2:Y:S10]  /*0900*/  FENCE.VIEW.ASYNC.S ;  /* 0x00000000000073c6 */ /* 0x000eb40000000000 */
[----:B--2---:R4:W2:Y:S01]  /*0910*/  SYNCS.EXCH.64 URZ, [UR6+0x70], UR4 ;  /* 0x0000700406ff75b2 */ /* 0x0048a20008000100 */
[----:B------:R4:W3:Y:S02]  /*0920*/  SYNCS.EXCH.64 URZ, [UR6+0x78], UR4 ;  /* 0x0000780406ff75b2 */ /* 0x0008e40008000100 */
[----:B----4-:R-:W-:Y:S01]  /*0930*/  NOP ;  /* 0x0000000000007918 */ /* 0x010fe20000000000 */
.L_x_11:
[----:B------:R-:W4:Y:S01]  /*0940*/  SHFL.IDX PT, R0, R141, RZ, 0x1f ;  /* 0x00001fff8d007589 */ /* 0x000f2200000e0000 */
[----:B------:R-:W-:Y:S01]  /*0950*/  NOP ;  /* 0x0000000000007918 */ /* 0x000fe20000000000 */
[----:B----4-:R-:W-:-:S13]  /*0960*/  ISETP.NE.AND P0, PT, R0, 0x4, PT ;  /* 0x000000040000780c */ /* 0x010fda0003f05270 */
[----:B------:R-:W-:Y:S05]  /*0970*/  @P0 BRA `(.L_x_12) ;  /* 0x0000000000480947 */ /* 0x000fea0003800000 */
[----:B--23--:R-:W-:Y:S01]  /*0980*/  UMOV UR4, 0x3a0 ;  /* 0x000003a000047882 */ /* 0x00cfe20000000000 */
[----:B------:R-:W-:Y:S01]  /*0990*/  UMOV UR6, 0x400 ;  /* 0x0000040000067882 */ /* 0x000fe20000000000 */
[----:B------:R-:W-:Y:S01]  /*09a0*/  USEL UR4, UR4, 0x320, UP3 ;  /* 0x0000032004047887 */ /* 0x000fe20009800000 */
        /* <DEDUP_REMOVED lines=10> */
[----:B--2---:R4:W2:Y:S08]  /*0a50*/  SYNCS.EXCH.64 URZ, [UR6+0x80], UR8 ;  /* 0x0000800806ff75b2 */ /* 0x0048b00008000100 */
[----:B------:R4:W3:Y:S01]  /*0a60*/  SYNCS.EXCH.64 URZ, [UR6+0x90], UR4 ;  /* 0x0000900406ff75b2 */ /* 0x0008e20008000100 */
[----:B------:R4:W1:Y:S01]  /*0a70*/  SYNCS.EXCH.64 URZ, [UR6+0x88], UR8 ;  /* 0x0000880806ff75b2 */ /* 0x0008620008000100 */
[----:B------:R4:W1:Y:S02]  /*0a80*/  SYNCS.EXCH.64 URZ, [UR6+0x98], UR4 ;  /* 0x0000980406ff75b2 */ /* 0x0008640008000100 */
[----:B----4-:R-:W-:Y:S01]  /*0a90*/  NOP ;  /* 0x0000000000007918 */ /* 0x010fe20000000000 */
.L_x_12:
[----:B------:R-:W4:Y:S01]  /*0aa0*/  SHFL.IDX PT, R0, R141, RZ, 0x1f ;  /* 0x00001fff8d007589 */ /* 0x000f2200000e0000 */
[----:B------:R-:W-:Y:S01]  /*0ab0*/  NOP ;  /* 0x0000000000007918 */ /* 0x000fe20000000000 */
[----:B----4-:R-:W-:-:S13]  /*0ac0*/  ISETP.NE.AND P0, PT, R0, 0x5, PT ;  /* 0x000000050000780c */ /* 0x010fda0003f05270 */
[----:B------:R-:W-:Y:S05]  /*0ad0*/  @P0 BRA `(.L_x_13) ;  /* 0x0000000000440947 */ /* 0x000fea0003800000 */
[----:B--23--:R-:W-:Y:S01]  /*0ae0*/  UMOV UR4, 0x400 ;  /* 0x0000040000047882 */ /* 0x00cfe20000000000 */
        /* <DEDUP_REMOVED lines=16> */
.L_x_13:
[----:B------:R-:W4:Y:S01]  /*0bf0*/  SHFL.IDX PT, R0, R141, RZ, 0x1f ;  /* 0x00001fff8d007589 */ /* 0x000f2200000e0000 */
[----:B------:R-:W-:Y:S01]  /*0c00*/  ISETP.NE.OR P1, PT, RZ, UR17, !P1 ;  /* 0x00000011ff007c0c */ /* 0x000fe2000cf25670 */
        /* <DEDUP_REMOVED lines=12> */
[----:B------:R4:W3:Y:S01]  /*0cd0*/  SYNCS.EXCH.64 URZ, [UR4+0xd0], UR6 ;  /* 0x0000d00604ff75b2 */ /* 0x0008e20008000100 */
[----:B------:R4:W1:Y:S01]  /*0ce0*/  SYNCS.EXCH.64 URZ, [UR4+0xc8], UR6 ;  /* 0x0000c80604ff75b2 */ /* 0x0008620008000100 */
[----:B------:R4:W1:Y:S02]  /*0cf0*/  SYNCS.EXCH.64 URZ, [UR4+0xd8], UR6 ;  /* 0x0000d80604ff75b2 */ /* 0x0008640008000100 */
[----:B----4-:R-:W-:Y:S01]  /*0d00*/  NOP ;  /* 0x0000000000007918 */ /* 0x010fe20000000000 */
.L_x_14:
[----:B------:R-:W-:Y:S01]  /*0d10*/  VOTEU.ALL UP0, P1 ;  /* 0x0000000000ff7886 */ /* 0x000fe20000800000 */
[----:B--23--:R-:W-:Y:S01]  /*0d20*/  UMOV UR4, 0x20 ;  /* 0x0000002000047882 */ /* 0x00cfe20000000000 */
[----:B------:R-:W2:Y:S01]  /*0d30*/  LDCU UR7, c[0x0][0x36c] ;  /* 0x00006d80ff0777ac */ /* 0x000ea20008000800 */
[----:B------:R-:W-:Y:S01]  /*0d40*/  NOP ;  /* 0x0000000000007918 */ /* 0x000fe20000000000 */
[----:B------:R-:W-:Y:S01]  /*0d50*/  LOP3.LUT R3, R155, 0x1f, RZ, 0xc0, !PT ;  /* 0x0000001f9b037812 */ /* 0x000fe200078ec0ff */
[----:B------:R-:W-:Y:S01]  /*0d60*/  @!UP0 UMOV UR6, 0x400 ;  /* 0x0000040000068882 */ /* 0x000fe20000000000 */
[----:B------:R-:W-:-:S04]  /*0d70*/  @!UP0 UIADD3 UR4, UPT, UPT, -UR4, 0x100000, URZ ;  /* 0x0010000004048890 */ /* 0x000fc8000fffe1ff */
[----:B------:R-:W-:Y:S02]  /*0d80*/  @!UP0 USHF.L.U32 UR5, UR4, 0xb, URZ ;  /* 0x0000000b04058899 */ /* 0x000fe400080006ff */
[----:B------:R-:W-:Y:S02]  /*0d90*/  @!UP0 USHF.L.U32 UR4, UR4, 0x1, URZ ;  /* 0x0000000104048899 */ /* 0x000fe400080006ff */
[----:B------:R-:W-:Y:S01]  /*0da0*/  @!UP0 ULEA UR6, UR45, UR6, 0x18 ;  /* 0x000000062d068291 */ /* 0x000fe2000f8ec0ff */
[----:B------:R-:W-:Y:S01]  /*0db0*/  VOTEU.ALL UP0, P1 ;  /* 0x0000000000ff7886 */ /* 0x000fe20000800000 */
[----:B------:R-:W-:Y:S02]  /*0dc0*/  UISETP.NE.AND UP4, UPT, UR17, URZ, UPT ;  /* 0x000000ff1100728c */ /* 0x000fe4000bf85270 */
[----:B--2---:R-:W-:Y:S01]  /*0dd0*/  UISETP.EQ.U32.AND UP5, UPT, UR7, 0x1, UPT ;  /* 0x000000010700788c */ /* 0x004fe2000bfa2070 */
[----:B------:R-:W2:Y:S07]  /*0de0*/  FENCE.VIEW.ASYNC.S ;  /* 0x00000000000073c6 */ /* 0x000eae0000000000 */
[----:B--2---:R2:W3:Y:S01]  /*0df0*/  @!UP0 SYNCS.EXCH.64 URZ, [UR6+0xe0], UR4 ;  /* 0x0000e00406ff85b2 */ /* 0x0044e20008000100 */
[----:B------:R-:W-:Y:S05]  /*0e00*/  BRA.U !UP5, `(.L_x_15) ;  /* 0x000000010d087547 */ /* 0x000fea000b800000 */
[----:B-1-3--:R-:W-:Y:S01]  /*0e10*/  UCGABAR_ARV ;  /* 0x00000000000079c7 */ /* 0x00afe20008000000 */
[----:B------:R-:W-:Y:S05]  /*0e20*/  BRA `(.L_x_16) ;  /* 0x0000000000047947 */ /* 0x000fea0003800000 */
.L_x_15:
[----:B-1-3--:R-:W-:Y:S01]  /*0e30*/  NOP ;  /* 0x0000000000007918 */ /* 0x00afe20000000000 */
.L_x_16:
[----:B------:R-:W1:Y:S01]  /*0e40*/  S2UR UR16, SR_CTAID.X ;  /* 0x00000000001079c3 */ /* 0x000e620000002500 */
[----:B------:R-:W-:-:S05]  /*0e50*/  CS2R.32 R143, SR_CgaSize ;  /* 0x00000000008f7805 */ /* 0x000fca0000008a00 */
[----:B------:R-:W-:-:S05]  /*0e60*/  IMAD R143, R143, -0xa0, RZ ;  /* 0xffffff608f8f7824 */ /* 0x000fca00078e02ff */
[----:B--2---:R-:W-:-:S14]  /*0e70*/  R2UR UR5, R143 ;  /* 0x000000008f0572ca */ /* 0x004fdc00000e0000 */
[----:B------:R-:W2:Y:S01]  /*0e80*/  LDCU UR5, c[0x0][UR5+0x2b0] ;  /* 0x00005600050577ac */ /* 0x000ea20008000800 */
[----:B------:R-:W-:-:S05]  /*0e90*/  CS2R.32 R143, SR_CgaSize ;  /* 0x00000000008f7805 */ /* 0x000fca0000008a00 */
[----:B------:R-:W-:-:S05]  /*0ea0*/  IMAD R143, R143, -0xa0, RZ ;  /* 0xffffff608f8f7824 */ /* 0x000fca00078e02ff */
[----:B------:R-:W-:-:S14]  /*0eb0*/  R2UR UR4, R143 ;  /* 0x000000008f0472ca */ /* 0x000fdc00000e0000 */
[----:B------:R-:W3:Y:S01]  /*0ec0*/  LDCU UR4, c[0x0][UR4+0x2b4] ;  /* 0x00005680040477ac */ /* 0x000ee20008000800 */
[----:B------:R-:W4:Y:S01]  /*0ed0*/  S2UR UR7, SR_CTAID.Y ;  /* 0x00000000000779c3 */ /* 0x000f220000002600 */
[----:B------:R-:W-:-:S05]  /*0ee0*/  CS2R.32 R143, SR_CgaSize ;  /* 0x00000000008f7805 */ /* 0x000fca0000008a00 */
[----:B------:R-:W-:-:S05]  /*0ef0*/  IMAD R143, R143, -0xa0, RZ ;  /* 0xffffff608f8f7824 */ /* 0x000fca00078e02ff */
[----:B------:R-:W-:-:S14]  /*0f00*/  R2UR UR8, R143 ;  /* 0x000000008f0872ca */ /* 0x000fdc00000e0000 */
[----:B------:R-:W3:Y:S01]  /*0f10*/  LDCU UR8, c[0x0][UR8+0x2a0] ;  /* 0x00005400080877ac */ /* 0x000ee20008000800 */
[----:B------:R-:W-:-:S05]  /*0f20*/  CS2R.32 R143, SR_CgaSize ;  /* 0x00000000008f7805 */ /* 0x000fca0000008a00 */
[----:B------:R-:W-:-:S05]  /*0f30*/  IMAD R143, R143, -0xa0, RZ ;  /* 0xffffff608f8f7824 */ /* 0x000fca00078e02ff */
[----:B------:R-:W-:-:S14]  /*0f40*/  R2UR UR9, R143 ;  /* 0x000000008f0972ca */ /* 0x000fdc00000e0000 */
[----:B------:R-:W3:Y:S01]  /*0f50*/  LDCU UR9, c[0x0][UR9+0x2a4] ;  /* 0x00005480090977ac */ /* 0x000ee20008000800 */
[----:B------:R-:W3:Y:S01]  /*0f60*/  S2UR UR36, SR_CTAID.Z ;  /* 0x00000000002479c3 */ /* 0x000ee20000002700 */
[----:B------:R-:W3:Y:S01]  /*0f70*/  LDCU UR21, c[0x0][0xb24] ;  /* 0x00016480ff1577ac */ /* 0x000ee20008000800 */
[----:B------:R-:W-:Y:S02]  /*0f80*/  UISETP.GT.U32.AND UP0, UPT, UR27, 0xffff, UPT ;  /* 0x0000ffff1b00788c */ /* 0x000fe4000bf04070 */
[----:B------:R-:W-:Y:S01]  /*0f90*/  USHF.L.U32 UR29, UR45, 0xa, URZ ;  /* 0x0000000a2d1d7899 */ /* 0x000fe200080006ff */
[----:B-1----:R-:W-:Y:S01]  /*0fa0*/  I2FP.F32.U32 R2, UR16 ;  /* 0x0000001000027c45 */ /* 0x002fe20008201000 */
[----:B------:R-:W-:Y:S01]  /*0fb0*/  UMOV UR32, 0x5 ;  /* 0x0000000500207882 */ /* 0x000fe20000000000 */
[----:B------:R-:W1:Y:S03]  /*0fc0*/  LDCU UR42, c[0x0][0xb24] ;  /* 0x00016480ff2a77ac */ /* 0x000e660008000800 */
[----:B--2---:R-:W-:Y:S01]  /*0fd0*/  FMUL R2, R2, UR5 ;  /* 0x0000000502027c20 */ /* 0x004fe20008400000 */
[----:B------:R-:W2:Y:S01]  /*0fe0*/  LDCU UR31, c[0x0][0xb30] ;  /* 0x00016600ff1f77ac */ /* 0x000ea20008000800 */
[----:B----4-:R-:W-:Y:S01]  /*0ff0*/  I2FP.F32.U32 R0, UR7 ;  /* 0x0000000700007c45 */ /* 0x010fe20008201000 */
[----:B------:R-:W-:-:S03]  /*1000*/  USHF.L.U32 UR46, UR16, 0x7, URZ ;  /* 0x00000007102e7899 */ /* 0x000fc600080006ff */
[----:B------:R-:W4:Y:S01]  /*1010*/  F2I.U32.TRUNC.NTZ R2, R2 ;  /* 0x0000000200027305 */ /* 0x000f22000020f000 */
[----:B------:R-:W-:Y:S01]  /*1020*/  USEL UR26, UR27, 0xffff, !UP0 ;  /* 0x0000ffff1b1a7887 */ /* 0x000fe2000c000000 */
[----:B---3--:R-:W-:Y:S01]  /*1030*/  FMUL R0, R0, UR4 ;  /* 0x0000000400007c20 */ /* 0x008fe20008400000 */
[----:B------:R-:W-:Y:S01]  /*1040*/  UISETP.GE.AND UP2, UPT, UR21, 0x1, UPT ;  /* 0x000000011500788c */ /* 0x000fe2000bf46270 */
[----:B------:R-:W-:-:S04]  /*1050*/  UMOV UR20, UR7 ;  /* 0x0000000700147c82 */ /* 0x000fc80008000000 */
[----:B------:R-:W3:Y:S01]  /*1060*/  F2I.U32.TRUNC.NTZ R0, R0 ;  /* 0x0000000000007305 */ /* 0x000ee2000020f000 */
[----:B----4-:R-:W-:Y:S02]  /*1070*/  R2UR UR4, R2 ;  /* 0x00000000020472ca */ /* 0x010fe400000e0000 */
[----:B------:R-:W-:Y:S02]  /*1080*/  PRMT R2, RZ, 0x7610, R2 ;  /* 0x00007610ff027816 */ /* 0x000fe40000000002 */
[----:B---3--:R-:W-:Y:S02]  /*1090*/  R2UR UR6, R0 ;  /* 0x00000000000672ca */ /* 0x008fe400000e0000 */
[----:B------:R-:W-:-:S07]  /*10a0*/  PRMT R0, RZ, 0x7610, R0 ;  /* 0x00007610ff007816 */ /* 0x000fce0000000000 */
[----:B------:R-:W-:-:S04]  /*10b0*/  UIADD3 UR5, UPT, UPT, -UR4, URZ, URZ ;  /* 0x000000ff04057290 */ /* 0x000fc8000fffe1ff */
[----:B------:R-:W-:Y:S02]  /*10c0*/  UIMAD UR5, UR8, UR5, UR16 ;  /* 0x00000005080572a4 */ /* 0x000fe4000f8e0210 */
[----:B------:R-:W-:-:S04]  /*10d0*/  UIADD3 UR4, UPT, UPT, -UR6, URZ, URZ ;  /* 0x000000ff06047290 */ /* 0x000fc8000fffe1ff */
[----:B------:R-:W-:Y:S01]  /*10e0*/  IMAD.U32 R143, RZ, RZ, UR5 ;  /* 0x00000005ff8f7e24 */ /* 0x000fe2000f8e00ff */
[----:B------:R-:W-:-:S06]  /*10f0*/  UIMAD UR4, UR9, UR4, UR7 ;  /* 0x00000004090472a4 */ /* 0x000fcc000f8e0207 */
[----:B------:R-:W-:Y:S01]  /*1100*/  IMAD.U32 R142, RZ, RZ, UR4 ;  /* 0x00000004ff8e7e24 */ /* 0x000fe2000f8e00ff */
[----:B-12---:R-:W-:Y:S06]  /*1110*/  BRA.U UP4, `(.L_x_17) ;  /* 0x0000000104447547 */ /* 0x006fec000b800000 */
[----:B------:R-:W-:Y:S02]  /*1120*/  R2UR UR4, R143 ;  /* 0x000000008f0472ca */ /* 0x000fe400000e0000 */
[----:B------:R-:W-:-:S11]  /*1130*/  R2UR UR8, R142 ;  /* 0x000000008e0872ca */ /* 0x000fd600000e0000 */
[----:B------:R-:W-:Y:S02]  /*1140*/  UISETP.GT.U32.AND UP0, UPT, UR4, 0x1, UPT ;  /* 0x000000010400788c */ /* 0x000fe4000bf04070 */
[----:B------:R-:W-:Y:S02]  /*1150*/  ULOP3.LUT UR4, UR4, 0xfffffffe, URZ, 0xc0, !UPT ;  /* 0xfffffffe04047892 */ /* 0x000fe4000f8ec0ff */
[----:B------:R-:W-:Y:S02]  /*1160*/  UISETP.NE.AND UP1, UPT, UR8, URZ, UP0 ;  /* 0x000000ff0800728c */ /* 0x000fe40008725270 */
[----:B------:R-:W-:Y:S02]  /*1170*/  UISETP.NE.AND UP0, UPT, UR8, 0x1, UP0 ;  /* 0x000000010800788c */ /* 0x000fe40008705270 */
[----:B------:R-:W-:Y:S02]  /*1180*/  USEL UR7, URZ, 0x1, UP1 ;  /* 0x00000001ff077887 */ /* 0x000fe40008800000 */
[----:B------:R-:W-:-:S02]  /*1190*/  USEL UR6, URZ, 0x4, UP0 ;  /* 0x00000004ff067887 */ /* 0x000fc40008000000 */
[----:B------:R-:W-:Y:S02]  /*11a0*/  USEL UR5, URZ, 0x2, UP1 ;  /* 0x00000002ff057887 */ /* 0x000fe40008800000 */
[----:B------:R-:W-:Y:S02]  /*11b0*/  ULEA UR4, UR8, UR4, 0x1 ;  /* 0x0000000408047291 */ /* 0x000fe4000f8e08ff */
[----:B------:R-:W-:Y:S02]  /*11c0*/  USEL UR8, URZ, 0x8, UP0 ;  /* 0x00000008ff087887 */ /* 0x000fe40008000000 */
[----:B------:R-:W-:-:S03]  /*11d0*/  UIADD3 UR5, UPT, UPT, UR5, UR6, UR7 ;  /* 0x0000000605057290 */ /* 0x000fc6000fffe007 */
[----:B------:R-:W-:Y:S01]  /*11e0*/  UMOV UR6, 0x3 ;  /* 0x0000000300067882 */ /* 0x000fe20000000000 */
[----:B------:R-:W-:Y:S02]  /*11f0*/  UIADD3 UR5, UPT, UPT, UR5, UR8, URZ ;  /* 0x0000000805057290 */ /* 0x000fe4000fffe0ff */
[----:B------:R-:W-:-:S04]  /*1200*/  USHF.L.U32 UR4, UR6, UR4, URZ ;  /* 0x0000000406047299 */ /* 0x000fc800080006ff */
[----:B------:R-:W-:Y:S02]  /*1210*/  IMAD.U32 R2, RZ, RZ, UR5 ;  /* 0x00000005ff027e24 */ /* 0x000fe4000f8e00ff */
[----:B------:R-:W-:Y:S02]  /*1220*/  IMAD.U32 R0, RZ, RZ, UR4 ;  /* 0x00000004ff007e24 */ /* 0x000fe4000f8e00ff */
.L_x_17:
[----:B------:R-:W-:Y:S05]  /*1230*/  BRA.U !UP2, `(.L_x_18) ;  /* 0x000000010ad47547 */ /* 0x000fea000b800000 */
[----:B------:R-:W1:Y:S01]  /*1240*/  LDCU.128 UR12, c[0x0][0xb10] ;  /* 0x00016200ff0c77ac */ /* 0x000e620008000c00 */
[----:B------:R-:W2:Y:S01]  /*1250*/  LDCU UR6, c[0x0][0x370] ;  /* 0x00006e00ff0677ac */ /* 0x000ea20008000800 */
[----:B------:R-:W3:Y:S01]  /*1260*/  LDCU UR5, c[0x0][0x374] ;  /* 0x00006e80ff0577ac */ /* 0x000ee20008000800 */
[----:B------:R-:W4:Y:S01]  /*1270*/  LDCU UR30, c[0x0][0xb0c] ;  /* 0x00016180ff1e77ac */ /* 0x000f220008000800 */
[----:B------:R-:W4:Y:S01]  /*1280*/  LDCU UR4, c[0x0][0xb20] ;  /* 0x00016400ff0477ac */ /* 0x000f220008000800 */
[----:B------:R-:W4:Y:S01]  /*1290*/  LDCU.64 UR8, c[0x0][0xb28] ;  /* 0x00016500ff0877ac */ /* 0x000f220008000a00 */
[----:B-1----:R-:W-:Y:S02]  /*12a0*/  UISETP.NE.AND UP0, UPT, UR14, 0x1, UPT ;  /* 0x000000010e00788c */ /* 0x002fe4000bf05270 */
[----:B---3--:R-:W-:Y:S02]  /*12b0*/  UIMAD.WIDE.U32 UR10, UR5, UR15, URZ ;  /* 0x0000000f050a72a5 */ /* 0x008fe4000f8e00ff */
[----:B--2---:R-:W-:-:S02]  /*12c0*/  UIMAD.WIDE.U32 UR22, UR6, UR12, URZ ;  /* 0x0000000c061672a5 */ /* 0x004fc4000f8e00ff */
[----:B----4-:R-:W-:Y:S02]  /*12d0*/  UISETP.NE.AND UP1, UPT, UR30, 0x1, UPT ;  /* 0x000000011e00788c */ /* 0x010fe4000bf25270 */
[----:B------:R-:W-:Y:S01]  /*12e0*/  UISETP.NE.AND UP2, UPT, UR21, 0x1, UPT ;  /* 0x000000011500788c */ /* 0x000fe2000bf45270 */
[----:B------:R-:W-:Y:S02]  /*12f0*/  UMOV UR10, UR11 ;  /* 0x0000000b000a7c82 */ /* 0x000fe40008000000 */
[----:B------:R-:W-:Y:S01]  /*1300*/  UMOV UR22, UR23 ;  /* 0x0000001700167c82 */ /* 0x000fe20008000000 */
[----:B------:R-:W-:Y:S02]  /*1310*/  @UP0 USHF.R.U32.HI UR5, URZ, UR4, UR10 ;  /* 0x00000004ff050299 */ /* 0x000fe4000801160a */
[----:B------:R-:W-:Y:S02]  /*1320*/  UIMAD.WIDE.U32 UR24, UR20, UR15, URZ ;  /* 0x0000000f141872a5 */ /* 0x000fe4000f8e00ff */
[----:B------:R-:W-:-:S02]  /*1330*/  UIMAD.WIDE.U32 UR10, UR5, UR8, URZ ;  /* 0x00000008050a72a5 */ /* 0x000fc4000f8e00ff */
[----:B------:R-:W-:Y:S02]  /*1340*/  @UP1 USHF.R.U32.HI UR6, URZ, UR13, UR22 ;  /* 0x0000000dff061299 */ /* 0x000fe40008011616 */
[----:B------:R-:W-:Y:S02]  /*1350*/  UIMAD.WIDE.U32 UR18, UR16, UR12, URZ ;  /* 0x0000000c101272a5 */ /* 0x000fe4000f8e00ff */
[----:B------:R-:W-:Y:S01]  /*1360*/  UIMAD.WIDE.U32 UR22, UR6, UR8, URZ ;  /* 0x00000008061672a5 */ /* 0x000fe2000f8e00ff */
[----:B------:R-:W-:Y:S01]  /*1370*/  UMOV UR24, UR25 ;  /* 0x0000001900187c82 */ /* 0x000fe20008000000 */
[----:B------:R-:W-:Y:S01]  /*1380*/  UMOV UR10, UR11 ;  /* 0x0000000b000a7c82 */ /* 0x000fe20008000000 */
[----:B------:R-:W-:Y:S02]  /*1390*/  USHF.R.U32.HI UR24, URZ, UR4, UR24 ;  /* 0x00000004ff187299 */ /* 0x000fe40008011618 */
[----:B------:R-:W-:Y:S02]  /*13a0*/  @UP2 USHF.R.U32.HI UR5, URZ, UR9, UR10 ;  /* 0x00000009ff052299 */ /* 0x000fe4000801160a */
[----:B------:R-:W-:Y:S01]  /*13b0*/  UMOV UR7, UR23 ;  /* 0x0000001700077c82 */ /* 0x000fe20008000000 */
[----:B------:R-:W-:Y:S01]  /*13c0*/  UMOV UR18, UR19 ;  /* 0x0000001300127c82 */ /* 0x000fe20008000000 */
[----:B------:R-:W-:-:S02]  /*13d0*/  @UP2 USHF.R.U32.HI UR6, URZ, UR9, UR7 ;  /* 0x00000009ff062299 */ /* 0x000fc40008011607 */
[----:B------:R-:W-:Y:S02]  /*13e0*/  USHF.R.U32.HI UR13, URZ, UR13, UR18 ;  /* 0x0000000dff0d7299 */ /* 0x000fe40008011612 */
[----:B------:R-:W-:Y:S02]  /*13f0*/  USEL UR4, UR20, UR24, !UP0 ;  /* 0x0000001814047287 */ /* 0x000fe4000c000000 */
[----:B------:R-:W-:Y:S02]  /*1400*/  UIMAD UR7, UR5, UR21, URZ ;  /* 0x00000015050772a4 */ /* 0x000fe4000f8e02ff */
[----:B------:R-:W-:Y:S02]  /*1410*/  USEL UR5, UR16, UR13, !UP1 ;  /* 0x0000000d10057287 */ /* 0x000fe4000c800000 */
[----:B------:R-:W-:Y:S02]  /*1420*/  UIMAD UR12, UR6, UR21, URZ ;  /* 0x00000015060c72a4 */ /* 0x000fe4000f8e02ff */
[----:B------:R-:W-:-:S02]  /*1430*/  UISETP.GE.AND UP0, UPT, UR4, UR7, UPT ;  /* 0x000000070400728c */ /* 0x000fc4000bf06270 */
[----:B------:R-:W-:Y:S02]  /*1440*/  UIMAD.WIDE.U32 UR10, UR4, UR8, URZ ;  /* 0x00000008040a72a5 */ /* 0x000fe4000f8e00ff */
[----:B------:R-:W-:Y:S02]  /*1450*/  UISETP.GE.OR UP0, UPT, UR5, UR12, UP0 ;  /* 0x0000000c0500728c */ /* 0x000fe40008706670 */
[----:B------:R-:W-:Y:S02]  /*1460*/  UIMAD.WIDE.U32 UR12, UR5, UR8, URZ ;  /* 0x00000008050c72a5 */ /* 0x000fe4000f8e00ff */
[----:B------:R-:W-:Y:S01]  /*1470*/  UIADD3 UR10, UPT, UPT, -UR4, URZ, URZ ;  /* 0x000000ff040a7290 */ /* 0x000fe2000fffe1ff */
[----:B------:R-:W-:Y:S01]  /*1480*/  UMOV UR8, UR11 ;  /* 0x0000000b00087c82 */ /* 0x000fe20008000000 */
[----:B------:R-:W-:Y:S02]  /*1490*/  UIADD3 UR11, UPT, UPT, -UR5, URZ, URZ ;  /* 0x000000ff050b7290 */ /* 0x000fe4000fffe1ff */
[----:B------:R-:W-:-:S03]  /*14a0*/  USHF.R.U32.HI UR8, URZ, UR9, UR8 ;  /* 0x00000009ff087299 */ /* 0x000fc60008011608 */
[----:B------:R-:W-:Y:S01]  /*14b0*/  @!UP0 UMOV UR7, UR13 ;  /* 0x0000000d00078c82 */ /* 0x000fe20008000000 */
[----:B------:R-:W-:Y:S02]  /*14c0*/  UIMAD UR20, UR14, UR10, UR20 ;  /* 0x0000000a0e1472a4 */ /* 0x000fe4000f8e0214 */
[----:B------:R-:W-:Y:S02]  /*14d0*/  USEL UR8, UR4, UR8, !UP2 ;  /* 0x0000000804087287 */ /* 0x000fe4000d000000 */
[----:B------:R-:W-:Y:S02]  /*14e0*/  @!UP0 USHF.R.U32.HI UR7, URZ, UR9, UR7 ;  /* 0x00000009ff078299 */ /* 0x000fe40008011607 */
[----:B------:R-:W-:Y:S02]  /*14f0*/  UIADD3 UR9, UPT, UPT, -UR8, URZ, URZ ;  /* 0x000000ff08097290 */ /* 0x000fe4000fffe1ff */
[----:B------:R-:W-:Y:S02]  /*1500*/  @!UP0 USEL UR7, UR5, UR7, !UP2 ;  /* 0x0000000705078287 */ /* 0x000fe4000d000000 */
[----:B------:R-:W-:-:S02]  /*1510*/  UIMAD UR9, UR21, UR9, UR4 ;  /* 0x00000009150972a4 */ /* 0x000fc4000f8e0204 */
[----:B------:R-:W-:Y:S02]  /*1520*/  @!UP0 UIADD3 UR8, UPT, UPT, UR8, -UR7, URZ ;  /* 0x8000000708088290 */ /* 0x000fe4000fffe0ff */
[----:B------:R-:W-:Y:S02]  /*1530*/  @!UP0 UIMAD UR6, UR9, UR6, UR7 ;  /* 0x00000006090682a4 */ /* 0x000fe4000f8e0207 */
[----:B------:R-:W-:Y:S02]  /*1540*/  @!UP0 UIMAD UR4, UR8, UR21, UR5 ;  /* 0x00000015080482a4 */ /* 0x000fe4000f8e0205 */
[----:B------:R-:W-:Y:S02]  /*1550*/  UIMAD UR16, UR30, UR11, UR16 ;  /* 0x0000000b1e1072a4 */ /* 0x000fe4000f8e0210 */
[----:B------:R-:W-:Y:S01]  /*1560*/  UIMAD UR20, UR4, UR14, UR20 ;  /* 0x0000000e041472a4 */ /* 0x000fe2000f8e0214 */
[----:B------:R-:W-:Y:S02]  /*1570*/  @!UP0 UMOV UR5, UR6 ;  /* 0x0000000600058c82 */ /* 0x000fe40008000000 */
[----:B------:R-:W-:-:S12]  /*1580*/  UIMAD UR16, UR5, UR30, UR16 ;  /* 0x0000001e051072a4 */ /* 0x000fd8000f8e0210 */
.L_x_18:
[----:B------:R-:W-:Y:S02]  /*1590*/  UISETP.NE.AND UP1, UPT, UR31, 0x1, UPT ;  /* 0x000000011f00788c */ /* 0x000fe4000bf25270 */
[----:B------:R-:W-:Y:S02]  /*15a0*/  ULOP3.LUT UR21, UR26, 0xffff, URZ, 0xc0, !UPT ;  /* 0x0000ffff1a157892 */ /* 0x000fe4000f8ec0ff */
[----:B------:R-:W-:Y:S02]  /*15b0*/  UISETP.NE.AND UP0, UPT, UR17, 0x2, UPT ;  /* 0x000000021100788c */ /* 0x000fe4000bf05270 */
[----:B------:R-:W-:Y:S02]  /*15c0*/  ULOP3.LUT UR22, UR29, 0x800, URZ, 0xc0, !UPT ;  /* 0x000008001d167892 */ /* 0x000fe4000f8ec0ff */
[----:B------:R-:W-:Y:S02]  /*15d0*/  ULOP3.LUT UR46, UR46, 0x80, URZ, 0xc0, !UPT ;  /* 0x000000802e2e7892 */ /* 0x000fe4000f8ec0ff */
[----:B------:R-:W-:Y:S01]  /*15e0*/  USHF.L.U32 UR21, UR32, UR21, URZ ;  /* 0x0000001520157299 */ /* 0x000fe200080006ff */
[----:B------:R-:W-:Y:S11]  /*15f0*/  BRA.U UP1, `(.L_x_19) ;  /* 0x0000000101447547 */ /* 0x000ff6000b800000 */
[----:B------:R-:W1:Y:S01]  /*1600*/  LDCU.128 UR8, c[0x0][0xb10] ;  /* 0x00016200ff0877ac */ /* 0x000e620008000c00 */
[----:B------:R-:W2:Y:S01]  /*1610*/  LDCU UR12, c[0x0][0xb0c] ;  /* 0x00016180ff0c77ac */ /* 0x000ea20008000800 */
[----:B------:R-:W3:Y:S01]  /*1620*/  LDCU UR13, c[0x0][0xb20] ;  /* 0x00016400ff0d77ac */ /* 0x000ee20008000800 */
[----:B-1----:R-:W-:Y:S02]  /*1630*/  UIMAD.WIDE.U32 UR6, UR16, UR8, URZ ;  /* 0x00000008100672a5 */ /* 0x002fe4000f8e00ff */
[----:B------:R-:W-:Y:S02]  /*1640*/  UIMAD.WIDE.U32 UR4, UR20, UR11, URZ ;  /* 0x0000000b140472a5 */ /* 0x000fe4000f8e00ff */
[----:B--2---:R-:W-:Y:S02]  /*1650*/  UISETP.NE.AND UP2, UPT, UR12, 0x1, UPT ;  /* 0x000000010c00788c */ /* 0x004fe4000bf45270 */
[----:B------:R-:W-:Y:S01]  /*1660*/  UISETP.NE.AND UP1, UPT, UR10, 0x1, UPT ;  /* 0x000000010a00788c */ /* 0x000fe2000bf25270 */
[----:B------:R-:W-:-:S02]  /*1670*/  UMOV UR6, UR7 ;  /* 0x0000000700067c82 */ /* 0x000fc40008000000 */
[----:B------:R-:W-:Y:S01]  /*1680*/  UMOV UR4, UR5 ;  /* 0x0000000500047c82 */ /* 0x000fe20008000000 */
[----:B------:R-:W-:Y:S02]  /*1690*/  USHF.R.U32.HI UR6, URZ, UR9, UR6 ;  /* 0x00000009ff067299 */ /* 0x000fe40008011606 */
[----:B---3--:R-:W-:Y:S02]  /*16a0*/  USHF.R.U32.HI UR4, URZ, UR13, UR4 ;  /* 0x0000000dff047299 */ /* 0x008fe40008011604 */
[----:B------:R-:W-:Y:S02]  /*16b0*/  USEL UR5, UR16, UR6, !UP2 ;  /* 0x0000000610057287 */ /* 0x000fe4000d000000 */
[----:B------:R-:W-:-:S04]  /*16c0*/  USEL UR4, UR20, UR4, !UP1 ;  /* 0x0000000414047287 */ /* 0x000fc8000c800000 */
[----:B------:R-:W-:Y:S02]  /*16d0*/  UIADD3 UR6, UPT, UPT, UR5, -UR4, URZ ;  /* 0x8000000405067290 */ /* 0x000fe4000fffe0ff */
[----:B------:R-:W-:Y:S02]  /*16e0*/  UIADD3 UR4, UPT, UPT, -UR5, UR4, URZ ;  /* 0x0000000405047290 */ /* 0x000fe4000fffe1ff */
[----:B------:R-:W-:Y:S02]  /*16f0*/  UIMAD UR20, UR6, UR10, UR20 ;  /* 0x0000000a061472a4 */ /* 0x000fe4000f8e0214 */
[----:B------:R-:W-:-:S12]  /*1700*/  UIMAD UR16, UR4, UR12, UR16 ;  /* 0x0000000c041072a4 */ /* 0x000fd8000f8e0210 */
.L_x_19:
[----:B------:R-:W-:Y:S05]  /*1710*/  BRA.U !UP5, `(.L_x_20) ;  /* 0x000000010d0c7547 */ /* 0x000fea000b800000 */
[----:B------:R-:W-:Y:S01]  /*1720*/  UCGABAR_WAIT ;  /* 0x0000000000007dc7 */ /* 0x000fe20008000000 */
[----:B------:R-:W-:Y:S01]  /*1730*/  CCTL.IVALL ;  /* 0x00000000ff00798f */ /* 0x000fe20002000000 */
[----:B------:R-:W-:Y:S05]  /*1740*/  BRA `(.L_x_21) ;  /* 0x0000000000047947 */ /* 0x000fea0003800000 */
.L_x_20:
[----:B------:R-:W-:Y:S06]  /*1750*/  BAR.SYNC.DEFER_BLOCKING 0x0 ;  /* 0x0000000000007b1d */ /* 0x000fec0000010000 */
.L_x_21:
[----:B------:R-:W-:Y:S05]  /*1760*/  BRA.U UP0, `(.L_x_22) ;  /* 0x0000001100bc7547 */ /* 0x000fea000b800000 */
[----:B------:R-:W1:Y:S01]  /*1770*/  LDCU UR6, c[0x0][0x38c] ;  /* 0x00007180ff0677ac */ /* 0x000e620008000800 */
[----:B------:R-:W-:Y:S01]  /*1780*/  PLOP3.LUT P1, PT, PT, PT, UP3, 0x80, 0x8 ;  /* 0x000000000008781c */ /* 0x000fe20003f2f038 */
[----:B------:R-:W-:Y:S01]  /*1790*/  IMAD.MOV.U32 R12, RZ, RZ, 0x1 ;  /* 0x00000001ff0c7424 */ /* 0x000fe200078e00ff */
[----:B------:R-:W-:Y:S02]  /*17a0*/  ISETP.NE.AND P2, PT, R3, RZ, P3 ;  /* 0x000000ff0300720c */ /* 0x000fe40001f45270 */
[----:B------:R-:W-:Y:S02]  /*17b0*/  CS2R R10, SRZ ;  /* 0x00000000000a7805 */ /* 0x000fe4000001ff00 */
[----:B------:R-:W-:Y:S01]  /*17c0*/  PLOP3.LUT P1, PT, P1, PT, PT, 0x8, 0x80 ;  /* 0x000000000080781c */ /* 0x000fe20000f2e170 */
[----:B------:R-:W-:Y:S01]  /*17d0*/  IMAD.MOV.U32 R9, RZ, RZ, RZ ;  /* 0x000000ffff097224 */ /* 0x000fe200078e00ff */
[----:B------:R-:W2:Y:S01]  /*17e0*/  LDCU UR38, c[0x0][0x370] ;  /* 0x00006e00ff2677ac */ /* 0x000ea20008000800 */
[----:B------:R-:W-:Y:S01]  /*17f0*/  IMAD.MOV.U32 R8, RZ, RZ, 0x1 ;  /* 0x00000001ff087424 */ /* 0x000fe200078e00ff */
[----:B------:R-:W3:Y:S01]  /*1800*/  LDCU.64 UR26, c[0x0][0x348] ;  /* 0x00006900ff1a77ac */ /* 0x000ee20008000a00 */
[----:B------:R-:W-:Y:S01]  /*1810*/  ULEA.HI UR43, UR22, UR46, URZ, 0x1b ;  /* 0x0000002e162b7291 */ /* 0x000fe2000f8fd8ff */
[----:B------:R-:W4:Y:S01]  /*1820*/  LDCU UR37, c[0x0][0x374] ;  /* 0x00006e80ff2577ac */ /* 0x000f220008000800 */
[----:B-1----:R-:W-:-:S02]  /*1830*/  UIADD3 UR5, UPT, UPT, UR6, 0x1f, URZ ;  /* 0x0000001f06057890 */ /* 0x002fc4000fffe0ff */
[----:B------:R-:W-:Y:S02]  /*1840*/  UIADD3 UR47, UPT, UPT, UR6, 0x3e, URZ ;  /* 0x0000003e062f7890 */ /* 0x000fe4000fffe0ff */
[----:B------:R-:W-:Y:S01]  /*1850*/  USHF.R.S32.HI UR4, URZ, 0x1f, UR5 ;  /* 0x0000001fff047899 */ /* 0x000fe20008011405 */
[----:B------:R-:W-:-:S03]  /*1860*/  UMOV UR7, URZ ;  /* 0x000000ff00077c82 */ /* 0x000fc60008000000 */
[----:B------:R-:W-:Y:S02]  /*1870*/  ULEA.HI UR4, UR4, UR5, URZ, 0x5 ;  /* 0x0000000504047291 */ /* 0x000fe4000f8f28ff */
[----:B------:R-:W-:Y:S02]  /*1880*/  UIADD3 UR5, UPT, UPT, UR6, -0x1, URZ ;  /* 0xffffffff06057890 */ /* 0x000fe4000fffe0ff */
[----:B------:R-:W-:Y:S02]  /*1890*/  USHF.R.S32.HI UR40, URZ, 0x5, UR4 ;  /* 0x00000005ff287899 */ /* 0x000fe40008011404 */
[----:B------:R-:W-:Y:S02]  /*18a0*/  UISETP.GE.U32.AND UP1, UPT, UR5, -0x3f, UPT ;  /* 0xffffffc10500788c */ /* 0x000fe4000bf26070 */
[----:B------:R-:W-:-:S04]  /*18b0*/  UISETP.LT.U32.AND UP0, UPT, UR40, 0x3, UPT ;  /* 0x000000032800788c */ /* 0x000fc8000bf01070 */
[----:B------:R-:W-:Y:S02]  /*18c0*/  USEL UR39, UR40, 0x3, UP0 ;  /* 0x0000000328277887 */ /* 0x000fe40008000000 */
[----:B------:R-:W-:Y:S02]  /*18d0*/  UISETP.NE.AND UP0, UPT, UR17, URZ, UPT ;  /* 0x000000ff1100728c */ /* 0x000fe4000bf05270 */
[----:B------:R-:W-:Y:S02]  /*18e0*/  UIADD3 UR4, UPT, UPT, UR39, -0x1, URZ ;  /* 0xffffffff27047890 */ /* 0x000fe4000fffe0ff */
[----:B------:R-:W-:Y:S02]  /*18f0*/  @UP1 UIADD3 UR4, UPT, UPT, UR39, URZ, URZ ;  /* 0x000000ff27041290 */ /* 0x000fe4000fffe0ff */
[----:B------:R-:W-:Y:S02]  /*1900*/  USEL UR23, UR41, 0x2, UP0 ;  /* 0x0000000229177887 */ /* 0x000fe40008000000 */
[----:B------:R-:W-:-:S02]  /*1910*/  UIADD3 UR44, UPT, UPT, UR40, -UR39, URZ ;  /* 0x80000027282c7290 */ /* 0x000fc4000fffe0ff */
[----:B------:R-:W-:Y:S02]  /*1920*/  UIADD3 UR25, UPT, UPT, UR4, 0x1, URZ ;  /* 0x0000000104197890 */ /* 0x000fe4000fffe0ff */
[----:B--234-:R-:W-:-:S12]  /*1930*/  UIADD3 UR41, UPT, UPT, -UR4, URZ, URZ ;  /* 0x000000ff04297290 */ /* 0x01cfd8000fffe1ff */
.L_x_42:
[----:B------:R-:W-:Y:S01]  /*1940*/  UISETP.NE.AND UP0, UPT, UR45, URZ, UPT ;  /* 0x000000ff2d00728c */ /* 0x000fe2000bf05270 */
[----:B-1----:R-:W1:Y:S08]  /*1950*/  S2UR UR45, SR_CgaCtaId ;  /* 0x00000000002d79c3 */ /* 0x002e700000008800 */
[----:B------:R-:W-:Y:S05]  /*1960*/  BRA.U UP0, `(.L_x_23) ;  /* 0x0000000100347547 */ /* 0x000fea000b800000 */
[----:B------:R-:W2:Y:S01]  /*1970*/  S2R R0, SR_CgaCtaId ;  /* 0x0000000000007919 */ /* 0x000ea20000008800 */
[----:B------:R-:W-:Y:S02]  /*1980*/  MOV R3, 0x400 ;  /* 0x0000040000037802 */ /* 0x000fe40000000f00 */
[----:B------:R-:W-:Y:S02]  /*1990*/  SHF.L.U32 R2, R8, 0x1f, RZ ;  /* 0x0000001f08027819 */ /* 0x000fe400000006ff */
[----:B--2---:R-:W-:-:S05]  /*19a0*/  LEA R0, R0, R3, 0x18 ;  /* 0x0000000300007211 */ /* 0x004fca00078ec0ff */
[----:B------:R-:W-:-:S04]  /*19b0*/  IMAD R3, R9, 0x8, R0 ;  /* 0x0000000809037824 */ /* 0x000fc800078e0200 */
[----:B------:R-:W2:Y:S02]  /*19c0*/  SYNCS.PHASECHK.TRANS64.TRYWAIT P0, [R3+URZ+0xd0], R2 ;  /* 0x0000d002030075a7 */ /* 0x000ea400080011ff */
[----:B--2---:R-:W-:Y:S05]  /*19d0*/  @!P0 BRA `(.L_x_24) ;  /* 0x000000a000788947 */ /* 0x004fea0003800000 */
.L_x_140:
[----:B------:R-:W-:Y:S01]  /*19e0*/  VIADD R9, R9, 0x1 ;  /* 0x0000000109097836 */ /* 0x000fe20000000000 */
[----:B------:R2:W-:Y:S04]  /*19f0*/  SYNCS.ARRIVE.TRANS64.A1T0 RZ, [R3+URZ+0xc0], RZ ;  /* 0x0000c0ff03ff79a7 */ /* 0x0005e800081000ff */
[----:B------:R-:W-:-:S04]  /*1a00*/  ISETP.NE.AND P0, PT, R9, 0x2, PT ;  /* 0x000000020900780c */ /* 0x000fc80003f05270 */
[----:B------:R-:W-:Y:S02]  /*1a10*/  SEL R9, R9, RZ, P0 ;  /* 0x000000ff09097207 */ /* 0x000fe40000000000 */
[----:B--2---:R-:W-:-:S04]  /*1a20*/  SEL R3, RZ, 0x1, P0 ;  /* 0x00000001ff037807 */ /* 0x004fc80000000000 */
[----:B------:R-:W-:-:S07]  /*1a30*/  LOP3.LUT R8, R8, R3, RZ, 0x3c, !PT ;  /* 0x0000000308087212 */ /* 0x000fce00078e3cff */
.L_x_23:
[----:B------:R-:W-:Y:S01]  /*1a40*/  UMOV UR6, 0x400 ;  /* 0x0000040000067882 */ /* 0x000fe20000000000 */
[----:B------:R-:W-:Y:S01]  /*1a50*/  SHF.L.U32 R0, R12, 0x1f, RZ ;  /* 0x0000001f0c007819 */ /* 0x000fe200000006ff */
[----:B-1----:R-:W-:Y:S02]  /*1a60*/  ULEA UR6, UR45, UR6, 0x18 ;  /* 0x000000062d067291 */ /* 0x002fe4000f8ec0ff */
[----:B------:R-:W-:Y:S02]  /*1a70*/  UISETP.GE.U32.AND UP0, UPT, UR47, 0x3f, UPT ;  /* 0x0000003f2f00788c */ /* 0x000fe4000bf06070 */
[----:B------:R-:W-:Y:S02]  /*1a80*/  ULEA UR4, UR7, UR6, 0x3 ;  /* 0x0000000607047291 */ /* 0x000fe4000f8e18ff */
[----:B------:R-:W-:Y:S01]  /*1a90*/  ULEA UR11, UR20, UR46, 0x8 ;  /* 0x0000002e140b7291 */ /* 0x000fe2000f8e40ff */
[----:B------:R-:W-:-:S06]  /*1aa0*/  UMOV UR13, URZ ;  /* 0x000000ff000d7c82 */ /* 0x000fcc0008000000 */
[----:B------:R1:W2:Y:S01]  /*1ab0*/  SYNCS.PHASECHK.TRANS64.TRYWAIT P0, [UR4+0x18], R0 ;  /* 0x00001800ff0075a7 */ /* 0x0002a20008001104 */
[----:B------:R-:W-:-:S04]  /*1ac0*/  ULEA.HI UR4, UR16, UR16, URZ, 0x1 ;  /* 0x0000001010047291 */ /* 0x000fc8000f8f08ff */
[----:B------:R-:W-:-:S04]  /*1ad0*/  USHF.L.U32 UR4, UR4, 0x7, URZ ;  /* 0x0000000704047899 */ /* 0x000fc800080006ff */
[----:B------:R-:W-:-:S04]  /*1ae0*/  ULOP3.LUT UR35, UR4, 0xffffff00, URZ, 0xc0, !UPT ;  /* 0xffffff0004237892 */ /* 0x000fc8000f8ec0ff */
[----:B------:R-:W-:Y:S01]  /*1af0*/  UIADD3 UR35, UPT, UPT, UR43, UR35, URZ ;  /* 0x000000232b237290 */ /* 0x000fe2000fffe0ff */
[----:B------:R-:W-:Y:S11]  /*1b00*/  BRA.U !UP0, `(.L_x_25) ;  /* 0x0000000108c47547 */ /* 0x000ff6000b800000 */
[----:B------:R-:W-:Y:S01]  /*1b10*/  UMOV UR16, UR41 ;  /* 0x0000002900107c82 */ /* 0x000fe20008000000 */
[----:B------:R-:W-:Y:S01]  /*1b20*/  UMOV UR4, UR7 ;  /* 0x0000000700047c82 */ /* 0x000fe20008000000 */
[----:B------:R-:W-:-:S05]  /*1b30*/  UMOV UR34, URZ ;  /* 0x000000ff00227c82 */ /* 0x000fca0008000000 */
.L_x_31:
[----:B------:R-:W-:Y:S01]  /*1b40*/  ULEA UR33, UR4, UR6, 0x3 ;  /* 0x0000000604217291 */ /* 0x000fe2000f8e18ff */
[----:B------:R-:W-:Y:S01]  /*1b50*/  @P3 MOV R2, 0x4000 ;  /* 0x0000400000023802 */ /* 0x000fe20000000f00 */
[----:B--234-:R-:W-:Y:S10]  /*1b60*/  @P0 BRA `(.L_x_26) ;  /* 0x00000000000c0947 */ /* 0x01cff40003800000 */
[----:B------:R-:W-:-:S04]  /*1b70*/  SHF.L.U32 R3, R12, 0x1f, RZ ;  /* 0x0000001f0c037819 */ /* 0x000fc800000006ff */
[----:B------:R-:W2:Y:S02]  /*1b80*/  SYNCS.PHASECHK.TRANS64.TRYWAIT P0, [UR33+0x18], R3 ;  /* 0x00001803ff0075a7 */ /* 0x000ea40008001121 */
[----:B--2---:R-:W-:Y:S05]  /*1b90*/  @!P0 BRA `(.L_x_27) ;  /* 0x000000a0001c8947 */ /* 0x004fea0003800000 */
.L_x_26:
[----:B------:R2:W-:Y:S01]  /*1ba0*/  @P3 SYNCS.ARRIVE.TRANS64 RZ, [UR33], R2 ;  /* 0x00000002ffff39a7 */ /* 0x0005e20008000021 */
[----:B------:R-:W-:Y:S02]  /*1bb0*/  ULOP3.LUT UR5, UR23, 0x2, URZ, 0xfc, !UPT ;  /* 0x0000000217057892 */ /* 0x000fe4000f8efcff */
[----:B------:R-:W-:Y:S02]  /*1bc0*/  UIADD3 UR16, UPT, UPT, UR16, 0x1, URZ ;  /* 0x0000000110107890 */ /* 0x000fe4000fffe0ff */
[----:B------:R-:W-:Y:S02]  /*1bd0*/  UISETP.NE.AND UP0, UPT, UR5, 0x2, UPT ;  /* 0x000000020500788c */ /* 0x000fe4000bf05270 */
[----:B------:R-:W-:-:S07]  /*1be0*/  UISETP.NE.AND UP2, UPT, UR16, 0x1, UPT ;  /* 0x000000011000788c */ /* 0x000fce000bf45270 */
[----:B------:R-:W-:Y:S05]  /*1bf0*/  BRA.U UP0, `(.L_x_28) ;  /* 0x0000000100047547 */ /* 0x000fea000b800000 */
[----:B------:R-:W-:Y:S05]  /*1c00*/  BPT.TRAP 0x1 ;  /* 0x000000040000795c */ /* 0x000fea0000300000 */
.L_x_28:
[----:B------:R-:W-:Y:S04]  /*1c10*/  BSSY.RECONVERGENT B0, `(.L_x_29) ;  /* 0x0000003000007945 */ /* 0x000fe80003800200 */
[----:B------:R-:W-:Y:S05]  /*1c20*/  @!P2 BRA `(.L_x_30) ;  /* 0x000000000004a947 */ /* 0x000fea0003800000 */
[----:B------:R-:W-:Y:S05]  /*1c30*/  BPT.TRAP 0x1 ;  /* 0x000000040000795c */ /* 0x000fea0000300000 */
.L_x_30:
[----:B------:R-:W-:Y:S05]  /*1c40*/  BSYNC.RECONVERGENT B0 ;  /* 0x0000000000007941 */ /* 0x000fea0003800200 */
.L_x_29:
[----:B------:R-:W-:Y:S02]  /*1c50*/  UIADD3 UR5, UPT, UPT, UR4, 0x1, URZ ;  /* 0x0000000104057890 */ /* 0x000fe4000fffe0ff */
[----:B------:R-:W-:Y:S02]  /*1c60*/  UIADD3 UR14, UP1, UPT, UR26, 0x80, URZ ;  /* 0x000000801a0e7890 */ /* 0x000fe4000ff3e0ff */
[----:B------:R-:W-:Y:S02]  /*1c70*/  UISETP.NE.AND UP0, UPT, UR5, 0x3, UPT ;  /* 0x000000030500788c */ /* 0x000fe4000bf05270 */
[----:B------:R-:W-:Y:S02]  /*1c80*/  ULOP3.LUT UR33, UR33, 0xfefffff8, URZ, 0xc0, !UPT ;  /* 0xfefffff821217892 */ /* 0x000fe4000f8ec0ff */
[----:B------:R-:W-:Y:S02]  /*1c90*/  USEL UR8, URZ, 0x1, UP0 ;  /* 0x00000001ff087887 */ /* 0x000fe40008000000 */
[----:B------:R-:W-:-:S02]  /*1ca0*/  USEL UR7, UR5, URZ, UP0 ;  /* 0x000000ff05077287 */ /* 0x000fc40008000000 */
[----:B------:R-:W-:Y:S02]  /*1cb0*/  UIADD3.X UR15, UPT, UPT, URZ, UR27, URZ, UP1, !UPT ;  /* 0x0000001bff0f7290 */ /* 0x000fe40008ffe4ff */
[----:B------:R-:W-:Y:S01]  /*1cc0*/  ULEA UR5, UR7, UR6, 0x3 ;  /* 0x0000000607057291 */ /* 0x000fe2000f8e18ff */
[----:B------:R-:W-:Y:S01]  /*1cd0*/  LOP3.LUT R12, R12, UR8, RZ, 0x3c, !PT ;  /* 0x000000080c0c7c12 */ /* 0x000fe2000f8e3cff */
[----:B------:R-:W-:Y:S02]  /*1ce0*/  USHF.L.U32 UR8, UR4, 0xc, URZ ;  /* 0x0000000c04087899 */ /* 0x000fe400080006ff */
[----:B------:R-:W-:Y:S01]  /*1cf0*/  UIADD3 UR4, UP0, UPT, UR26, 0x180, URZ ;  /* 0x000001801a047890 */ /* 0x000fe2000ff1e0ff */
[----:B-1----:R-:W-:Y:S01]  /*1d00*/  SHF.L.U32 R0, R12, 0x1f, RZ ;  /* 0x0000001f0c007819 */ /* 0x002fe200000006ff */
[----:B------:R-:W-:Y:S02]  /*1d10*/  ULOP3.LUT UR32, UR8, UR22, URZ, 0xfc, !UPT ;  /* 0x0000001608207292 */ /* 0x000fe4000f8efcff */
[----:B------:R-:W-:Y:S01]  /*1d20*/  UPRMT UR13, URZ, 0x5410, UR21 ;  /* 0x00005410ff0d7896 */ /* 0x000fe20008000015 */
[----:B------:R3:W4:Y:S01]  /*1d30*/  SYNCS.PHASECHK.TRANS64.TRYWAIT P0, [UR5+0x18], R0 ;  /* 0x00001800ff0075a7 */ /* 0x0007220008001105 */
[----:B------:R-:W-:-:S02]  /*1d40*/  UIADD3 UR32, UPT, UPT, UR6, 0xc400, UR32 ;  /* 0x0000c40006207890 */ /* 0x000fc4000fffe020 */
[----:B------:R-:W-:Y:S02]  /*1d50*/  UIADD3 UR8, UPT, UPT, UR6, 0xf400, UR8 ;  /* 0x0000f40006087890 */ /* 0x000fe4000fffe008 */
[----:B------:R-:W-:Y:S01]  /*1d60*/  UIADD3.X UR5, UPT, UPT, URZ, UR27, URZ, UP0, !UPT ;  /* 0x0000001bff057290 */ /* 0x000fe200087fe4ff */
[----:B------:R-:W-:Y:S01]  /*1d70*/  UMOV UR18, 0x0 ;  /* 0x0000000000127882 */ /* 0x000fe20000000000 */
[----:B------:R-:W-:Y:S01]  /*1d80*/  UMOV UR19, 0x10000000 ;  /* 0x1000000000137882 */ /* 0x000fe20000000000 */
[----:B------:R-:W-:Y:S01]  /*1d90*/  UMOV UR10, UR34 ;  /* 0x00000022000a7c82 */ /* 0x000fe20008000000 */
[----:B------:R-:W-:Y:S01]  /*1da0*/  UMOV UR12, UR36 ;  /* 0x00000024000c7c82 */ /* 0x000fe20008000000 */
[----:B------:R-:W-:Y:S01]  /*1db0*/  UMOV UR9, UR33 ;  /* 0x0000002100097c82 */ /* 0x000fe20008000000 */
[----:B------:R1:W-:Y:S03]  /*1dc0*/  UTMALDG.3D.MULTICAST.2CTA [UR32], [UR14], UR13, desc[UR18] ;  /* 0x000012200e0073b4 */ /* 0x0003e6000821180d */
[----:B------:R2:W-:Y:S01]  /*1dd0*/  UTMALDG.3D.2CTA [UR8], [UR4], desc[UR18] ;  /* 0x00001208040075b4 */ /* 0x0005e20008211000 */
[----:B-1----:R-:W-:Y:S01]  /*1de0*/  UIADD3 UR34, UPT, UPT, UR34, 0x20, URZ ;  /* 0x0000002022227890 */ /* 0x002fe2000fffe0ff */
[----:B------:R-:W-:Y:S01]  /*1df0*/  UMOV UR13, UR25 ;  /* 0x00000019000d7c82 */ /* 0x000fe20008000000 */
[----:B--2---:R-:W-:Y:S01]  /*1e00*/  UMOV UR4, UR7 ;  /* 0x0000000700047c82 */ /* 0x004fe20008000000 */
[----:B------:R-:W-:Y:S09]  /*1e10*/  BRA.U UP2, `(.L_x_31) ;  /* 0xfffffffd02487547 */ /* 0x000ff2000b83ffff */
.L_x_25:
[----:B------:R-:W-:Y:S01]  /*1e20*/  ULEA UR4, UR7, UR6, 0x3 ;  /* 0x0000000607047291 */ /* 0x000fe2000f8e18ff */
[----:B-1-3--:R-:W-:Y:S01]  /*1e30*/  SHF.L.U32 R0, R12, 0x1f, RZ ;  /* 0x0000001f0c007819 */ /* 0x00afe200000006ff */
[----:B------:R-:W-:Y:S01]  /*1e40*/  @!P1 SYNCS.ARRIVE.TRANS64.A1T0 RZ, [UR6+0x78], RZ ;  /* 0x000078ffffff99a7 */ /* 0x000fe20008100006 */
[----:B------:R-:W-:-:S06]  /*1e50*/  UISETP.GT.AND UP0, UPT, UR40, UR39, UPT ;  /* 0x000000272800728c */ /* 0x000fcc000bf04270 */
[----:B--2-4-:R1:W2:Y:S03]  /*1e60*/  SYNCS.PHASECHK.TRANS64.TRYWAIT P0, [UR4+0x18], R0 ;  /* 0x00001800ff0075a7 */ /* 0x0142a60008001104 */
[----:B------:R-:W-:Y:S05]  /*1e70*/  BRA.U !UP0, `(.L_x_32) ;  /* 0x0000000108c47547 */ /* 0x000fea000b800000 */
[----:B------:R-:W-:Y:S01]  /*1e80*/  UIADD3 UR24, UPT, UPT, UR44, UR13, URZ ;  /* 0x0000000d2c187290 */ /* 0x000fe2000fffe0ff */
[----:B------:R-:W-:-:S11]  /*1e90*/  UMOV UR4, UR7 ;  /* 0x0000000700047c82 */ /* 0x000fd60008000000 */
.L_x_38:
[----:B------:R-:W-:Y:S01]  /*1ea0*/  ULEA UR17, UR4, UR6, 0x3 ;  /* 0x0000000604117291 */ /* 0x000fe2000f8e18ff */
[----:B--2---:R-:W-:Y:S01]  /*1eb0*/  @P3 MOV R2, 0x4000 ;  /* 0x0000400000023802 */ /* 0x004fe20000000f00 */
[----:B--2-4-:R-:W-:Y:S10]  /*1ec0*/  @P0 BRA `(.L_x_33) ;  /* 0x00000000000c0947 */ /* 0x014ff40003800000 */
[----:B------:R-:W-:-:S04]  /*1ed0*/  SHF.L.U32 R3, R12, 0x1f, RZ ;  /* 0x0000001f0c037819 */ /* 0x000fc800000006ff */
[----:B------:R-:W2:Y:S02]  /*1ee0*/  SYNCS.PHASECHK.TRANS64.TRYWAIT P0, [UR17+0x18], R3 ;  /* 0x00001803ff0075a7 */ /* 0x000ea40008001111 */
[----:B--2---:R-:W-:Y:S05]  /*1ef0*/  @!P0 BRA `(.L_x_34) ;  /* 0x0000009c005c8947 */ /* 0x004fea0003800000 */
.L_x_33:
[----:B------:R2:W-:Y:S01]  /*1f00*/  @P3 SYNCS.ARRIVE.TRANS64 RZ, [UR17], R2 ;  /* 0x00000002ffff39a7 */ /* 0x0005e20008000011 */
[----:B------:R-:W-:-:S04]  /*1f10*/  ULOP3.LUT UR5, UR23, 0x2, URZ, 0xfc, !UPT ;  /* 0x0000000217057892 */ /* 0x000fc8000f8efcff */
[----:B------:R-:W-:-:S09]  /*1f20*/  UISETP.NE.AND UP0, UPT, UR5, 0x2, UPT ;  /* 0x000000020500788c */ /* 0x000fd2000bf05270 */
[----:B------:R-:W-:Y:S05]  /*1f30*/  BRA.U UP0, `(.L_x_35) ;  /* 0x0000000100047547 */ /* 0x000fea000b800000 */
[----:B------:R-:W-:Y:S05]  /*1f40*/  BPT.TRAP 0x1 ;  /* 0x000000040000795c */ /* 0x000fea0000300000 */
.L_x_35:
[----:B------:R-:W-:Y:S04]  /*1f50*/  BSSY.RECONVERGENT B0, `(.L_x_36) ;  /* 0x0000003000007945 */ /* 0x000fe80003800200 */
[----:B------:R-:W-:Y:S05]  /*1f60*/  @!P2 BRA `(.L_x_37) ;  /* 0x000000000004a947 */ /* 0x000fea0003800000 */
[----:B------:R-:W-:Y:S05]  /*1f70*/  BPT.TRAP 0x1 ;  /* 0x000000040000795c */ /* 0x000fea0000300000 */
.L_x_37:
[----:B------:R-:W-:Y:S05]  /*1f80*/  BSYNC.RECONVERGENT B0 ;  /* 0x0000000000007941 */ /* 0x000fea0003800200 */
.L_x_36:
[----:B------:R-:W-:Y:S02]  /*1f90*/  UIADD3 UR5, UPT, UPT, UR4, 0x1, URZ ;  /* 0x0000000104057890 */ /* 0x000fe4000fffe0ff */
[----:B------:R-:W-:Y:S02]  /*1fa0*/  USHF.L.U32 UR18, UR13, 0x5, URZ ;  /* 0x000000050d127899 */ /* 0x000fe400080006ff */
[----:B------:R-:W-:Y:S02]  /*1fb0*/  UISETP.NE.AND UP0, UPT, UR5, 0x3, UPT ;  /* 0x000000030500788c */ /* 0x000fe4000bf05270 */
[----:B------:R-:W-:Y:S02]  /*1fc0*/  ULOP3.LUT UR17, UR17, 0xfefffff8, URZ, 0xc0, !UPT ;  /* 0xfefffff811117892 */ /* 0x000fe4000f8ec0ff */
[----:B------:R-:W-:Y:S02]  /*1fd0*/  USEL UR8, URZ, 0x1, UP0 ;  /* 0x00000001ff087887 */ /* 0x000fe40008000000 */
[----:B------:R-:W-:-:S02]  /*1fe0*/  USEL UR7, UR5, URZ, UP0 ;  /* 0x000000ff05077287 */ /* 0x000fc40008000000 */
[----:B------:R-:W-:Y:S02]  /*1ff0*/  UIADD3 UR14, UP0, UPT, UR26, 0x180, URZ ;  /* 0x000001801a0e7890 */ /* 0x000fe4000ff1e0ff */
        /* <DEDUP_REMOVED lines=9> */
[----:B------:R-:W-:Y:S02]  /*2090*/  UIADD3.X UR5, UPT, UPT, URZ, UR27, URZ, UP1, !UPT ;  /* 0x0000001bff057290 */ /* 0x000fe40008ffe4ff */
[----:B------:R-:W-:Y:S02]  /*20a0*/  UIADD3 UR8, UPT, UPT, UR6, 0xf400, UR8 ;  /* 0x0000f40006087890 */ /* 0x000fe4000fffe008 */
[----:B------:R-:W-:Y:S01]  /*20b0*/  UIADD3.X UR15, UPT, UPT, URZ, UR27, URZ, UP0, !UPT ;  /* 0x0000001bff0f7290 */ /* 0x000fe200087fe4ff */
[----:B------:R-:W-:Y:S01]  /*20c0*/  UMOV UR28, 0x0 ;  /* 0x00000000001c7882 */ /* 0x000fe20000000000 */
[----:B------:R-:W-:Y:S01]  /*20d0*/  UMOV UR29, 0x10000000 ;  /* 0x10000000001d7882 */ /* 0x000fe20000000000 */
[----:B------:R-:W-:Y:S01]  /*20e0*/  UMOV UR19, UR35 ;  /* 0x0000002300137c82 */ /* 0x000fe20008000000 */
[----:B------:R-:W-:Y:S01]  /*20f0*/  UMOV UR20, UR36 ;  /* 0x0000002400147c82 */ /* 0x000fe20008000000 */
[----:B------:R-:W-:Y:S01]  /*2100*/  UMOV UR12, UR36 ;  /* 0x00000024000c7c82 */ /* 0x000fe20008000000 */
[----:B------:R1:W-:Y:S01]  /*2110*/  UTMALDG.3D.MULTICAST.2CTA [UR16], [UR4], UR10, desc[UR28] ;  /* 0x00001c10040073b4 */ /* 0x0003e2000821180a */
[----:B------:R-:W-:Y:S01]  /*2120*/  UMOV UR9, UR17 ;  /* 0x0000001100097c82 */ /* 0x000fe20008000000 */
[----:B------:R-:W-:-:S04]  /*2130*/  UIADD3 UR13, UPT, UPT, UR13, 0x1, URZ ;  /* 0x000000010d0d7890 */ /* 0x000fc8000fffe0ff */
[----:B------:R-:W-:Y:S01]  /*2140*/  UISETP.NE.AND UP0, UPT, UR13, UR24, UPT ;  /* 0x000000180d00728c */ /* 0x000fe2000bf05270 */
[----:B-1----:R-:W-:Y:S01]  /*2150*/  UMOV UR10, UR18 ;  /* 0x00000012000a7c82 */ /* 0x002fe20008000000 */
[----:B------:R-:W-:Y:S01]  /*2160*/  UMOV UR4, UR7 ;  /* 0x0000000700047c82 */ /* 0x000fe20008000000 */
[----:B------:R3:W-:Y:S06]  /*2170*/  UTMALDG.3D.2CTA [UR8], [UR14], desc[UR28] ;  /* 0x00001c080e0075b4 */ /* 0x0007ec0008211000 */
[----:B---3--:R-:W-:Y:S05]  /*2180*/  BRA.U UP0, `(.L_x_38) ;  /* 0xfffffffd00447547 */ /* 0x008fea000b83ffff */
.L_x_32:
[C---:B------:R-:W-:Y:S01]  /*2190*/  LEA R3, R11.reuse, UR6, 0x3 ;  /* 0x000000060b037c11 */ /* 0x040fe2000f8e18ff */
[----:B------:R-:W-:Y:S01]  /*21a0*/  NOP ;  /* 0x0000000000007918 */ /* 0x000fe20000000000 */
[----:B-1----:R-:W-:Y:S02]  /*21b0*/  SHF.L.U32 R0, R10, 0x1f, RZ ;  /* 0x0000001f0a007819 */ /* 0x002fe400000006ff */
[----:B------:R-:W-:Y:S02]  /*21c0*/  LEA R5, R11, UR6, 0x4 ;  /* 0x000000060b057c11 */ /* 0x000fe4000f8e20ff */
[----:B--2-4-:R-:W1:Y:S02]  /*21d0*/  SYNCS.PHASECHK.TRANS64.TRYWAIT P0, [R3+URZ+0x80], R0 ;  /* 0x00008000030075a7 */ /* 0x014e6400080011ff */
[----:B-1----:R-:W-:Y:S05]  /*21e0*/  @!P0 BRA `(.L_x_39) ;  /* 0x0000009800b88947 */ /* 0x002fea0003800000 */
.L_x_143:
[----:B------:R-:W2:Y:S01]  /*21f0*/  LDS.128 R4, [R5+0xf0] ;  /* 0x0000f00005047984 */ /* 0x000ea20000000c00 */
[----:B------:R-:W-:Y:S01]  /*2200*/  UISETP.GE.AND UP0, UPT, UR42, 0x1, UPT ;  /* 0x000000012a00788c */ /* 0x000fe2000bf06270 */
[----:B------:R-:W-:Y:S01]  /*2210*/  @!PT LDS RZ, [RZ] ;  /* 0x00000000fffff984 */ /* 0x000fe20000000800 */
[----:B------:R-:W-:Y:S01]  /*2220*/  @!PT LDS RZ, [RZ] ;  /* 0x00000000fffff984 */ /* 0x000fe20000000800 */
[----:B------:R-:W-:Y:S01]  /*2230*/  @!PT LDS RZ, [RZ] ;  /* 0x00000000fffff984 */ /* 0x000fe20000000800 */
[----:B------:R-:W-:Y:S01]  /*2240*/  @!PT LDS RZ, [RZ] ;  /* 0x00000000fffff984 */ /* 0x000fe20000000800 */
[----:B------:R3:W-:Y:S06]  /*2250*/  MEMBAR.ALL.CTA ;  /* 0x0000000000007992 */ /* 0x0007ec0000008000 */
[----:B---3--:R-:W3:Y:S01]  /*2260*/  FENCE.VIEW.ASYNC.S ;  /* 0x00000000000073c6 */ /* 0x008ee20000000000 */
[----:B--2---:R-:W-:-:S13]  /*2270*/  LOP3.LUT P0, RZ, R6, 0x1, RZ, 0xc0, !PT ;  /* 0x0000000106ff7812 */ /* 0x004fda000780c0ff */
[----:B---3--:R-:W-:Y:S01]  /*2280*/  VOTEU.ANY UP1, P0 ;  /* 0x0000000000ff7886 */ /* 0x008fe20000020100 */
[----:B------:R-:W-:-:S13]  /*2290*/  PLOP3.LUT P0, PT, PT, PT, UP1, 0x80, 0x8 ;  /* 0x000000000008781c */ /* 0x000fda0003f0f018 */
[----:B-1----:R-:W-:Y:S02]  /*22a0*/  @P0 LOP3.LUT R0, R5, 0xffff, RZ, 0xc0, !PT ;  /* 0x0000ffff05000812 */ /* 0x002fe400078ec0ff */
[----:B------:R-:W-:Y:S02]  /*22b0*/  @P0 MOV R2, R4 ;  /* 0x0000000400020202 */ /* 0x000fe40000000f00 */
[----:B------:R-:W-:Y:S01]  /*22c0*/  @P0 R2UR UR5, R0 ;  /* 0x00000000000502ca */ /* 0x000fe200000e0000 */
[----:B------:R-:W-:Y:S01]  /*22d0*/  VIADD R0, R3, 0x90 ;  /* 0x0000009003007836 */ /* 0x000fe20000000000 */
[----:B------:R-:W-:Y:S02]  /*22e0*/  @P0 SHF.R.U32.HI R4, RZ, 0x10, R5 ;  /* 0x00000010ff040819 */ /* 0x000fe40000011605 */
[----:B------:R-:W-:Y:S02]  /*22f0*/  @P0 R2UR UR8, R2 ;  /* 0x00000000020802ca */ /* 0x000fe400000e0000 */
[----:B------:R-:W-:-:S02]  /*2300*/  PRMT R0, RZ, 0x654, R0 ;  /* 0x00000654ff007816 */ /* 0x000fc40000000000 */
[----:B------:R-:W-:Y:S02]  /*2310*/  @P0 R2UR UR4, R4 ;  /* 0x00000000040402ca */ /* 0x000fe400000e0000 */
[----:B------:R1:W-:Y:S03]  /*2320*/  SYNCS.ARRIVE.TRANS64.RED.A1T0 RZ, [R0+URZ], RZ ;  /* 0x000000ff00ff79a7 */ /* 0x0003e600081004ff */
[----:B------:R-:W-:-:S04]  /*2330*/  @UP1 UMOV UR30, UR5 ;  /* 0x00000005001e1c82 */ /* 0x000fc80008000000 */
[----:B------:R-:W-:-:S04]  /*2340*/  @UP1 UMOV UR31, UR8 ;  /* 0x00000008001f1c82 */ /* 0x000fc80008000000 */
[----:B------:R-:W-:Y:S01]  /*2350*/  @UP1 UMOV UR36, UR4 ;  /* 0x0000000400241c82 */ /* 0x000fe20008000000 */
[----:B------:R-:W-:Y:S05]  /*2360*/  BRA.U !UP0, `(.L_x_40) ;  /* 0x0000000108d47547 */ /* 0x000fea000b800000 */
[----:B------:R-:W2:Y:S01]  /*2370*/  LDCU.128 UR12, c[0x0][0xb10] ;  /* 0x00016200ff0c77ac */ /* 0x000ea20008000c00 */
[----:B------:R-:W3:Y:S01]  /*2380*/  LDCU UR24, c[0x0][0xb20] ;  /* 0x00016400ff1877ac */ /* 0x000ee20008000800 */
[----:B------:R-:W4:Y:S01]  /*2390*/  LDCU UR20, c[0x0][0xb0c] ;  /* 0x00016180ff1477ac */ /* 0x000f220008000800 */
[----:B------:R-:W1:Y:S01]  /*23a0*/  LDCU.64 UR10, c[0x0][0xb28] ;  /* 0x00016500ff0a77ac */ /* 0x000e620008000a00 */
[----:B------:R-:W-:Y:S02]  /*23b0*/  UISETP.NE.AND UP3, UPT, UR42, 0x1, UPT ;  /* 0x000000012a00788c */ /* 0x000fe4000bf65270 */
[----:B--2---:R-:W-:Y:S02]  /*23c0*/  UIMAD.WIDE.U32 UR8, UR37, UR15, URZ ;  /* 0x0000000f250872a5 */ /* 0x004fe4000f8e00ff */
[----:B------:R-:W-:Y:S02]  /*23d0*/  UIMAD.WIDE.U32 UR4, UR38, UR12, URZ ;  /* 0x0000000c260472a5 */ /* 0x000fe4000f8e00ff */
[----:B------:R-:W-:-:S02]  /*23e0*/  UISETP.NE.AND UP0, UPT, UR14, 0x1, UPT ;  /* 0x000000010e00788c */ /* 0x000fc4000bf05270 */
[----:B------:R-:W-:Y:S01]  /*23f0*/  UIMAD.WIDE.U32 UR28, UR30, UR15, URZ ;  /* 0x0000000f1e1c72a5 */ /* 0x000fe2000f8e00ff */
[----:B------:R-:W-:Y:S02]  /*2400*/  UMOV UR8, UR9 ;  /* 0x0000000900087c82 */ /* 0x000fe40008000000 */
[----:B------:R-:W-:Y:S01]  /*2410*/  UMOV UR4, UR5 ;  /* 0x0000000500047c82 */ /* 0x000fe20008000000 */
[----:B---3--:R-:W-:Y:S02]  /*2420*/  USHF.R.U32.HI UR8, URZ, UR24, UR8 ;  /* 0x00000018ff087299 */ /* 0x008fe40008011608 */
[----:B----4-:R-:W-:Y:S02]  /*2430*/  UISETP.NE.AND UP2, UPT, UR20, 0x1, UPT ;  /* 0x000000011400788c */ /* 0x010fe4000bf45270 */
[----:B------:R-:W-:Y:S02]  /*2440*/  USHF.R.U32.HI UR4, URZ, UR13, UR4 ;  /* 0x0000000dff047299 */ /* 0x000fe40008011604 */
[----:B------:R-:W-:-:S02]  /*2450*/  USEL UR5, UR37, UR8, !UP0 ;  /* 0x0000000825057287 */ /* 0x000fc4000c000000 */
[----:B------:R-:W-:Y:S02]  /*2460*/  USEL UR8, UR38, UR4, !UP2 ;  /* 0x0000000426087287 */ /* 0x000fe4000d000000 */
[----:B-1----:R-:W-:Y:S01]  /*2470*/  UIMAD.WIDE.U32 UR16, UR5, UR10, URZ ;  /* 0x0000000a051072a5 */ /* 0x002fe2000f8e00ff */
[----:B------:R-:W-:Y:S01]  /*2480*/  UMOV UR4, UR29 ;  /* 0x0000001d00047c82 */ /* 0x000fe20008000000 */
[----:B------:R-:W-:Y:S02]  /*2490*/  UIMAD.WIDE.U32 UR18, UR31, UR12, URZ ;  /* 0x0000000c1f1272a5 */ /* 0x000fe4000f8e00ff */
[----:B------:R-:W-:-:S03]  /*24a0*/  UIMAD.WIDE.U32 UR28, UR8, UR10, URZ ;  /* 0x0000000a081c72a5 */ /* 0x000fc6000f8e00ff */
[----:B------:R-:W-:Y:S01]  /*24b0*/  UMOV UR16, UR17 ;  /* 0x0000001100107c82 */ /* 0x000fe20008000000 */
[----:B------:R-:W-:Y:S02]  /*24c0*/  USHF.R.U32.HI UR4, URZ, UR24, UR4 ;  /* 0x00000018ff047299 */ /* 0x000fe40008011604 */
[----:B------:R-:W-:Y:S01]  /*24d0*/  @UP3 USHF.R.U32.HI UR5, URZ, UR11, UR16 ;  /* 0x0000000bff053299 */ /* 0x000fe20008011610 */
[----:B------:R-:W-:Y:S01]  /*24e0*/  UMOV UR18, UR19 ;  /* 0x0000001300127c82 */ /* 0x000fe20008000000 */
[----:B------:R-:W-:Y:S01]  /*24f0*/  UMOV UR28, UR29 ;  /* 0x0000001d001c7c82 */ /* 0x000fe20008000000 */
[----:B------:R-:W-:Y:S02]  /*2500*/  USHF.R.U32.HI UR13, URZ, UR13, UR18 ;  /* 0x0000000dff0d7299 */ /* 0x000fe40008011612 */
[----:B------:R-:W-:Y:S02]  /*2510*/  USEL UR4, UR30, UR4, !UP0 ;  /* 0x000000041e047287 */ /* 0x000fe4000c000000 */
[----:B------:R-:W-:-:S02]  /*2520*/  @UP3 USHF.R.U32.HI UR8, URZ, UR11, UR28 ;  /* 0x0000000bff083299 */ /* 0x000fc4000801161c */
[----:B------:R-:W-:Y:S02]  /*2530*/  UIMAD UR9, UR42, UR5, URZ ;  /* 0x000000052a0972a4 */ /* 0x000fe4000f8e02ff */
[----:B------:R-:W-:Y:S02]  /*2540*/  USEL UR5, UR31, UR13, !UP2 ;  /* 0x0000000d1f057287 */ /* 0x000fe4000d000000 */
[----:B------:R-:W-:Y:S02]  /*2550*/  UIMAD UR12, UR42, UR8, URZ ;  /* 0x000000082a0c72a4 */ /* 0x000fe4000f8e02ff */
[----:B------:R-:W-:Y:S02]  /*2560*/  UISETP.GE.AND UP0, UPT, UR4, UR9, UPT ;  /* 0x000000090400728c */ /* 0x000fe4000bf06270 */
[----:B------:R-:W-:Y:S02]  /*2570*/  UIMAD.WIDE.U32 UR16, UR4, UR10, URZ ;  /* 0x0000000a041072a5 */ /* 0x000fe4000f8e00ff */
[----:B------:R-:W-:-:S02]  /*2580*/  UISETP.GE.OR UP0, UPT, UR5, UR12, UP0 ;  /* 0x0000000c0500728c */ /* 0x000fc40008706670 */
        /* <DEDUP_REMOVED lines=19> */
.L_x_40:
[----:B------:R-:W2:Y:S02]  /*26c0*/  LDCU UR4, c[0x0][0xb30] ;  /* 0x00016600ff0477ac */ /* 0x000ea40008000800 */
[----:B--2---:R-:W-:-:S09]  /*26d0*/  UISETP.NE.AND UP0, UPT, UR4, 0x1, UPT ;  /* 0x000000010400788c */ /* 0x004fd2000bf05270 */
[----:B------:R-:W-:Y:S05]  /*26e0*/  BRA.U UP0, `(.L_x_41) ;  /* 0x0000000100447547 */ /* 0x000fea000b800000 */
[----:B------:R-:W2:Y:S01]  /*26f0*/  LDCU.128 UR12, c[0x0][0xb10] ;  /* 0x00016200ff0c77ac */ /* 0x000ea20008000c00 */
[----:B------:R-:W3:Y:S01]  /*2700*/  LDCU UR10, c[0x0][0xb0c] ;  /* 0x00016180ff0a77ac */ /* 0x000ee20008000800 */
[----:B------:R-:W4:Y:S01]  /*2710*/  LDCU UR11, c[0x0][0xb20] ;  /* 0x00016400ff0b77ac */ /* 0x000f220008000800 */
[----:B--2---:R-:W-:Y:S02]  /*2720*/  UIMAD.WIDE.U32 UR8, UR31, UR12, URZ ;  /* 0x0000000c1f0872a5 */ /* 0x004fe4000f8e00ff */
[----:B------:R-:W-:Y:S02]  /*2730*/  UIMAD.WIDE.U32 UR4, UR30, UR15, URZ ;  /* 0x0000000f1e0472a5 */ /* 0x000fe4000f8e00ff */
[----:B---3--:R-:W-:Y:S02]  /*2740*/  UISETP.NE.AND UP2, UPT, UR10, 0x1, UPT ;  /* 0x000000010a00788c */ /* 0x008fe4000bf45270 */
[----:B------:R-:W-:Y:S01]  /*2750*/  UISETP.NE.AND UP0, UPT, UR14, 0x1, UPT ;  /* 0x000000010e00788c */ /* 0x000fe2000bf05270 */
[----:B------:R-:W-:-:S02]  /*2760*/  UMOV UR8, UR9 ;  /* 0x0000000900087c82 */ /* 0x000fc40008000000 */
[----:B------:R-:W-:Y:S01]  /*2770*/  UMOV UR4, UR5 ;  /* 0x0000000500047c82 */ /* 0x000fe20008000000 */
[----:B------:R-:W-:Y:S02]  /*2780*/  USHF.R.U32.HI UR13, URZ, UR13, UR8 ;  /* 0x0000000dff0d7299 */ /* 0x000fe40008011608 */
[----:B----4-:R-:W-:Y:S02]  /*2790*/  USHF.R.U32.HI UR4, URZ, UR11, UR4 ;  /* 0x0000000bff047299 */ /* 0x010fe40008011604 */
[----:B------:R-:W-:Y:S02]  /*27a0*/  USEL UR5, UR31, UR13, !UP2 ;  /* 0x0000000d1f057287 */ /* 0x000fe4000d000000 */
[----:B------:R-:W-:-:S04]  /*27b0*/  USEL UR4, UR30, UR4, !UP0 ;  /* 0x000000041e047287 */ /* 0x000fc8000c000000 */
[----:B------:R-:W-:Y:S02]  /*27c0*/  UIADD3 UR8, UPT, UPT, UR5, -UR4, URZ ;  /* 0x8000000405087290 */ /* 0x000fe4000fffe0ff */
[----:B------:R-:W-:Y:S02]  /*27d0*/  UIADD3 UR4, UPT, UPT, -UR5, UR4, URZ ;  /* 0x0000000405047290 */ /* 0x000fe4000fffe1ff */
[----:B------:R-:W-:Y:S02]  /*27e0*/  UIMAD UR30, UR8, UR14, UR30 ;  /* 0x0000000e081e72a4 */ /* 0x000fe4000f8e021e */
[----:B------:R-:W-:-:S12]  /*27f0*/  UIMAD UR31, UR4, UR10, UR31 ;  /* 0x0000000a041f72a4 */ /* 0x000fd8000f8e021f */
.L_x_41:
[----:B------:R-:W-:Y:S01]  /*2800*/  VIADD R11, R11, 0x1 ;  /* 0x000000010b0b7836 */ /* 0x000fe20000000000 */
[----:B------:R-:W-:Y:S02]  /*2810*/  R2UR UR5, R143 ;  /* 0x000000008f0572ca */ /* 0x000fe400000e0000 */
[----:B------:R-:W-:Y:S02]  /*2820*/  R2UR UR4, R142 ;  /* 0x000000008e0472ca */ /* 0x000fe400000e0000 */
[C---:B------:R-:W-:Y:S02]  /*2830*/  ISETP.NE.AND P0, PT, R11.reuse, 0x2, PT ;  /* 0x000000020b00780c */ /* 0x040fe40003f05270 */
[----:B------:R-:W-:Y:S02]  /*2840*/  PLOP3.LUT P1, PT, PT, PT, PT, 0x80, 0x8 ;  /* 0x000000000008781c */ /* 0x000fe40003f2f070 */
[----:B------:R-:W-:Y:S02]  /*2850*/  SEL R3, RZ, 0x1, P0 ;  /* 0x00000001ff037807 */ /* 0x000fe40000000000 */
[----:B------:R-:W-:-:S02]  /*2860*/  SEL R11, R11, RZ, P0 ;  /* 0x000000ff0b0b7207 */ /* 0x000fc40000000000 */
[----:B------:R-:W-:Y:S01]  /*2870*/  LOP3.LUT R10, R10, R3, RZ, 0x3c, !PT ;  /* 0x000000030a0a7212 */ /* 0x000fe200078e3cff */
[----:B------:R-:W-:Y:S02]  /*2880*/  UIADD3 UR16, UPT, UPT, UR31, UR5, URZ ;  /* 0x000000051f107290 */ /* 0x000fe4000fffe0ff */
[----:B------:R-:W-:Y:S01]  /*2890*/  UIADD3 UR20, UPT, UPT, UR30, UR4, URZ ;  /* 0x000000041e147290 */ /* 0x000fe2000fffe0ff */
[----:B------:R-:W-:Y:S11]  /*28a0*/  BRA.U UP1, `(.L_x_42) ;  /* 0xfffffff101247547 */ /* 0x000ff6000b83ffff */
[----:B------:R-:W-:Y:S01]  /*28b0*/  UIADD3 UR6, UPT, UPT, UR6, 0x18, URZ ;  /* 0x0000001806067890 */ /* 0x000fe2000fffe0ff */
[----:B------:R-:W-:-:S03]  /*28c0*/  SHF.L.U32 R3, R12, 0x1f, RZ ;  /* 0x0000001f0c037819 */ /* 0x000fc600000006ff */
[----:B------:R-:W-:-:S09]  /*28d0*/  ULEA UR4, UR7, UR6, 0x3 ;  /* 0x0000000607047291 */ /* 0x000fd2000f8e18ff */
[----:B------:R-:W2:Y:S02]  /*28e0*/  SYNCS.PHASECHK.TRANS64.TRYWAIT P0, [UR4], R3 ;  /* 0x00000003ff0075a7 */ /* 0x000ea40008001104 */
[----:B--2---:R-:W-:Y:S05]  /*28f0*/  @!P0 BRA `(.L_x_43) ;  /* 0x0000009400088947 */ /* 0x004fea0003800000 */
.L_x_145:
[----:B------:R-:W-:-:S04]  /*2900*/  UIADD3 UR4, UPT, UPT, UR7, 0x1, URZ ;  /* 0x0000000107047890 */ /* 0x000fc8000fffe0ff */
[----:B------:R-:W-:-:S04]  /*2910*/  UISETP.NE.AND UP0, UPT, UR4, 0x3, UPT ;  /* 0x000000030400788c */ /* 0x000fc8000bf05270 */
[----:B------:R-:W-:Y:S02]  /*2920*/  USEL UR7, URZ, 0x1, UP0 ;  /* 0x00000001ff077887 */ /* 0x000fe40008000000 */
[----:B------:R-:W-:-:S04]  /*2930*/  USEL UR4, UR4, URZ, UP0 ;  /* 0x000000ff04047287 */ /* 0x000fc80008000000 */
[----:B------:R-:W-:Y:S01]  /*2940*/  ULEA UR5, UR4, UR6, 0x3 ;  /* 0x0000000604057291 */ /* 0x000fe2000f8e18ff */
[----:B------:R-:W-:-:S04]  /*2950*/  LOP3.LUT R12, R12, UR7, RZ, 0x3c, !PT ;  /* 0x000000070c0c7c12 */ /* 0x000fc8000f8e3cff */
[----:B-1----:R-:W-:-:S04]  /*2960*/  SHF.L.U32 R3, R12, 0x1f, RZ ;  /* 0x0000001f0c037819 */ /* 0x002fc800000006ff */
[----:B------:R-:W1:Y:S02]  /*2970*/  SYNCS.PHASECHK.TRANS64.TRYWAIT P0, [UR5], R3 ;  /* 0x00000003ff0075a7 */ /* 0x000e640008001105 */
[----:B-1----:R-:W-:Y:S05]  /*2980*/  @!P0 BRA `(.L_x_44) ;  /* 0x0000009000fc8947 */ /* 0x002fea0003800000 */
.L_x_147:
[----:B------:R-:W-:-:S04]  /*2990*/  UIADD3 UR4, UPT, UPT, UR4, 0x1, URZ ;  /* 0x0000000104047890 */ /* 0x000fc8000fffe0ff */
[----:B------:R-:W-:-:S04]  /*29a0*/  UISETP.NE.AND UP0, UPT, UR4, 0x3, UPT ;  /* 0x000000030400788c */ /* 0x000fc8000bf05270 */
[----:B------:R-:W-:Y:S02]  /*29b0*/  USEL UR5, URZ, 0x1, UP0 ;  /* 0x00000001ff057887 */ /* 0x000fe40008000000 */
[----:B------:R-:W-:-:S04]  /*29c0*/  USEL UR4, UR4, URZ, UP0 ;  /* 0x000000ff04047287 */ /* 0x000fc80008000000 */
[----:B------:R-:W-:Y:S01]  /*29d0*/  ULEA UR4, UR4, UR6, 0x3 ;  /* 0x0000000604047291 */ /* 0x000fe2000f8e18ff */
[----:B-1----:R-:W-:-:S04]  /*29e0*/  LOP3.LUT R3, R12, UR5, RZ, 0x3c, !PT ;  /* 0x000000050c037c12 */ /* 0x002fc8000f8e3cff */
[----:B------:R-:W-:Y:S01]  /*29f0*/  SHF.L.U32 R3, R3, 0x1f, RZ ;  /* 0x0000001f03037819 */ /* 0x000fe200000006ff */
[----:B------:R-:W-:-:S07]  /*2a00*/  IMAD.U32 R0, RZ, RZ, UR4 ;  /* 0x00000004ff007e24 */ /* 0x000fce000f8e00ff */
.L_x_45:
[----:B-1----:R1:W2:Y:S02]  /*2a10*/  SYNCS.PHASECHK.TRANS64.TRYWAIT P0, [R0+URZ], R3 ;  /* 0x00000003000075a7 */ /* 0x0022a400080011ff */
[----:B--2---:R-:W-:Y:S05]  /*2a20*/  @!P0 NANOSLEEP.SYNCS 0x989680 ;  /* 0x009896800000895d */ /* 0x004fea0003900000 */
[----:B------:R-:W2:Y:S02]  /*2a30*/  @!P0 SYNCS.PHASECHK.TRANS64 P0, [R0+URZ], R3 ;  /* 0x00000003000085a7 */ /* 0x000ea400080010ff */
[----:B--2---:R-:W-:Y:S05]  /*2a40*/  @P0 EXIT ;  /* 0x000000000000094d */ /* 0x004fea0003800000 */
[----:B------:R-:W-:Y:S05]  /*2a50*/  BRA `(.L_x_45) ;  /* 0xfffffffc00ec7947 */ /* 0x000fea000383ffff */
.L_x_22:
[----:B------:R-:W-:-:S04]  /*2a60*/  UISETP.NE.AND UP0, UPT, UR45, URZ, UPT ;  /* 0x000000ff2d00728c */ /* 0x000fc8000bf05270 */
[----:B------:R-:W-:-:S09]  /*2a70*/  UISETP.NE.OR UP0, UPT, UR17, 0x1, UP0 ;  /* 0x000000011100788c */ /* 0x000fd20008705670 */
[----:B------:R-:W-:Y:S05]  /*2a80*/  BRA.U UP0, `(.L_x_46) ;  /* 0x0000000500487547 */ /* 0x000fea000b800000 */
[----:B------:R-:W-:Y:S01]  /*2a90*/  ISETP.GE.U32.AND P2, PT, R3, 0x4, PT ;  /* 0x000000040300780c */ /* 0x000fe20003f46070 */
[----:B------:R-:W-:Y:S01]  /*2aa0*/  IMAD.MOV.U32 R12, RZ, RZ, 0x1 ;  /* 0x00000001ff0c7424 */ /* 0x000fe200078e00ff */
[----:B------:R-:W-:Y:S02]  /*2ab0*/  CS2R R10, SRZ ;  /* 0x00000000000a7805 */ /* 0x000fe4000001ff00 */
[----:B------:R-:W-:Y:S01]  /*2ac0*/  CS2R R8, SRZ ;  /* 0x0000000000087805 */ /* 0x000fe2000001ff00 */
[----:B------:R-:W-:Y:S01]  /*2ad0*/  UMOV UR6, 0x400 ;  /* 0x0000040000067882 */ /* 0x000fe20000000000 */
[----:B------:R-:W-:Y:S01]  /*2ae0*/  UMOV UR5, URZ ;  /* 0x000000ff00057c82 */ /* 0x000fe20008000000 */
[----:B------:R-:W-:-:S12]  /*2af0*/  ULEA UR6, UR45, UR6, 0x18 ;  /* 0x000000062d067291 */ /* 0x000fd8000f8ec0ff */
.L_x_50:
[----:B------:R-:W-:Y:S02]  /*2b00*/  LEA R0, R8, UR6, 0x3 ;  /* 0x0000000608007c11 */ /* 0x000fe4000f8e18ff */
[----:B------:R-:W-:-:S03]  /*2b10*/  SHF.L.U32 R5, R9, 0x1f, RZ ;  /* 0x0000001f09057819 */ /* 0x000fc600000006ff */
[----:B------:R-:W-:Y:S01]  /*2b20*/  VIADD R4, R0, 0xd0 ;  /* 0x000000d000047836 */ /* 0x000fe20000000000 */
[----:B------:R-:W1:Y:S02]  /*2b30*/  SYNCS.PHASECHK.TRANS64.TRYWAIT P0, [R0+URZ+0xc0], R5 ;  /* 0x0000c005000075a7 */ /* 0x000e6400080011ff */
[----:B-1----:R-:W-:Y:S05]  /*2b40*/  @!P0 BRA `(.L_x_47) ;  /* 0x0000009000a48947 */ /* 0x002fea0003800000 */
.L_x_148:
[----:B------:R-:W-:Y:S01]  /*2b50*/  ULEA UR4, UR5, UR6, 0x3 ;  /* 0x0000000605047291 */ /* 0x000fe2000f8e18ff */
[----:B------:R-:W-:Y:S01]  /*2b60*/  PRMT R4, RZ, 0x654, R4 ;  /* 0x00000654ff047816 */ /* 0x000fe20000000004 */
[----:B-1----:R-:W-:Y:S01]  /*2b70*/  @!P2 IMAD.MOV.U32 R5, RZ, RZ, 0x10 ;  /* 0x00000010ff05a424 */ /* 0x002fe200078e00ff */
[----:B------:R-:W-:Y:S01]  /*2b80*/  SHF.L.U32 R7, R12, 0x1f, RZ ;  /* 0x0000001f0c077819 */ /* 0x000fe200000006ff */
[----:B------:R-:W-:Y:S01]  /*2b90*/  UIADD3 UR7, UPT, UPT, UR4, 0x80, URZ ;  /* 0x0000008004077890 */ /* 0x000fe2000fffe0ff */
[----:B------:R1:W-:Y:S05]  /*2ba0*/  SYNCS.ARRIVE.TRANS64.RED.A1T0 RZ, [R4+URZ], RZ ;  /* 0x000000ff04ff79a7 */ /* 0x0003ea00081004ff */
[----:B------:R-:W-:Y:S01]  /*2bb0*/  IMAD.U32 R0, RZ, RZ, UR7 ;  /* 0x00000007ff007e24 */ /* 0x000fe2000f8e00ff */
[----:B------:R-:W2:Y:S04]  /*2bc0*/  SYNCS.PHASECHK.TRANS64.TRYWAIT P0, [UR4+0x90], R7 ;  /* 0x00009007ff0075a7 */ /* 0x000ea80008001104 */
[----:B------:R-:W-:Y:S01]  /*2bd0*/  PRMT R13, R3, 0x654, R0 ;  /* 0x00000654030d7816 */ /* 0x000fe20000000000 */
[----:B-12---:R-:W-:Y:S06]  /*2be0*/  @!P0 BRA `(.L_x_48) ;  /* 0x0000009000908947 */ /* 0x006fec0003800000 */
.L_x_150:
[----:B------:R-:W-:Y:S01]  /*2bf0*/  ULEA UR8, UR5, UR6, 0x4 ;  /* 0x0000000605087291 */ /* 0x000fe2000f8e20ff */
[----:B------:R-:W-:Y:S01]  /*2c00*/  SEL R2, R13, R2, !P2 ;  /* 0x000000020d027207 */ /* 0x000fe20005000000 */
[----:B------:R-:W-:Y:S01]  /*2c10*/  UIADD3 UR9, UPT, UPT, UR4, 0x80, URZ ;  /* 0x0000008004097890 */ /* 0x000fe2000fffe0ff */
[----:B-1----:R-:W-:Y:S01]  /*2c20*/  LEA R0, R11, UR6, 0x3 ;  /* 0x000000060b007c11 */ /* 0x002fe2000f8e18ff */
[----:B------:R-:W-:Y:S01]  /*2c30*/  UIADD3 UR8, UPT, UPT, UR8, 0xf0, URZ ;  /* 0x000000f008087890 */ /* 0x000fe2000fffe0ff */
[----:B------:R1:W-:Y:S01]  /*2c40*/  @!P2 SYNCS.ARRIVE.TRANS64.RED RZ, [R2+URZ], R5 ;  /* 0x0000000502ffa9a7 */ /* 0x0003e200080004ff */
[----:B------:R-:W-:Y:S01]  /*2c50*/  UIADD3 UR4, UPT, UPT, UR5, 0x1, URZ ;  /* 0x0000000105047890 */ /* 0x000fe2000fffe0ff */
[----:B------:R-:W-:-:S03]  /*2c60*/  VIADD R8, R8, 0x1 ;  /* 0x0000000108087836 */ /* 0x000fc60000000000 */
[----:B------:R-:W-:Y:S02]  /*2c70*/  UISETP.NE.AND UP0, UPT, UR4, 0x2, UPT ;  /* 0x000000020400788c */ /* 0x000fe4000bf05270 */
[----:B------:R-:W-:Y:S01]  /*2c80*/  ISETP.NE.AND P0, PT, R8, 0x2, PT ;  /* 0x000000020800780c */ /* 0x000fe20003f05270 */
[----:B------:R-:W-:Y:S06]  /*2c90*/  UGETNEXTWORKID.BROADCAST [UR8], [UR9] ;  /* 0x00000000080073ca */ /* 0x000fec0008000100 */
[----:B------:R-:W-:Y:S02]  /*2ca0*/  USEL UR7, URZ, 0x1, UP0 ;  /* 0x00000001ff077887 */ /* 0x000fe40008000000 */
[----:B------:R-:W-:-:S04]  /*2cb0*/  USEL UR5, UR4, URZ, UP0 ;  /* 0x000000ff04057287 */ /* 0x000fc80008000000 */
[----:B------:R-:W-:Y:S02]  /*2cc0*/  LOP3.LUT R12, R12, UR7, RZ, 0x3c, !PT ;  /* 0x000000070c0c7c12 */ /* 0x000fe4000f8e3cff */
[----:B-1----:R-:W-:-:S04]  /*2cd0*/  SHF.L.U32 R5, R10, 0x1f, RZ ;  /* 0x0000001f0a057819 */ /* 0x002fc800000006ff */
[----:B------:R-:W1:Y:S02]  /*2ce0*/  SYNCS.PHASECHK.TRANS64.TRYWAIT P1, [R0+URZ+0x80], R5 ;  /* 0x00008005000075a7 */ /* 0x000e6400080211ff */
[----:B-1----:R-:W-:Y:S05]  /*2cf0*/  @!P1 BRA `(.L_x_49) ;  /* 0x0000009000649947 */ /* 0x002fea0003800000 */
.L_x_151:
[C---:B------:R-:W-:Y:S01]  /*2d00*/  LEA R4, R11.reuse, UR6, 0x4 ;  /* 0x000000060b047c11 */ /* 0x040fe2000f8e20ff */
[----:B-1----:R-:W-:Y:S01]  /*2d10*/  VIADD R0, R0, 0x90 ;  /* 0x0000009000007836 */ /* 0x002fe20000000000 */
[----:B------:R-:W-:Y:S01]  /*2d20*/  SEL R8, R8, RZ, P0 ;  /* 0x000000ff08087207 */ /* 0x000fe20000000000 */
[----:B------:R-:W-:-:S03]  /*2d30*/  VIADD R11, R11, 0x1 ;  /* 0x000000010b0b7836 */ /* 0x000fc60000000000 */
[----:B------:R-:W1:Y:S01]  /*2d40*/  LDS.128 R4, [R4+0xf0] ;  /* 0x0000f00004047984 */ /* 0x000e620000000c00 */
[----:B------:R-:W-:Y:S02]  /*2d50*/  PRMT R0, RZ, 0x654, R0 ;  /* 0x00000654ff007816 */ /* 0x000fe40000000000 */
[C---:B------:R-:W-:Y:S01]  /*2d60*/  ISETP.NE.AND P1, PT, R11.reuse, 0x2, PT ;  /* 0x000000020b00780c */ /* 0x040fe20003f25270 */
[----:B------:R-:W-:Y:S01]  /*2d70*/  @!PT LDS RZ, [RZ] ;  /* 0x00000000fffff984 */ /* 0x000fe20000000800 */
[----:B------:R-:W-:Y:S01]  /*2d80*/  @!PT LDS RZ, [RZ] ;  /* 0x00000000fffff984 */ /* 0x000fe20000000800 */
[----:B------:R-:W-:Y:S01]  /*2d90*/  @!PT LDS RZ, [RZ] ;  /* 0x00000000fffff984 */ /* 0x000fe20000000800 */
[----:B------:R-:W-:Y:S01]  /*2da0*/  @!PT LDS RZ, [RZ] ;  /* 0x00000000fffff984 */ /* 0x000fe20000000800 */
[----:B------:R2:W-:Y:S06]  /*2db0*/  MEMBAR.ALL.CTA ;  /* 0x0000000000007992 */ /* 0x0005ec0000008000 */
[----:B--2---:R-:W2:Y:S01]  /*2dc0*/  FENCE.VIEW.ASYNC.S ;  /* 0x00000000000073c6 */ /* 0x004ea20000000000 */
[----:B------:R-:W-:Y:S01]  /*2dd0*/  SEL R11, R11, RZ, P1 ;  /* 0x000000ff0b0b7207 */ /* 0x000fe20000800000 */
[----:B--2---:R2:W-:Y:S01]  /*2de0*/  SYNCS.ARRIVE.TRANS64.RED.A1T0 RZ, [R0+URZ], RZ ;  /* 0x000000ff00ff79a7 */ /* 0x0045e200081004ff */
[----:B-1----:R-:W-:-:S02]  /*2df0*/  LOP3.LUT P3, RZ, R6, 0x1, RZ, 0xc0, !PT ;  /* 0x0000000106ff7812 */ /* 0x002fc4000786c0ff */
[----:B------:R-:W-:-:S04]  /*2e00*/  SEL R5, RZ, 0x1, P1 ;  /* 0x00000001ff057807 */ /* 0x000fc80000800000 */
[----:B------:R-:W-:Y:S02]  /*2e10*/  LOP3.LUT R10, R10, R5, RZ, 0x3c, !PT ;  /* 0x000000050a0a7212 */ /* 0x000fe400078e3cff */
[----:B--2---:R-:W-:-:S04]  /*2e20*/  SEL R0, RZ, 0x1, P0 ;  /* 0x00000001ff007807 */ /* 0x004fc80000000000 */
[----:B------:R-:W-:Y:S01]  /*2e30*/  LOP3.LUT R9, R9, R0, RZ, 0x3c, !PT ;  /* 0x0000000009097212 */ /* 0x000fe200078e3cff */
[----:B------:R-:W-:Y:S06]  /*2e40*/  @P3 BRA `(.L_x_50) ;  /* 0xfffffffc002c3947 */ /* 0x000fec000383ffff */
[----:B------:R-:W-:Y:S01]  /*2e50*/  ULEA UR4, UR5, UR6, 0x3 ;  /* 0x0000000605047291 */ /* 0x000fe2000f8e18ff */
[----:B------:R-:W-:-:S08]  /*2e60*/  SHF.L.U32 R3, R12, 0x1f, RZ ;  /* 0x0000001f0c037819 */ /* 0x000fd000000006ff */
[----:B------:R-:W1:Y:S02]  /*2e70*/  SYNCS.PHASECHK.TRANS64 P0, [UR4+0x90], R3 ;  /* 0x00009003ff0075a7 */ /* 0x000e640008001004 */
[----:B-1----:R-:W-:Y:S05]  /*2e80*/  @P0 BRA `(.L_x_51) ;  /* 0x0000000000080947 */ /* 0x002fea0003800000 */
[----:B------:R-:W1:Y:S02]  /*2e90*/  SYNCS.PHASECHK.TRANS64.TRYWAIT P0, [UR4+0x90], R3 ;  /* 0x00009003ff0075a7 */ /* 0x000e640008001104 */
[----:B-1----:R-:W-:Y:S05]  /*2ea0*/  @!P0 BRA `(.L_x_52) ;  /* 0x00000090000c8947 */ /* 0x002fea0003800000 */
.L_x_51:
[----:B------:R-:W-:-:S04]  /*2eb0*/  UIADD3 UR7, UPT, UPT, UR5, 0x1, URZ ;  /* 0x0000000105077890 */ /* 0x000fc8000fffe0ff */
[----:B------:R-:W-:-:S04]  /*2ec0*/  UISETP.NE.AND UP0, UPT, UR7, 0x2, UPT ;  /* 0x000000020700788c */ /* 0x000fc8000bf05270 */
[----:B------:R-:W-:Y:S02]  /*2ed0*/  USEL UR8, URZ, 0x1, UP0 ;  /* 0x00000001ff087887 */ /* 0x000fe40008000000 */
[----:B------:R-:W-:-:S04]  /*2ee0*/  USEL UR7, UR7, URZ, UP0 ;  /* 0x000000ff07077287 */ /* 0x000fc80008000000 */
[----:B------:R-:W-:Y:S01]  /*2ef0*/  ULEA UR7, UR7, UR6, 0x3 ;  /* 0x0000000607077291 */ /* 0x000fe2000f8e18ff */
[----:B-1----:R-:W-:-:S04]  /*2f00*/  LOP3.LUT R3, R12, UR8, RZ, 0x3c, !PT ;  /* 0x000000080c037c12 */ /* 0x002fc8000f8e3cff */
[----:B------:R-:W-:-:S04]  /*2f10*/  SHF.L.U32 R0, R3, 0x1f, RZ ;  /* 0x0000001f03007819 */ /* 0x000fc800000006ff */
[----:B------:R-:W1:Y:S02]  /*2f20*/  SYNCS.PHASECHK.TRANS64 P0, [UR7+0x90], R0 ;  /* 0x00009000ff0075a7 */ /* 0x000e640008001007 */
[----:B-1----:R-:W-:Y:S05]  /*2f30*/  @P0 EXIT ;  /* 0x000000000000094d */ /* 0x002fea0003800000 */
[----:B------:R-:W-:Y:S02]  /*2f40*/  SHF.L.U32 R3, R3, 0x1f, RZ ;  /* 0x0000001f03037819 */ /* 0x000fe400000006ff */
[----:B------:R-:W-:-:S07]  /*2f50*/  MOV R0, UR7 ;  /* 0x0000000700007c02 */ /* 0x000fce0008000f00 */
.L_x_53:
[----:B-1----:R1:W2:Y:S02]  /*2f60*/  SYNCS.PHASECHK.TRANS64.TRYWAIT P0, [R0+URZ+0x90], R3 ;  /* 0x00009003000075a7 */ /* 0x0022a400080011ff */
[----:B--2---:R-:W-:Y:S05]  /*2f70*/  @!P0 NANOSLEEP.SYNCS 0x989680 ;  /* 0x009896800000895d */ /* 0x004fea0003900000 */
[----:B------:R-:W2:Y:S02]  /*2f80*/  @!P0 SYNCS.PHASECHK.TRANS64 P0, [R0+URZ+0x90], R3 ;  /* 0x00009003000085a7 */ /* 0x000ea400080010ff */
[----:B--2---:R-:W-:Y:S05]  /*2f90*/  @P0 EXIT ;  /* 0x000000000000094d */ /* 0x004fea0003800000 */
[----:B------:R-:W-:Y:S05]  /*2fa0*/  BRA `(.L_x_53) ;  /* 0xfffffffc00ec7947 */ /* 0x000fea000383ffff */
.L_x_46:
[----:B------:R-:W-:Y:S05]  /*2fb0*/  BRA.U UP4, `(.L_x_54) ;  /* 0x00000011043c7547 */ /* 0x000fea000b800000 */
[----:B------:R-:W-:Y:S01]  /*2fc0*/  UMOV UR4, 0x40 ;  /* 0x0000004000047882 */ /* 0x000fe20000000000 */
[----:B------:R-:W-:Y:S01]  /*2fd0*/  NOP ;  /* 0x0000000000007918 */ /* 0x000fe20000000000 */
[----:B------:R-:W-:Y:S01]  /*2fe0*/  ULEA UR5, UR45, UR4, 0x18 ;  /* 0x000000042d057291 */ /* 0x000fe2000f8ec0ff */
[----:B------:R-:W-:Y:S02]  /*2ff0*/  UMOV UR6, 0x400 ;  /* 0x0000040000067882 */ /* 0x000fe40000000000 */
[----:B------:R-:W-:-:S06]  /*3000*/  ULEA UR6, UR45, UR6, 0x18 ;  /* 0x000000062d067291 */ /* 0x000fcc000f8ec0ff */
[----:B------:R-:W1:Y:S02]  /*3010*/  LDS.U8 R3, [UR5+0x1c] ;  /* 0x00001c05ff037984 */ /* 0x000e640008000000 */
[----:B-1----:R-:W-:-:S13]  /*3020*/  ISETP.NE.AND P0, PT, R3, RZ, PT ;  /* 0x000000ff0300720c */ /* 0x002fda0003f05270 */
[----:B------:R-:W-:Y:S05]  /*3030*/  @P0 BRA `(.L_x_55) ;  /* 0x0000000400080947 */ /* 0x000fea0003800000 */
[----:B------:R-:W-:Y:S02]  /*3040*/  UISETP.NE.U32.AND UP1, UPT, UR27, 0x1, UPT ;  /* 0x000000011b00788c */ /* 0x000fe4000bf25070 */
[----:B------:R-:W-:-:S07]  /*3050*/  UIADD3 UR7, UPT, UPT, UR5, 0x8, URZ ;  /* 0x0000000805077890 */ /* 0x000fce000fffe0ff */
[----:B------:R-:W-:Y:S05]  /*3060*/  BRA.U !UP1, `(.L_x_56) ;  /* 0x00000001099c7547 */ /* 0x000fea000b800000 */
[----:B------:R-:W-:Y:S01]  /*3070*/  ELECT P0, URZ, PT ;  /* 0x0000000000ff782f */ /* 0x000fe20003800000 */
[----:B------:R-:W-:-:S12]  /*3080*/  BSSY B0, `(.L_x_56) ;  /* 0x0000025000007945 */ /* 0x000fd80003800000 */
[----:B------:R-:W-:Y:S05]  /*3090*/  @!P0 BRA `(.L_x_57) ;  /* 0x00000000008c8947 */ /* 0x000fea0003800000 */
[----:B------:R-:W-:-:S05]  /*30a0*/  UMOV UR4, 0x10 ;  /* 0x0000001000047882 */ /* 0x000fca0000000000 */
[----:B------:R-:W-:Y:S04]  /*30b0*/  DEPBAR.LE SB1, 0x36 ;  /* 0x00009d800000791a */ /* 0x000fe80000000000 */
[----:B------:R-:W1:Y:S02]  /*30c0*/  UTCATOMSWS.2CTA.FIND_AND_SET.ALIGN UP0, UR4, UR4 ;  /* 0x00000004000475e3 */ /* 0x000e640008200800 */
[----:B-1----:R-:W-:Y:S01]  /*30d0*/  MOV R10, UR4 ;  /* 0x00000004000a7c02 */ /* 0x002fe20008000f00 */
[----:B------:R-:W-:Y:S06]  /*30e0*/  BRA.U UP0, `(.L_x_58) ;  /* 0x0000000100187547 */ /* 0x000fec000b800000 */
.L_x_59:
[----:B------:R-:W-:Y:S05]  /*30f0*/  NANOSLEEP 0x64 ;  /* 0x000000640000795d */ /* 0x000fea0003800000 */
[----:B------:R-:W-:-:S05]  /*3100*/  UMOV UR4, 0x10 ;  /* 0x0000001000047882 */ /* 0x000fca0000000000 */
[----:B------:R-:W-:Y:S04]  /*3110*/  DEPBAR.LE SB1, 0x36 ;  /* 0x00009d800000791a */ /* 0x000fe80000000000 */
[----:B------:R-:W1:Y:S02]  /*3120*/  UTCATOMSWS.2CTA.FIND_AND_SET.ALIGN UP0, UR4, UR4 ;  /* 0x00000004000475e3 */ /* 0x000e640008200800 */
[----:B-1----:R-:W-:Y:S01]  /*3130*/  MOV R10, UR4 ;  /* 0x00000004000a7c02 */ /* 0x002fe20008000f00 */
[----:B------:R-:W-:Y:S05]  /*3140*/  BRA.U !UP0, `(.L_x_59) ;  /* 0xfffffffd08e87547 */ /* 0x000fea000b83ffff */
.L_x_58:
[----:B------:R-:W1:Y:S01]  /*3150*/  LDS R6, [UR5+0x10] ;  /* 0x00001005ff067984 */ /* 0x000e620008000800 */
[----:B------:R-:W-:Y:S01]  /*3160*/  IMAD.U32 R3, RZ, RZ, UR6 ;  /* 0x00000006ff037e24 */ /* 0x000fe2000f8e00ff */
[----:B------:R-:W-:-:S03]  /*3170*/  MOV R4, UR28 ;  /* 0x0000001c00047c02 */ /* 0x000fc60008000f00 */
[----:B------:R-:W-:Y:S01]  /*3180*/  VIADD R3, R3, 0x110 ;  /* 0x0000011003037836 */ /* 0x000fe20000000000 */
[----:B-1----:R-:W-:-:S04]  /*3190*/  SHF.L.U32 R6, R6, 0x1f, RZ ;  /* 0x0000001f06067819 */ /* 0x002fc800000006ff */
[----:B------:R-:W1:Y:S02]  /*31a0*/  SYNCS.PHASECHK.TRANS64.TRYWAIT P0, [UR5+0x8], R6 ;  /* 0x00000806ff0075a7 */ /* 0x000e640008001105 */
[----:B-1----:R-:W-:Y:S05]  /*31b0*/  @P0 BRA `(.L_x_60) ;  /* 0x0000000000080947 */ /* 0x002fea0003800000 */
[----:B------:R-:W1:Y:S02]  /*31c0*/  SYNCS.PHASECHK.TRANS64.TRYWAIT P0, [UR5+0x8], R6 ;  /* 0x00000806ff0075a7 */ /* 0x000e640008001105 */
[----:B-1----:R-:W-:Y:S05]  /*31d0*/  @!P0 BRA `(.L_x_61) ;  /* 0x0000008c00588947 */ /* 0x002fea0003800000 */
.L_x_60:
[----:B------:R-:W-:Y:S01]  /*31e0*/  PRMT R4, R4, 0x654, R3 ;  /* 0x0000065404047816 */ /* 0x000fe20000000003 */
[----:B------:R-:W-:Y:S01]  /*31f0*/  HFMA2 R3, -RZ, RZ, 0, 5.9604644775390625e-08 ;  /* 0x00000001ff037431 */ /* 0x000fe200000001ff */
[----:B------:R-:W-:Y:S01]  /*3200*/  UPRMT UR4, UR28, 0x654, UR7 ;  /* 0x000006541c047896 */ /* 0x000fe20008000007 */
[----:B------:R-:W-:Y:S02]  /*3210*/  IMAD.MOV.U32 R7, RZ, RZ, 0xffff ;  /* 0x0000ffffff077424 */ /* 0x000fe400078e00ff */
[----:B-1----:R-:W-:Y:S02]  /*3220*/  IMAD.MOV.U32 R6, RZ, RZ, 0x4 ;  /* 0x00000004ff067424 */ /* 0x002fe400078e00ff */
[----:B------:R-:W-:Y:S01]  /*3230*/  IMAD.SHL.U32 R9, R10, 0x20, RZ ;  /* 0x000000200a097824 */ /* 0x000fe200078e00ff */
[----:B------:R-:W-:Y:S02]  /*3240*/  MOV R5, UR4 ;  /* 0x0000000400057c02 */ /* 0x000fe40008000f00 */
[-C--:B------:R-:W-:Y:S01]  /*3250*/  SHF.L.U32 R8, R7, R10.reuse, RZ ;  /* 0x0000000a07087219 */ /* 0x080fe200000006ff */
[----:B------:R1:W-:Y:S01]  /*3260*/  SYNCS.ARRIVE.TRANS64.RED RZ, [UR4], R6 ;  /* 0x00000006ffff79a7 */ /* 0x0003e20008000404 */
[----:B------:R-:W-:Y:S01]  /*3270*/  SHF.L.U32 R7, R3, R10, RZ ;  /* 0x0000000a03077219 */ /* 0x000fe200000006ff */
[----:B------:R1:W-:Y:S04]  /*3280*/  STS [UR6+0x110], R9 ;  /* 0x00011009ff007988 */ /* 0x0003e80008000806 */
[----:B------:R1:W-:Y:S04]  /*3290*/  STAS [R4.64], R10 ;  /* 0x0000000a04007dbd */ /* 0x0003e8000c0008ff */
[----:B------:R1:W-:Y:S04]  /*32a0*/  ATOMS.OR RZ, [UR5+0x14], R8 ;  /* 0x00001408ffff798c */ /* 0x0003e8000b000005 */
[----:B------:R1:W-:Y:S04]  /*32b0*/  ATOMS.OR RZ, [UR5+0x18], R7 ;  /* 0x00001807ffff798c */ /* 0x0003e8000b000005 */
[----:B------:R1:W-:Y:S02]  /*32c0*/  ATOMS.XOR RZ, [UR5+0x10], R3 ;  /* 0x00001003ffff798c */ /* 0x0003e4000b800005 */
.L_x_57:
[----:B------:R-:W-:Y:S05]  /*32d0*/  BSYNC B0 ;  /* 0x0000000000007941 */ /* 0x000fea0003800000 */
.L_x_56:
[----:B------:R-:W-:Y:S05]  /*32e0*/  BRA.U UP1, `(.L_x_62) ;  /* 0x00000001016c7547 */ /* 0x000fea000b800000 */
[----:B------:R-:W-:-:S03]  /*32f0*/  UMOV UR4, 0xffffffff ;  /* 0xffffffff00047882 */ /* 0x000fc60000000000 */
[----:B------:R-:W-:Y:S05]  /*3300*/  BRA.DIV UR4, `(.L_x_63) ;  /* 0x0000008e04247947 */ /* 0x000fea000b800000 */
[----:B------:R-:W-:-:S13]  /*3310*/  ELECT P0, URZ, PT ;  /* 0x0000000000ff782f */ /* 0x000fda0003800000 */
.L_x_155:
[----:B------:R-:W-:Y:S05]  /*3320*/  @!P0 BRA `(.L_x_62) ;  /* 0x00000000005c8947 */ /* 0x000fea0003800000 */
[----:B-1----:R-:W1:Y:S02]  /*3330*/  LDS R4, [UR5+0x10] ;  /* 0x00001005ff047984 */ /* 0x002e640008000800 */
[----:B-1----:R-:W-:-:S04]  /*3340*/  SHF.L.U32 R4, R4, 0x1f, RZ ;  /* 0x0000001f04047819 */ /* 0x002fc800000006ff */
[----:B------:R-:W1:Y:S02]  /*3350*/  SYNCS.PHASECHK.TRANS64.TRYWAIT P0, [UR5+0x8], R4 ;  /* 0x00000804ff0075a7 */ /* 0x000e640008001105 */
[----:B-1----:R-:W-:Y:S05]  /*3360*/  @P0 BRA `(.L_x_64) ;  /* 0x0000000000080947 */ /* 0x002fea0003800000 */
[----:B------:R-:W1:Y:S02]  /*3370*/  SYNCS.PHASECHK.TRANS64.TRYWAIT P0, [UR5+0x8], R4 ;  /* 0x00000804ff0075a7 */ /* 0x000e640008001105 */
[----:B-1----:R-:W-:Y:S05]  /*3380*/  @!P0 BRA `(.L_x_65) ;  /* 0x0000008c00288947 */ /* 0x002fea0003800000 */
.L_x_64:
[----:B------:R-:W2:Y:S01]  /*3390*/  LDS R6, [UR6+0x110] ;  /* 0x00011006ff067984 */ /* 0x000ea20008000800 */
[----:B-1----:R-:W-:Y:S02]  /*33a0*/  HFMA2 R3, -RZ, RZ, 0, 5.9604644775390625e-08 ;  /* 0x00000001ff037431 */ /* 0x002fe400000001ff */
[----:B------:R-:W-:Y:S01]  /*33b0*/  IMAD.MOV.U32 R4, RZ, RZ, 0xffff ;  /* 0x0000ffffff047424 */ /* 0x000fe200078e00ff */
[----:B------:R-:W-:Y:S01]  /*33c0*/  UPRMT UR4, UR28, 0x654, UR7 ;  /* 0x000006541c047896 */ /* 0x000fe20008000007 */
[----:B--2---:R-:W-:-:S03]  /*33d0*/  IMAD.SHL.U32 R5, R6, 0x20, RZ ;  /* 0x0000002006057824 */ /* 0x004fc600078e00ff */
[-C--:B------:R-:W-:Y:S02]  /*33e0*/  SHF.L.U32 R4, R4, R6.reuse, RZ ;  /* 0x0000000604047219 */ /* 0x080fe400000006ff */
[----:B------:R-:W-:Y:S01]  /*33f0*/  SHF.L.U32 R6, R3, R6, RZ ;  /* 0x0000000603067219 */ /* 0x000fe200000006ff */
[----:B------:R2:W-:Y:S04]  /*3400*/  STS [UR6+0x110], R5 ;  /* 0x00011005ff007988 */ /* 0x0005e80008000806 */
[----:B------:R2:W-:Y:S04]  /*3410*/  ATOMS.OR RZ, [UR5+0x14], R4 ;  /* 0x00001404ffff798c */ /* 0x0005e8000b000005 */
[----:B------:R2:W-:Y:S01]  /*3420*/  ATOMS.OR RZ, [UR5+0x18], R6 ;  /* 0x00001806ffff798c */ /* 0x0005e2000b000005 */
[----:B------:R-:W-:Y:S03]  /*3430*/  SYNCS.ARRIVE.TRANS64.RED.A1T0 RZ, [UR4], RZ ;  /* 0x000000ffffff79a7 */ /* 0x000fe60008100404 */
[----:B------:R2:W-:Y:S01]  /*3440*/  ATOMS.XOR RZ, [UR5+0x10], R3 ;  /* 0x00001003ffff798c */ /* 0x0005e2000b800005 */
[----:B------:R-:W-:Y:S05]  /*3450*/  BRA `(.L_x_62) ;  /* 0x0000000000107947 */ /* 0x000fea0003800000 */
.L_x_55:
[----:B------:R-:W-:Y:S02]  /*3460*/  MOV R3, 0xffffffff ;  /* 0xffffffff00037802 */ /* 0x000fe40000000f00 */
[----:B------:R-:W-:-:S03]  /*3470*/  MOV R4, 0x34a0 ;  /* 0x000034a000047802 */ /* 0x000fc60000000f00 */
[----:B------:R1:W-:Y:S04]  /*3480*/  STS [UR6+0x110], R3 ;  /* 0x00011003ff007988 */ /* 0x0003e80008000806 */
[----:B-1---5:R-:W-:Y:S05]  /*3490*/  CALL.REL.NOINC `($__internal_1_$__cuda_sm10x_tcgen05_guardrail_trap_phase_invalid_during_alloc) ;  /* 0x0000009000c87944 */ /* 0x022fea0003c00000 */
.L_x_62:
[----:B------:R-:W-:Y:S05]  /*34a0*/  WARPSYNC.ALL ;  /* 0x0000000000007948 */ /* 0x000fea0003800000 */
[----:B------:R-:W3:Y:S01]  /*34b0*/  S2UR UR4, SR_CgaCtaId ;  /* 0x00000000000479c3 */ /* 0x000ee20000008800 */
[----:B------:R-:W-:Y:S01]  /*34c0*/  UMOV UR13, 0x400 ;  /* 0x00000400000d7882 */ /* 0x000fe20000000000 */
[----:B------:R-:W-:-:S06]  /*34d0*/  NOP ;  /* 0x0000000000007918 */ /* 0x000fcc0000000000 */
[----:B------:R-:W-:Y:S06]  /*34e0*/  BAR.ARV 0x6, 0xa0 ;  /* 0x0182800000007b1d */ /* 0x000fec0000002000 */
[----:B------:R-:W4:Y:S01]  /*34f0*/  LDCU UR6, c[0x0][0x38c] ;  /* 0x00007180ff0677ac */ /* 0x000f220008000800 */
[----:B------:R-:W-:Y:S01]  /*3500*/  LOP3.LUT R0, R0, 0xffff, RZ, 0xc0, !PT ;  /* 0x0000ffff00007812 */ /* 0x000fe200078ec0ff */
[----:B-1----:R-:W-:Y:S01]  /*3510*/  IMAD.MOV.U32 R9, RZ, RZ, 0x1 ;  /* 0x00000001ff097424 */ /* 0x002fe200078e00ff */
[----:B------:R-:W-:Y:S01]  /*3520*/  LOP3.LUT R2, R2, 0xffff, RZ, 0xc0, !PT ;  /* 0x0000ffff02027812 */ /* 0x000fe200078ec0ff */
[----:B------:R-:W-:Y:S01]  /*3530*/  IMAD.MOV.U32 R8, RZ, RZ, RZ ;  /* 0x000000ffff087224 */ /* 0x000fe200078e00ff */
[----:B------:R-:W-:Y:S01]  /*3540*/  R2UR UR24, R0 ;  /* 0x00000000001872ca */ /* 0x000fe200000e0000 */
[----:B------:R-:W-:Y:S01]  /*3550*/  UMOV UR20, URZ ;  /* 0x000000ff00147c82 */ /* 0x000fe20008000000 */
[----:B------:R-:W-:Y:S01]  /*3560*/  R2UR UR16, R2 ;  /* 0x00000000021072ca */ /* 0x000fe200000e0000 */
[----:B------:R-:W-:Y:S01]  /*3570*/  UMOV UR10, URZ ;  /* 0x000000ff000a7c82 */ /* 0x000fe20008000000 */
[----:B------:R-:W-:-:S02]  /*3580*/  UISETP.NE.AND UP3, UPT, UR27, URZ, UPT ;  /* 0x000000ff1b00728c */ /* 0x000fc4000bf65270 */
[----:B---3--:R-:W-:Y:S01]  /*3590*/  ULEA UR13, UR4, UR13, 0x18 ;  /* 0x0000000d040d7291 */ /* 0x008fe2000f8ec0ff */
[----:B------:R-:W-:Y:S01]  /*35a0*/  UMOV UR11, URZ ;  /* 0x000000ff000b7c82 */ /* 0x000fe20008000000 */
[----:B------:R-:W-:Y:S02]  /*35b0*/  UMOV UR22, 0x0 ;  /* 0x0000000000167882 */ /* 0x000fe40000000000 */
[----:B------:R-:W-:Y:S02]  /*35c0*/  UIADD3 UR5, UPT, UPT, UR13, 0xc400, URZ ;  /* 0x0000c4000d057890 */ /* 0x000fe4000fffe0ff */
[----:B------:R-:W-:Y:S02]  /*35d0*/  UIADD3 UR4, UPT, UPT, UR13, 0xf400, URZ ;  /* 0x0000f4000d047890 */ /* 0x000fe4000fffe0ff */
[----:B----4-:R-:W-:Y:S01]  /*35e0*/  UIADD3 UR6, UPT, UPT, UR6, 0x1f, URZ ;  /* 0x0000001f06067890 */ /* 0x010fe2000fffe0ff */
[----:B--2---:R-:W1:Y:S01]  /*35f0*/  LDS R3, [UR13+0x110] ;  /* 0x0001100dff037984 */ /* 0x004e620008000800 */
[----:B------:R-:W-:-:S02]  /*3600*/  USHF.R.U32.HI UR5, URZ, 0x4, UR5 ;  /* 0x00000004ff057899 */ /* 0x000fc40008011605 */
[----:B------:R-:W-:Y:S02]  /*3610*/  USHF.R.S32.HI UR21, URZ, 0x1f, UR6 ;  /* 0x0000001fff157899 */ /* 0x000fe40008011406 */
[----:B------:R-:W-:Y:S02]  /*3620*/  USHF.R.U32.HI UR4, URZ, 0x4, UR4 ;  /* 0x00000004ff047899 */ /* 0x000fe40008011604 */
[----:B------:R-:W-:Y:S02]  /*3630*/  ULEA.HI UR21, UR21, UR6, URZ, 0x5 ;  /* 0x0000000615157291 */ /* 0x000fe4000f8f28ff */
[----:B------:R-:W-:Y:S02]  /*3640*/  ULOP3.LUT UR5, UR5, 0x3fff, URZ, 0xc0, !UPT ;  /* 0x00003fff05057892 */ /* 0x000fe4000f8ec0ff */
[----:B------:R-:W-:Y:S02]  /*3650*/  USHF.R.S32.HI UR21, URZ, 0x5, UR21 ;  /* 0x00000005ff157899 */ /* 0x000fe40008011415 */
[----:B------:R-:W-:-:S02]  /*3660*/  ULOP3.LUT UR18, UR4, 0x3fff, URZ, 0xc0, !UPT ;  /* 0x00003fff04127892 */ /* 0x000fc4000f8ec0ff */
[----:B------:R-:W-:Y:S02]  /*3670*/  UISETP.LT.AND UP0, UPT, UR21, 0x1, UPT ;  /* 0x000000011500788c */ /* 0x000fe4000bf01270 */
[----:B------:R-:W-:Y:S02]  /*3680*/  ULOP3.LUT UR17, UR5, 0x10000, URZ, 0xfc, !UPT ;  /* 0x0001000005117892 */ /* 0x000fe4000f8efcff */
[----:B------:R-:W-:Y:S02]  /*3690*/  ULOP3.LUT UR18, UR18, 0x10000, URZ, 0xfc, !UPT ;  /* 0x0001000012127892 */ /* 0x000fe4000f8efcff */
[----:B------:R-:W-:Y:S01]  /*36a0*/  USEL UR25, UR21, 0x1, !UP0 ;  /* 0x0000000115197887 */ /* 0x000fe2000c000000 */
[----:B------:R-:W-:Y:S01]  /*36b0*/  UMOV UR23, 0x104004a0 ;  /* 0x104004a000177882 */ /* 0x000fe20000000000 */
[----:B-1----:R-:W-:Y:S02]  /*36c0*/  R2UR UR26, R3 ;  /* 0x00000000031a72ca */ /* 0x002fe400000e0000 */
[----:B------:R-:W-:-:S13]  /*36d0*/  CS2R R2, SRZ ;  /* 0x0000000000027805 */ /* 0x000fda000001ff00 */
.L_x_73:
[C---:B------:R-:W-:Y:S02]  /*36e0*/  LEA R0, R8.reuse, UR13, 0x3 ;  /* 0x0000000d08007c11 */ /* 0x040fe4000f8e18ff */
[----:B------:R-:W-:Y:S02]  /*36f0*/  SHF.L.U32 R5, R3, 0x1f, RZ ;  /* 0x0000001f03057819 */ /* 0x000fe400000006ff */
[----:B------:R-:W-:Y:S02]  /*3700*/  LEA R4, R8, UR13, 0x4 ;  /* 0x0000000d08047c11 */ /* 0x000fe4000f8e20ff */
[----:B------:R-:W1:Y:S02]  /*3710*/  SYNCS.PHASECHK.TRANS64.TRYWAIT P0, [R0+URZ+0x80], R5 ;  /* 0x00008005000075a7 */ /* 0x000e6400080011ff */
[----:B-1-3--:R-:W-:Y:S05]  /*3720*/  @!P0 BRA `(.L_x_66) ;  /* 0x0000008800588947 */ /* 0x00afea0003800000 */
.L_x_156:
[----:B-1----:R-:W1:Y:S01]  /*3730*/  LDS.128 R4, [R4+0xf0] ;  /* 0x0000f00004047984 */ /* 0x002e620000000c00 */
[----:B------:R-:W-:Y:S02]  /*3740*/  VIADD R0, R0, 0x90 ;  /* 0x0000009000007836 */ /* 0x000fe40000000000 */
[----:B------:R-:W-:Y:S01]  /*3750*/  VIADD R8, R8, 0x1 ;  /* 0x0000000108087836 */ /* 0x000fe20000000000 */
[----:B------:R-:W-:Y:S01]  /*3760*/  @!PT LDS RZ, [RZ] ;  /* 0x00000000fffff984 */ /* 0x000fe20000000800 */
[----:B------:R-:W-:Y:S01]  /*3770*/  @!PT LDS RZ, [RZ] ;  /* 0x00000000fffff984 */ /* 0x000fe20000000800 */
[----:B------:R-:W-:Y:S01]  /*3780*/  @!PT LDS RZ, [RZ] ;  /* 0x00000000fffff984 */ /* 0x000fe20000000800 */
[----:B------:R-:W-:Y:S01]  /*3790*/  @!PT LDS RZ, [RZ] ;  /* 0x00000000fffff984 */ /* 0x000fe20000000800 */
[----:B------:R2:W-:Y:S06]  /*37a0*/  MEMBAR.ALL.CTA ;  /* 0x0000000000007992 */ /* 0x0005ec0000008000 */
[----:B--2---:R-:W2:Y:S01]  /*37b0*/  FENCE.VIEW.ASYNC.S ;  /* 0x00000000000073c6 */ /* 0x004ea20000000000 */
[----:B------:R-:W-:-:S04]  /*37c0*/  PRMT R0, RZ, 0x654, R0 ;  /* 0x00000654ff007816 */ /* 0x000fc80000000000 */
[----:B--2---:R2:W-:Y:S01]  /*37d0*/  SYNCS.ARRIVE.TRANS64.RED.A1T0 RZ, [R0+URZ], RZ ;  /* 0x000000ff00ff79a7 */ /* 0x0045e200081004ff */
[----:B-1----:R-:W-:Y:S01]  /*37e0*/  LOP3.LUT P1, RZ, R6, 0x1, RZ, 0xc0, !PT ;  /* 0x0000000106ff7812 */ /* 0x002fe2000782c0ff */
[----:B--2---:R-:W-:-:S12]  /*37f0*/  BRA.U UP3, `(.L_x_67) ;  /* 0x0000000103cc7547 */ /* 0x004fd8000b800000 */
[----:B------:R-:W1:Y:S01]  /*3800*/  LDCU UR4, c[0x0][0x38c] ;  /* 0x00007180ff0477ac */ /* 0x000e620008000800 */
[----:B------:R-:W-:Y:S02]  /*3810*/  PLOP3.LUT P2, PT, PT, PT, PT, 0x80, 0x8 ;  /* 0x000000000008781c */ /* 0x000fe40003f4f070 */
[----:B------:R-:W-:Y:S01]  /*3820*/  SHF.L.U32 R5, R9, 0x1f, RZ ;  /* 0x0000001f09057819 */ /* 0x000fe200000006ff */
[----:B------:R-:W-:Y:S02]  /*3830*/  ULEA UR19, UR20, UR13, 0x3 ;  /* 0x0000000d14137291 */ /* 0x000fe4000f8e18ff */
[----:B-1----:R-:W-:-:S06]  /*3840*/  UISETP.GE.AND UP0, UPT, UR4, 0x1, UPT ;  /* 0x000000010400788c */ /* 0x002fcc000bf06270 */
[----:B------:R-:W-:-:S05]  /*3850*/  PLOP3.LUT P0, PT, PT, PT, UP0, 0x80, 0x8 ;  /* 0x000000000008781c */ /* 0x000fca0003f0f008 */
[----:B------:R-:W-:-:S08]  /*3860*/  @UP0 ULEA UR4, UR10, UR13, 0x3 ;  /* 0x0000000d0a040291 */ /* 0x000fd0000f8e18ff */
[----:B------:R-:W-:-:S04]  /*3870*/  @P0 SHF.L.U32 R0, R2, 0x1f, RZ ;  /* 0x0000001f02000819 */ /* 0x000fc800000006ff */
[----:B------:R1:W2:Y:S01]  /*3880*/  @P0 SYNCS.PHASECHK.TRANS64.TRYWAIT P2, [UR4], R0 ;  /* 0x00000000ff0005a7 */ /* 0x0002a20008041104 */
[----:B------:R-:W3:Y:S02]  /*3890*/  SYNCS.PHASECHK.TRANS64.TRYWAIT P0, [UR19+0xb0], R5 ;  /* 0x0000b005ff0075a7 */ /* 0x000ee40008001113 */
[----:B-123--:R-:W-:Y:S05]  /*38a0*/  @!P0 BRA `(.L_x_68) ;  /* 0x00000088000c8947 */ /* 0x00efea0003800000 */
.L_x_158:
[----:B------:R-:W-:Y:S01]  /*38b0*/  UMOV UR14, UR11 ;  /* 0x0000000b000e7c82 */ /* 0x000fe20008000000 */
[----:B------:R-:W-:Y:S05]  /*38c0*/  BRA.U !UP0, `(.L_x_69) ;  /* 0x0000000108887547 */ /* 0x000fea000b800000 */
[----:B------:R-:W-:Y:S02]  /*38d0*/  UIADD3 UR14, UPT, UPT, UR25, UR11, URZ ;  /* 0x0000000b190e7290 */ /* 0x000fe4000fffe0ff */
[----:B------:R-:W-:Y:S02]  /*38e0*/  ULEA UR15, UR20, UR26, 0x8 ;  /* 0x0000001a140f7291 */ /* 0x000fe4000f8e40ff */
[----:B------:R-:W-:Y:S01]  /*38f0*/  UPLOP3.LUT UP2, UPT, UPT, UPT, UPT, 0x40, 0x4 ;  /* 0x000000000004789c */ /* 0x000fe20003f4e870 */
[----:B------:R-:W-:Y:S01]  /*3900*/  UMOV UR12, UR21 ;  /* 0x00000015000c7c82 */ /* 0x000fe20008000000 */
[----:B------:R-:W-:-:S09]  /*3910*/  UMOV UR5, UR10 ;  /* 0x0000000a00057c82 */ /* 0x000fd20008000000 */
.L_x_72:
[----:B--2---:R-:W-:Y:S01]  /*3920*/  ULEA UR6, UR5, UR13, 0x3 ;  /* 0x0000000d05067291 */ /* 0x004fe2000f8e18ff */
[----:B---3--:R-:W-:Y:S11]  /*3930*/  @P2 BRA `(.L_x_70) ;  /* 0x00000000000c2947 */ /* 0x008ff60003800000 */
[----:B-1----:R-:W-:Y:S04]  /*3940*/  SHF.L.U32 R5, R2, 0x1f, RZ ;  /* 0x0000001f02057819 */ /* 0x002fe800000006ff */
[----:B------:R-:W1:Y:S02]  /*3950*/  SYNCS.PHASECHK.TRANS64.TRYWAIT P0, [UR6], R5 ;  /* 0x00000005ff0075a7 */ /* 0x000e640008001106 */
[----:B-1----:R-:W-:Y:S05]  /*3960*/  @!P0 BRA `(.L_x_71) ;  /* 0x0000008400f48947 */ /* 0x002fea0003800000 */
.L_x_70:
[----:B------:R-:W-:Y:S01]  /*3970*/  UISETP.NE.AND UP0, UPT, UR12, 0x1, UPT ;  /* 0x000000010c00788c */ /* 0x000fe2000bf05270 */
[----:B------:R-:W-:Y:S01]  /*3980*/  PLOP3.LUT P2, PT, PT, PT, PT, 0x80, 0x8 ;  /* 0x000000000008781c */ /* 0x000fe20003f4f070 */
[----:B------:R-:W-:Y:S02]  /*3990*/  UIADD3 UR4, UPT, UPT, UR5, 0x1, URZ ;  /* 0x0000000105047890 */ /* 0x000fe4000fffe0ff */
[----:B------:R-:W-:Y:S02]  /*39a0*/  ULEA UR8, UR5, UR18, 0x8 ;  /* 0x0000001205087291 */ /* 0x000fe4000f8e40ff */
[----:B------:R-:W-:Y:S01]  /*39b0*/  UISETP.NE.AND UP1, UPT, UR4, 0x3, UPT ;  /* 0x000000030400788c */ /* 0x000fe2000bf25270 */
[----:B------:R-:W-:Y:S01]  /*39c0*/  PLOP3.LUT P0, PT, PT, PT, UP0, 0x80, 0x8 ;  /* 0x000000000008781c */ /* 0x000fe20003f0f008 */
[----:B------:R-:W-:Y:S02]  /*39d0*/  UIADD3 UR11, UPT, UPT, UR11, 0x1, URZ ;  /* 0x000000010b0b7890 */ /* 0x000fe4000fffe0ff */
[----:B------:R-:W-:Y:S02]  /*39e0*/  USEL UR7, URZ, 0x1, UP1 ;  /* 0x00000001ff077887 */ /* 0x000fe40008800000 */
[----:B------:R-:W-:Y:S01]  /*39f0*/  USEL UR10, UR4, URZ, UP1 ;  /* 0x000000ff040a7287 */ /* 0x000fe20008800000 */
[----:B------:R-:W-:Y:S01]  /*3a00*/  UMOV UR9, 0xc0004010 ;  /* 0xc000401000097882 */ /* 0x000fe20000000000 */
[----:B------:R-:W-:Y:S02]  /*3a10*/  UIADD3 UR12, UPT, UPT, UR12, -0x1, URZ ;  /* 0xffffffff0c0c7890 */ /* 0x000fe4000fffe0ff */
[----:B------:R-:W-:Y:S01]  /*3a20*/  LOP3.LUT R2, R2, UR7, RZ, 0x3c, !PT ;  /* 0x0000000702027c12 */ /* 0x000fe2000f8e3cff */
[----:B------:R-:W-:Y:S01]  /*3a30*/  @UP0 ULEA UR4, UR10, UR13, 0x3 ;  /* 0x0000000d0a040291 */ /* 0x000fe2000f8e18ff */
[----:B------:R-:W-:Y:S02]  /*3a40*/  UMOV UR7, 0xc0004010 ;  /* 0xc000401000077882 */ /* 0x000fe40000000000 */
[----:B-1----:R-:W-:Y:S01]  /*3a50*/  @P0 SHF.L.U32 R0, R2, 0x1f, RZ ;  /* 0x0000001f02000819 */ /* 0x002fe200000006ff */
[----:B------:R-:W-:Y:S05]  /*3a60*/  UISETP.NE.AND UP0, UPT, UR11, UR14, UPT ;  /* 0x0000000e0b00728c */ /* 0x000fea000bf05270 */
[----:B------:R2:W3:Y:S01]  /*3a70*/  @P0 SYNCS.PHASECHK.TRANS64.TRYWAIT P2, [UR4], R0 ;  /* 0x00000000ff0005a7 */ /* 0x0004e20008041104 */
[----:B------:R-:W-:Y:S02]  /*3a80*/  UIADD3 UR4, UPT, UPT, UR6, 0x18, URZ ;  /* 0x0000001806047890 */ /* 0x000fe4000fffe0ff */
[----:B------:R-:W-:Y:S03]  /*3a90*/  ULEA UR6, UR5, UR17, 0x8 ;  /* 0x0000001105067291 */ /* 0x000fe6000f8e40ff */
[----:B------:R-:W-:Y:S06]  /*3aa0*/  UMOV UR5, UR10 ;  /* 0x0000000a00057c82 */ /* 0x000fec0008000000 */
[----:B------:R2:W-:Y:S01]  /*3ab0*/  UTCIMMA.2CTA gdesc[UR6], gdesc[UR8], tmem[UR15], tmem[UR22], idesc[UR23], UP2 ;  /* 0x00ff1608060075ea */ /* 0x0005e2000920010f */
[----:B------:R-:W-:Y:S01]  /*3ac0*/  UPLOP3.LUT UP2, UPT, UPT, UPT, UPT, 0x80, 0x8 ;  /* 0x000000000008789c */ /* 0x000fe20003f4f070 */
[----:B------:R2:W-:Y:S01]  /*3ad0*/  UTCBAR.2CTA.MULTICAST [UR4], URZ, UR16 ;  /* 0x000000ff040073e9 */ /* 0x0005e20008200810 */
[----:B------:R-:W-:Y:S09]  /*3ae0*/  BRA.U UP0, `(.L_x_72) ;  /* 0xfffffffd008c7547 */ /* 0x000ff2000b83ffff */
.L_x_69:
[----:B--2---:R-:W-:Y:S01]  /*3af0*/  UIADD3 UR4, UPT, UPT, UR19, 0xa0, URZ ;  /* 0x000000a013047890 */ /* 0x004fe2000fffe0ff */
[----:B------:R-:W-:-:S08]  /*3b00*/  UMOV UR11, UR14 ;  /* 0x0000000e000b7c82 */ /* 0x000fd00008000000 */
[----:B------:R2:W-:Y:S01]  /*3b10*/  UTCBAR.2CTA.MULTICAST [UR4], URZ, UR24 ;  /* 0x000000ff040073e9 */ /* 0x0005e20008200818 */
[----:B------:R-:W-:Y:S02]  /*3b20*/  NOP ;  /* 0x0000000000007918 */ /* 0x000fe40000000000 */
.L_x_67:
[----:B--2---:R-:W-:Y:S01]  /*3b30*/  UIADD3 UR4, UPT, UPT, UR20, 0x1, URZ ;  /* 0x0000000114047890 */ /* 0x004fe2000fffe0ff */
[----:B------:R-:W-:-:S03]  /*3b40*/  ISETP.NE.AND P0, PT, R8, 0x2, PT ;  /* 0x000000020800780c */ /* 0x000fc60003f05270 */
[----:B------:R-:W-:Y:S01]  /*3b50*/  UISETP.NE.AND UP0, UPT, UR4, 0x2, UPT ;  /* 0x000000020400788c */ /* 0x000fe2000bf05270 */
[----:B-1----:R-:W-:Y:S02]  /*3b60*/  SEL R0, RZ, 0x1, P0 ;  /* 0x00000001ff007807 */ /* 0x002fe40000000000 */
[----:B------:R-:W-:Y:S01]  /*3b70*/  SEL R8, R8, RZ, P0 ;  /* 0x000000ff08087207 */ /* 0x000fe20000000000 */
[----:B------:R-:W-:Y:S01]  /*3b80*/  USEL UR5, URZ, 0x1, UP0 ;  /* 0x00000001ff057887 */ /* 0x000fe20008000000 */
[----:B------:R-:W-:Y:S01]  /*3b90*/  LOP3.LUT R3, R3, R0, RZ, 0x3c, !PT ;  /* 0x0000000003037212 */ /* 0x000fe200078e3cff */
[----:B------:R-:W-:-:S04]  /*3ba0*/  USEL UR20, UR4, URZ, UP0 ;  /* 0x000000ff04147287 */ /* 0x000fc80008000000 */
[----:B------:R-:W-:Y:S01]  /*3bb0*/  LOP3.LUT R9, R9, UR5, RZ, 0x3c, !PT ;  /* 0x0000000509097c12 */ /* 0x000fe2000f8e3cff */
[----:B------:R-:W-:Y:S07]  /*3bc0*/  @P1 BRA `(.L_x_73) ;  /* 0xfffffff800c41947 */ /* 0x000fee000383ffff */
[----:B------:R-:W1:Y:S01]  /*3bd0*/  S2UR UR8, SR_CgaCtaId ;  /* 0x00000000000879c3 */ /* 0x000e620000008800 */
[----:B------:R-:W-:Y:S01]  /*3be0*/  ELECT P0, URZ, PT ;  /* 0x0000000000ff782f */ /* 0x000fe20003800000 */
[----:B------:R-:W-:Y:S01]  /*3bf0*/  HFMA2 R0, -RZ, RZ, 0, 5.9604644775390625e-08 ;  /* 0x00000001ff007431 */ /* 0x000fe200000001ff */
[----:B------:R-:W-:-:S05]  /*3c00*/  UMOV UR4, 0x40 ;  /* 0x0000004000047882 */ /* 0x000fca0000000000 */
[----:B------:R-:W-:Y:S01]  /*3c10*/  UVIRTCOUNT.DEALLOC.SMPOOL 0x80 ;  /* 0x000000800000784c */ /* 0x000fe20000000000 */
[----:B------:R-:W-:Y:S02]  /*3c20*/  UISETP.NE.AND UP0, UPT, UR27, URZ, UPT ;  /* 0x000000ff1b00728c */ /* 0x000fe4000bf05270 */
[----:B-1----:R-:W-:-:S09]  /*3c30*/  ULEA UR8, UR8, UR4, 0x18 ;  /* 0x0000000408087291 */ /* 0x002fd2000f8ec0ff */
[----:B------:R1:W-:Y:S01]  /*3c40*/  @P0 STS.U8 [UR8+0x1c], R0 ;  /* 0x00001c00ff000988 */ /* 0x0003e20008000008 */
[----:B------:R-:W-:Y:S05]  /*3c50*/  BRA.U UP0, `(.L_x_74) ;  /* 0x0000000100587547 */ /* 0x000fea000b800000 */
[----:B------:R-:W-:Y:S01]  /*3c60*/  UIADD3 UR5, UPT, UPT, UR13, 0xb0, URZ ;  /* 0x000000b00d057890 */ /* 0x000fe2000fffe0ff */
[----:B------:R-:W-:-:S03]  /*3c70*/  SHF.L.U32 R3, R9, 0x1f, RZ ;  /* 0x0000001f09037819 */ /* 0x000fc600000006ff */
[----:B------:R-:W-:-:S09]  /*3c80*/  ULEA UR4, UR20, UR5, 0x3 ;  /* 0x0000000514047291 */ /* 0x000fd2000f8e18ff */
[----:B------:R-:W2:Y:S02]  /*3c90*/  SYNCS.PHASECHK.TRANS64.TRYWAIT P0, [UR4], R3 ;  /* 0x00000003ff0075a7 */ /* 0x000ea40008001104 */
[----:B--2---:R-:W-:Y:S05]  /*3ca0*/  @!P0 BRA `(.L_x_75) ;  /* 0x00000084003c8947 */ /* 0x004fea0003800000 */
.L_x_161:
[----:B------:R-:W-:-:S04]  /*3cb0*/  UIADD3 UR4, UPT, UPT, UR20, 0x1, URZ ;  /* 0x0000000114047890 */ /* 0x000fc8000fffe0ff */
[----:B------:R-:W-:-:S04]  /*3cc0*/  UISETP.NE.AND UP1, UPT, UR4, 0x2, UPT ;  /* 0x000000020400788c */ /* 0x000fc8000bf25270 */
[----:B------:R-:W-:Y:S02]  /*3cd0*/  USEL UR6, URZ, 0x1, UP1 ;  /* 0x00000001ff067887 */ /* 0x000fe40008800000 */
[----:B------:R-:W-:-:S04]  /*3ce0*/  USEL UR4, UR4, URZ, UP1 ;  /* 0x000000ff04047287 */ /* 0x000fc80008800000 */
[----:B------:R-:W-:Y:S01]  /*3cf0*/  ULEA UR4, UR4, UR5, 0x3 ;  /* 0x0000000504047291 */ /* 0x000fe2000f8e18ff */
[----:B-1----:R-:W-:-:S04]  /*3d00*/  LOP3.LUT R3, R9, UR6, RZ, 0x3c, !PT ;  /* 0x0000000609037c12 */ /* 0x002fc8000f8e3cff */
[----:B------:R-:W-:Y:S01]  /*3d10*/  SHF.L.U32 R3, R3, 0x1f, RZ ;  /* 0x0000001f03037819 */ /* 0x000fe200000006ff */
[----:B------:R-:W-:-:S04]  /*3d20*/  IMAD.U32 R0, RZ, RZ, UR4 ;  /* 0x00000004ff007e24 */ /* 0x000fc8000f8e00ff */
[----:B------:R1:W2:Y:S03]  /*3d30*/  SYNCS.PHASECHK.TRANS64.TRYWAIT P0, [R0+URZ], R3 ;  /* 0x00000003000075a7 */ /* 0x0002a600080011ff */
[----:B--2---:R-:W-:Y:S05]  /*3d40*/  @!P0 NANOSLEEP.SYNCS 0x989680 ;  /* 0x009896800000895d */ /* 0x004fea0003900000 */
[----:B------:R-:W2:Y:S02]  /*3d50*/  @!P0 SYNCS.PHASECHK.TRANS64 P0, [R0+URZ], R3 ;  /* 0x00000003000085a7 */ /* 0x000ea400080010ff */
[----:B--2---:R-:W-:Y:S05]  /*3d60*/  @P0 BRA `(.L_x_76) ;  /* 0x0000000000200947 */ /* 0x004fea0003800000 */
.L_x_77:
[----:B--2---:R2:W4:Y:S02]  /*3d70*/  SYNCS.PHASECHK.TRANS64.TRYWAIT P0, [R0+URZ], R3 ;  /* 0x00000003000075a7 */ /* 0x00452400080011ff */
[----:B----4-:R-:W-:Y:S05]  /*3d80*/  @!P0 NANOSLEEP.SYNCS 0x989680 ;  /* 0x009896800000895d */ /* 0x010fea0003900000 */
[----:B------:R-:W4:Y:S02]  /*3d90*/  @!P0 SYNCS.PHASECHK.TRANS64 P0, [R0+URZ], R3 ;  /* 0x00000003000085a7 */ /* 0x000f2400080010ff */
[----:B----4-:R-:W-:Y:S05]  /*3da0*/  @!P0 BRA `(.L_x_77) ;  /* 0xfffffffc00f08947 */ /* 0x010fea000383ffff */
[----:B------:R-:W-:Y:S05]  /*3db0*/  BRA `(.L_x_76) ;  /* 0x00000000000c7947 */ /* 0x000fea0003800000 */
.L_x_74:
[----:B------:R-:W-:-:S04]  /*3dc0*/  UIADD3 UR4, UPT, UPT, UR13, 0xe0, URZ ;  /* 0x000000e00d047890 */ /* 0x000fc8000fffe0ff */
[----:B------:R-:W-:-:S09]  /*3dd0*/  UPRMT UR4, UR28, 0x654, UR4 ;  /* 0x000006541c047896 */ /* 0x000fd20008000004 */
[----:B------:R-:W-:Y:S03]  /*3de0*/  SYNCS.ARRIVE.TRANS64.RED.A1T0 RZ, [UR4], RZ ;  /* 0x000000ffffff79a7 */ /* 0x000fe60008100404 */
.L_x_76:
[----:B-12---:R-:W-:Y:S01]  /*3df0*/  SHF.L.U32 R3, RZ, 0x1f, RZ ;  /* 0x0000001fff037819 */ /* 0x006fe200000006ff */
[----:B------:R-:W-:Y:S01]  /*3e00*/  UIADD3 UR4, UPT, UPT, UR13, 0xe0, URZ ;  /* 0x000000e00d047890 */ /* 0x000fe2000fffe0ff */
[----:B------:R-:W-:Y:S02]  /*3e10*/  PLOP3.LUT P0, PT, PT, PT, UP0, 0x80, 0x8 ;  /* 0x000000000008781c */ /* 0x000fe40003f0f008 */
[----:B------:R-:W1:Y:S02]  /*3e20*/  SYNCS.PHASECHK.TRANS64.TRYWAIT P1, [UR13+0xe0], R3 ;  /* 0x0000e003ff0075a7 */ /* 0x000e64000802110d */
[----:B-1----:R-:W-:Y:S09]  /*3e30*/  @!P1 BRA `(.L_x_78) ;  /* 0x0000008000f09947 */ /* 0x002ff20003800000 */
.L_x_163:
[----:B------:R-:W-:Y:S01]  /*3e40*/  @!UP0 UPRMT UR4, UR28, 0x654, UR4 ;  /* 0x000006541c048896 */ /* 0x000fe20008000004 */
[----:B------:R-:W-:Y:S01]  /*3e50*/  UMOV UR5, 0xffff ;  /* 0x0000ffff00057882 */ /* 0x000fe20000000000 */
[----:B------:R-:W-:-:S07]  /*3e60*/  UMOV UR6, 0x1 ;  /* 0x0000000100067882 */ /* 0x000fce0000000000 */
[----:B------:R-:W-:Y:S01]  /*3e70*/  @!P0 SYNCS.ARRIVE.TRANS64.RED.A1T0 RZ, [UR4], RZ ;  /* 0x000000ffffff89a7 */ /* 0x000fe20008100404 */
[----:B------:R-:W-:Y:S01]  /*3e80*/  NOP ;  /* 0x0000000000007918 */ /* 0x000fe20000000000 */
[----:B-1----:R-:W1:Y:S01]  /*3e90*/  LDS R0, [UR8+0x14] ;  /* 0x00001408ff007984 */ /* 0x002e620008000800 */
[----:B------:R-:W-:-:S04]  /*3ea0*/  ULOP3.LUT UR4, UR26, 0xffff, URZ, 0xc0, !UPT ;  /* 0x0000ffff1a047892 */ /* 0x000fc8000f8ec0ff */
[----:B------:R-:W-:-:S04]  /*3eb0*/  USHF.R.U32.HI UR4, URZ, 0x5, UR4 ;  /* 0x00000005ff047899 */ /* 0x000fc80008011604 */
[----:B------:R-:W-:Y:S02]  /*3ec0*/  USHF.L.U32 UR5, UR5, UR4, URZ ;  /* 0x0000000405057299 */ /* 0x000fe400080006ff */
[----:B------:R-:W-:-:S04]  /*3ed0*/  USHF.L.U32 UR4, UR6, UR4, URZ ;  /* 0x0000000406047299 */ /* 0x000fc800080006ff */
[----:B-1----:R-:W-:-:S04]  /*3ee0*/  LOP3.LUT R0, R0, UR5, RZ, 0xc0, !PT ;  /* 0x0000000500007c12 */ /* 0x002fc8000f8ec0ff */
[----:B------:R-:W-:-:S13]  /*3ef0*/  ISETP.NE.AND P0, PT, R0, UR5, PT ;  /* 0x0000000500007c0c */ /* 0x000fda000bf05270 */
[----:B------:R-:W-:Y:S05]  /*3f00*/  @P0 BRA `(.L_x_79) ;  /* 0x0000000000580947 */ /* 0x000fea0003800000 */
[----:B------:R-:W1:Y:S02]  /*3f10*/  LDS R0, [UR8+0x18] ;  /* 0x00001808ff007984 */ /* 0x000e640008000800 */
[----:B-1----:R-:W-:-:S04]  /*3f20*/  LOP3.LUT R0, R0, UR4, RZ, 0xc0, !PT ;  /* 0x0000000400007c12 */ /* 0x002fc8000f8ec0ff */
[----:B------:R-:W-:-:S13]  /*3f30*/  ISETP.NE.AND P0, PT, R0, UR4, PT ;  /* 0x0000000400007c0c */ /* 0x000fda000bf05270 */
[----:B------:R-:W-:Y:S05]  /*3f40*/  @P0 BRA `(.L_x_80) ;  /* 0x00000000003c0947 */ /* 0x000fea0003800000 */
[----:B------:R-:W1:Y:S01]  /*3f50*/  S2R R2, SR_LANEID ;  /* 0x0000000000027919 */ /* 0x000e620000000000 */
[----:B------:R-:W-:Y:S01]  /*3f60*/  ULOP3.LUT UR5, URZ, UR5, URZ, 0x33, !UPT ;  /* 0x00000005ff057292 */ /* 0x000fe2000f8e33ff */
[----:B------:R-:W-:Y:S01]  /*3f70*/  LOP3.LUT R4, RZ, UR4, RZ, 0x33, !PT ;  /* 0x00000004ff047c12 */ /* 0x000fe2000f8e33ff */
[----:B------:R-:W-:Y:S02]  /*3f80*/  VOTEU.ANY UR4, UPT, PT ;  /* 0x0000000000047886 */ /* 0x000fe400038e0100 */
[----:B------:R-:W-:Y:S01]  /*3f90*/  UFLO.U32 UR4, UR4 ;  /* 0x00000004000472bd */ /* 0x000fe200080e0000 */
[----:B------:R-:W2:Y:S01]  /*3fa0*/  REDUX UR6, R4 ;  /* 0x00000000040673c4 */ /* 0x000ea20000000000 */
[----:B------:R-:W-:-:S06]  /*3fb0*/  IMAD.U32 R0, RZ, RZ, UR5 ;  /* 0x00000005ff007e24 */ /* 0x000fcc000f8e00ff */
[----:B------:R4:W-:Y:S01]  /*3fc0*/  UTCATOMSWS.AND URZ, UR5 ;  /* 0x0000000500ff79e3 */ /* 0x0009e20008000000 */
[----:B------:R-:W3:Y:S01]  /*3fd0*/  REDUX UR7, R0 ;  /* 0x00000000000773c4 */ /* 0x000ee20000000000 */
[----:B-1----:R-:W-:Y:S01]  /*3fe0*/  ISETP.EQ.U32.AND P0, PT, R2, UR4, PT ;  /* 0x0000000402007c0c */ /* 0x002fe2000bf02070 */
[----:B--2---:R-:W-:Y:S01]  /*3ff0*/  IMAD.U32 R2, RZ, RZ, UR6 ;  /* 0x00000006ff027e24 */ /* 0x004fe2000f8e00ff */
[----:B---3--:R-:W-:-:S11]  /*4000*/  MOV R3, UR7 ;  /* 0x0000000700037c02 */ /* 0x008fd60008000f00 */
[----:B------:R4:W-:Y:S04]  /*4010*/  @P0 ATOMS.AND RZ, [UR8+0x14], R3 ;  /* 0x00001403ffff098c */ /* 0x0009e8000a800008 */
[----:B------:R4:W-:Y:S01]  /*4020*/  @P0 ATOMS.AND RZ, [UR8+0x18], R2 ;  /* 0x00001802ffff098c */ /* 0x0009e2000a800008 */
[----:B------:R-:W-:Y:S05]  /*4030*/  BRA `(.L_x_81) ;  /* 0x0000000000147947 */ /* 0x000fea0003800000 */
.L_x_80:
[----:B------:R-:W-:Y:S02]  /*4040*/  MOV R2, 0x4060 ;  /* 0x0000406000027802 */ /* 0x000fe40000000f00 */
[----:B---3-5:R-:W-:Y:S05]  /*4050*/  CALL.REL.NOINC `($__internal_0_$__cuda_sm10x_tcgen05_guardrail_trap_col_being_dealloced_not_returned_by_alloc) ;  /* 0x0000008400cc7944 */ /* 0x028fea0003c00000 */
[----:B------:R-:W-:Y:S05]  /*4060*/  BRA `(.L_x_81) ;  /* 0x0000000000087947 */ /* 0x000fea0003800000 */
.L_x_79:
[----:B------:R-:W-:Y:S02]  /*4070*/  MOV R2, 0x4090 ;  /* 0x0000409000027802 */ /* 0x000fe40000000f00 */
[----:B---3-5:R-:W-:Y:S05]  /*4080*/  CALL.REL.NOINC `($__internal_2_$__cuda_sm10x_tcgen05_guardrail_trap_unallocated_columns_being_dealloced) ;  /* 0x0000008400d87944 */ /* 0x028fea0003c00000 */
.L_x_81:
[----:B------:R-:W-:Y:S01]  /*4090*/  NOP ;  /* 0x0000000000007918 */ /* 0x000fe20000000000 */
[----:B----4-:R-:W-:Y:S05]  /*40a0*/  EXIT ;  /* 0x000000000000794d */ /* 0x010fea0003800000 */
.L_x_54:
[----:B------:R-:W-:-:S09]  /*40b0*/  UISETP.NE.OR UP0, UPT, UR17, 0x3, !UP3 ;  /* 0x000000031100788c */ /* 0x000fd2000df05670 */
[----:B------:R-:W-:Y:S05]  /*40c0*/  BRA.U UP0, `(.L_x_82) ;  /* 0x0000001100587547 */ /* 0x000fea000b800000 */
[----:B------:R-:W1:Y:S01]  /*40d0*/  LDCU UR31, c[0x0][0x370] ;  /* 0x00006e00ff1f77ac */ /* 0x000e620008000800 */
[----:B------:R-:W2:Y:S01]  /*40e0*/  LDC.64 R16, c[0x0][0x348] ;  /* 0x0000d200ff107b82 */ /* 0x000ea20000000a00 */
[----:B------:R-:W-:Y:S02]  /*40f0*/  HFMA2 R13, -RZ, RZ, 0, 0 ;  /* 0x00000000ff0d7431 */ /* 0x000fe400000001ff */
[----:B------:R-:W-:Y:S01]  /*4100*/  IMAD.MOV.U32 R15, RZ, RZ, 0x1 ;  /* 0x00000001ff0f7424 */ /* 0x000fe200078e00ff */
[----:B------:R-:W1:Y:S01]  /*4110*/  LDCU.128 UR48, c[0x0][0xb10] ;  /* 0x00016200ff3077ac */ /* 0x000e620008000c00 */
[----:B------:R-:W-:Y:S01]  /*4120*/  IMAD.MOV.U32 R14, RZ, RZ, RZ ;  /* 0x000000ffff0e7224 */ /* 0x000fe200078e00ff */
[----:B------:R-:W-:Y:S01]  /*4130*/  MOV R7, 0x2000 ;  /* 0x0000200000077802 */ /* 0x000fe20000000f00 */
[----:B------:R-:W3:Y:S01]  /*4140*/  LDCU UR30, c[0x0][0x374] ;  /* 0x00006e80ff1e77ac */ /* 0x000ee20008000800 */
[----:B------:R-:W4:Y:S01]  /*4150*/  LDC.64 R2, c[0x0][0x888] ;  /* 0x00022200ff027b82 */ /* 0x000f220000000a00 */
[----:B------:R-:W3:Y:S01]  /*4160*/  LDCU UR15, c[0x0][0xb0c] ;  /* 0x00016180ff0f77ac */ /* 0x000ee20008000800 */
[----:B------:R-:W2:Y:S06]  /*4170*/  LDCU UR40, c[0x0][0xb20] ;  /* 0x00016400ff2877ac */ /* 0x000eac0008000800 */
[----:B------:R-:W4:Y:S01]  /*4180*/  LDC.64 R4, c[0x0][0x890] ;  /* 0x00022400ff047b82 */ /* 0x000f220000000a00 */
[----:B------:R-:W2:Y:S01]  /*4190*/  LDCU UR4, c[0x0][0xb30] ;  /* 0x00016600ff0477ac */ /* 0x000ea20008000800 */
[----:B------:R-:W-:Y:S01]  /*41a0*/  UMOV UR21, 0x400 ;  /* 0x0000040000157882 */ /* 0x000fe20000000000 */
[----:B-1----:R-:W-:-:S02]  /*41b0*/  UIMAD.WIDE.U32 UR6, UR31, UR48, URZ ;  /* 0x000000301f0672a5 */ /* 0x002fc4000f8e00ff */
[----:B---3--:R-:W-:Y:S02]  /*41c0*/  UIMAD.WIDE.U32 UR8, UR30, UR51, URZ ;  /* 0x000000331e0872a5 */ /* 0x008fe4000f8e00ff */
[----:B------:R-:W-:Y:S02]  /*41d0*/  ULEA UR21, UR45, UR21, 0x18 ;  /* 0x000000152d157291 */ /* 0x000fe4000f8ec0ff */
[----:B------:R-:W-:Y:S02]  /*41e0*/  UPLOP3.LUT UP3, UPT, UPT, UPT, UPT, 0x40, 0x4 ;  /* 0x000000000004789c */ /* 0x000fe40003f6e870 */
[----:B------:R-:W-:Y:S01]  /*41f0*/  UIADD3 UR37, UPT, UPT, UR21, 0x48, URZ ;  /* 0x0000004815257890 */ /* 0x000fe2000fffe0ff */
[----:B------:R-:W-:Y:S01]  /*4200*/  UMOV UR6, UR7 ;  /* 0x0000000700067c82 */ /* 0x000fe20008000000 */
[----:B------:R-:W-:Y:S01]  /*4210*/  UMOV UR38, UR9 ;  /* 0x0000000900267c82 */ /* 0x000fe20008000000 */
[----:B------:R-:W-:Y:S02]  /*4220*/  UISETP.GE.AND UP0, UPT, UR42, 0x1, UPT ;  /* 0x000000012a00788c */ /* 0x000fe4000bf06270 */
[----:B------:R-:W-:Y:S01]  /*4230*/  UISETP.NE.AND UP4, UPT, UR42, 0x1, UPT ;  /* 0x000000012a00788c */ /* 0x000fe2000bf85270 */
[----:B------:R-:W1:Y:S01]  /*4240*/  LDCU.64 UR22, c[0x0][0xb28] ;  /* 0x00016500ff1677ac */ /* 0x000e620008000a00 */
[----:B------:R-:W-:-:S02]  /*4250*/  UISETP.NE.AND UP6, UPT, UR15, 0x1, UPT ;  /* 0x000000010f00788c */ /* 0x000fc4000bfc5270 */
[----:B------:R-:W-:Y:S02]  /*4260*/  UISETP.NE.AND UP5, UPT, UR50, 0x1, UPT ;  /* 0x000000013200788c */ /* 0x000fe4000bfa5270 */
[----:B------:R-:W-:Y:S02]  /*4270*/  UIADD3 UR33, UPT, UPT, UR21, 0x30, URZ ;  /* 0x0000003015217890 */ /* 0x000fe4000fffe0ff */
[----:B------:R-:W-:Y:S02]  /*4280*/  UIADD3 UR25, UPT, UPT, UR21, 0x38, URZ ;  /* 0x0000003815197890 */ /* 0x000fe4000fffe0ff */
[----:B------:R-:W-:Y:S02]  /*4290*/  UIADD3 UR17, UPT, UPT, UR21, 0x40, URZ ;  /* 0x0000004015117890 */ /* 0x000fe4000fffe0ff */
[----:B------:R-:W-:Y:S02]  /*42a0*/  UPRMT UR37, UR45, 0x654, UR37 ;  /* 0x000006542d257896 */ /* 0x000fe40008000025 */
[----:B------:R-:W-:-:S02]  /*42b0*/  USHF.R.U32.HI UR39, URZ, UR49, UR6 ;  /* 0x00000031ff277299 */ /* 0x000fc40008011606 */
[----:B--2---:R-:W-:Y:S02]  /*42c0*/  USHF.R.U32.HI UR38, URZ, UR40, UR38 ;  /* 0x00000028ff267299 */ /* 0x004fe40008011626 */
[----:B------:R-:W-:-:S11]  /*42d0*/  UISETP.NE.AND UP2, UPT, UR4, 0x1, UPT ;  /* 0x000000010400788c */ /* 0x000fd6000bf45270 */
.L_x_93:
[C---:B------:R-:W-:Y:S02]  /*42e0*/  LEA R12, R14.reuse, UR21, 0x3 ;  /* 0x000000150e0c7c11 */ /* 0x040fe4000f8e18ff */
[----:B------:R-:W-:Y:S02]  /*42f0*/  SHF.L.U32 R9, R13, 0x1f, RZ ;  /* 0x0000001f0d097819 */ /* 0x000fe400000006ff */
[----:B------:R-:W-:Y:S02]  /*4300*/  LEA R10, R14, UR21, 0x4 ;  /* 0x000000150e0a7c11 */ /* 0x000fe4000f8e20ff */
[----:B--2---:R-:W2:Y:S02]  /*4310*/  SYNCS.PHASECHK.TRANS64.TRYWAIT P0, [R12+URZ+0x80], R9 ;  /* 0x000080090c0075a7 */ /* 0x004ea400080011ff */
[----:B--2---:R-:W-:Y:S05]  /*4320*/  @!P0 BRA `(.L_x_83) ;  /* 0x0000007c00cc8947 */ /* 0x004fea0003800000 */
.L_x_164:
[----:B--2---:R-:W2:Y:S01]  /*4330*/  LDS.128 R8, [R10+0xf0] ;  /* 0x0000f0000a087984 */ /* 0x004ea20000000c00 */
[----:B------:R-:W-:Y:S01]  /*4340*/  UISETP.GE.AND UP0, UPT, UR42, 0x1, UPT ;  /* 0x000000012a00788c */ /* 0x000fe2000bf06270 */
[----:B------:R-:W-:Y:S01]  /*4350*/  @!PT LDS RZ, [RZ] ;  /* 0x00000000fffff984 */ /* 0x000fe20000000800 */
[----:B------:R-:W-:Y:S01]  /*4360*/  @!PT LDS RZ, [RZ] ;  /* 0x00000000fffff984 */ /* 0x000fe20000000800 */
[----:B------:R-:W-:Y:S01]  /*4370*/  @!PT LDS RZ, [RZ] ;  /* 0x00000000fffff984 */ /* 0x000fe20000000800 */
[----:B------:R-:W-:Y:S01]  /*4380*/  @!PT LDS RZ, [RZ] ;  /* 0x00000000fffff984 */ /* 0x000fe20000000800 */
[----:B------:R3:W-:Y:S06]  /*4390*/  MEMBAR.ALL.CTA ;  /* 0x0000000000007992 */ /* 0x0007ec0000008000 */
[----:B---3--:R-:W3:Y:S01]  /*43a0*/  FENCE.VIEW.ASYNC.S ;  /* 0x00000000000073c6 */ /* 0x008ee20000000000 */
[----:B--2---:R-:W-:Y:S11]  /*43b0*/  LOP3.LUT P0, RZ, R10, 0x1, RZ, 0xc0, !PT ;  /* 0x000000010aff7812 */ /* 0x004ff6000780c0ff */
[----:B------:R-:W-:Y:S02]  /*43c0*/  @!UPT UIADD3 URZ, UPT, UPT, URZ, URZ, URZ ;  /* 0x000000fffffff290 */ /* 0x000fe4000fffe0ff */
[----:B---3--:R-:W-:Y:S01]  /*43d0*/  VOTEU.ANY UP1, P0 ;  /* 0x0000000000ff7886 */ /* 0x008fe20000020100 */
[----:B------:R-:W-:Y:S11]  /*43e0*/  PLOP3.LUT P0, PT, PT, PT, UP1, 0x80, 0x8 ;  /* 0x000000000008781c */ /* 0x000ff60003f0f018 */
[----:B------:R-:W-:Y:S02]  /*43f0*/  @!UPT UIADD3 URZ, UPT, UPT, URZ, URZ, URZ ;  /* 0x000000fffffff290 */ /* 0x000fe4000fffe0ff */
[----:B------:R-:W-:Y:S02]  /*4400*/  @P0 SHF.R.U32.HI R0, RZ, 0x10, R9 ;  /* 0x00000010ff000819 */ /* 0x000fe40000011609 */
[----:B------:R-:W-:Y:S02]  /*4410*/  @P0 MOV R6, R8 ;  /* 0x0000000800060202 */ /* 0x000fe40000000f00 */
[----:B------:R-:W-:Y:S01]  /*4420*/  @P0 R2UR UR4, R0 ;  /* 0x00000000000402ca */ /* 0x000fe200000e0000 */
[----:B------:R-:W-:Y:S01]  /*4430*/  VIADD R0, R12, 0x90 ;  /* 0x000000900c007836 */ /* 0x000fe20000000000 */
[----:B------:R-:W-:Y:S02]  /*4440*/  @P0 LOP3.LUT R8, R9, 0xffff, RZ, 0xc0, !PT ;  /* 0x0000ffff09080812 */ /* 0x000fe400078ec0ff */
[----:B------:R-:W-:Y:S02]  /*4450*/  @P0 R2UR UR6, R6 ;  /* 0x00000000060602ca */ /* 0x000fe400000e0000 */
[----:B------:R-:W-:Y:S02]  /*4460*/  PRMT R0, RZ, 0x654, R0 ;  /* 0x00000654ff007816 */ /* 0x000fe40000000000 */
[----:B------:R-:W-:Y:S02]  /*4470*/  @P0 R2UR UR5, R8 ;  /* 0x00000000080502ca */ /* 0x000fe400000e0000 */
[----:B------:R2:W-:Y:S03]  /*4480*/  SYNCS.ARRIVE.TRANS64.RED.A1T0 RZ, [R0+URZ], RZ ;  /* 0x000000ff00ff79a7 */ /* 0x0005e600081004ff */
[----:B------:R-:W-:Y:S04]  /*4490*/  @UP1 UMOV UR29, UR4 ;  /* 0x00000004001d1c82 */ /* 0x000fe80008000000 */
[----:B------:R-:W-:Y:S04]  /*44a0*/  @UP1 UMOV UR14, UR6 ;  /* 0x00000006000e1c82 */ /* 0x000fe80008000000 */
[----:B------:R-:W-:Y:S01]  /*44b0*/  @UP1 UMOV UR13, UR5 ;  /* 0x00000005000d1c82 */ /* 0x000fe20008000000 */
[----:B------:R-:W-:Y:S05]  /*44c0*/  BRA.U !UP0, `(.L_x_84) ;  /* 0x0000000108a47547 */ /* 0x000fea000b800000 */
[----:B------:R-:W-:Y:S02]  /*44d0*/  UIMAD.WIDE.U32 UR18, UR13, UR51, URZ ;  /* 0x000000330d1272a5 */ /* 0x000fe4000f8e00ff */
[----:B------:R-:W-:Y:S02]  /*44e0*/  UIMAD.WIDE.U32 UR26, UR14, UR48, URZ ;  /* 0x000000300e1a72a5 */ /* 0x000fe4000f8e00ff */
[----:B------:R-:W-:Y:S02]  /*44f0*/  USEL UR4, UR30, UR38, !UP5 ;  /* 0x000000261e047287 */ /* 0x000fe4000e800000 */
[----:B------:R-:W-:Y:S02]  /*4500*/  USEL UR7, UR31, UR39, !UP6 ;  /* 0x000000271f077287 */ /* 0x000fe4000f000000 */
[----:B-1----:R-:W-:Y:S02]  /*4510*/  UIMAD.WIDE.U32 UR8, UR4, UR22, URZ ;  /* 0x00000016040872a5 */ /* 0x002fe4000f8e00ff */
[----:B------:R-:W-:Y:S01]  /*4520*/  UIMAD.WIDE.U32 UR10, UR7, UR22, URZ ;  /* 0x00000016070a72a5 */ /* 0x000fe2000f8e00ff */
[----:B------:R-:W-:Y:S02]  /*4530*/  UMOV UR5, UR19 ;  /* 0x0000001300057c82 */ /* 0x000fe40008000000 */
[----:B------:R-:W-:Y:S03]  /*4540*/  USHF.R.U32.HI UR6, URZ, UR40, UR5 ;  /* 0x00000028ff067299 */ /* 0x000fe60008011605 */
[----:B------:R-:W-:Y:S01]  /*4550*/  UMOV UR5, UR27 ;  /* 0x0000001b00057c82 */ /* 0x000fe20008000000 */
[----:B------:R-:W-:Y:S02]  /*4560*/  USEL UR6, UR13, UR6, !UP5 ;  /* 0x000000060d067287 */ /* 0x000fe4000e800000 */
[----:B------:R-:W-:Y:S03]  /*4570*/  USHF.R.U32.HI UR12, URZ, UR49, UR5 ;  /* 0x00000031ff0c7299 */ /* 0x000fe60008011605 */
[----:B------:R-:W-:Y:S02]  /*4580*/  UMOV UR5, UR9 ;  /* 0x0000000900057c82 */ /* 0x000fe40008000000 */
[----:B------:R-:W-:Y:S03]  /*4590*/  @UP4 USHF.R.U32.HI UR4, URZ, UR23, UR5 ;  /* 0x00000017ff044299 */ /* 0x000fe60008011605 */
[----:B------:R-:W-:Y:S01]  /*45a0*/  UMOV UR5, UR11 ;  /* 0x0000000b00057c82 */ /* 0x000fe20008000000 */
[----:B------:R-:W-:Y:S02]  /*45b0*/  UIMAD UR4, UR42, UR4, URZ ;  /* 0x000000042a0472a4 */ /* 0x000fe4000f8e02ff */
[----:B------:R-:W-:Y:S02]  /*45c0*/  @UP4 USHF.R.U32.HI UR7, URZ, UR23, UR5 ;  /* 0x00000017ff074299 */ /* 0x000fe40008011605 */
[----:B------:R-:W-:Y:S02]  /*45d0*/  UIMAD.WIDE.U32 UR10, UR6, UR22, URZ ;  /* 0x00000016060a72a5 */ /* 0x000fe4000f8e00ff */
[----:B------:R-:W-:Y:S02]  /*45e0*/  USEL UR5, UR14, UR12, !UP6 ;  /* 0x0000000c0e057287 */ /* 0x000fe4000f000000 */
[----:B------:R-:W-:Y:S02]  /*45f0*/  UIMAD UR8, UR42, UR7, URZ ;  /* 0x000000072a0872a4 */ /* 0x000fe4000f8e02ff */
[----:B------:R-:W-:Y:S03]  /*4600*/  UISETP.GE.AND UP0, UPT, UR6, UR4, UPT ;  /* 0x000000040600728c */ /* 0x000fe6000bf06270 */
[----:B------:R-:W-:Y:S01]  /*4610*/  UMOV UR4, UR11 ;  /* 0x0000000b00047c82 */ /* 0x000fe20008000000 */
[----:B------:R-:W-:Y:S02]  /*4620*/  UISETP.GE.OR UP0, UPT, UR5, UR8, UP0 ;  /* 0x000000080500728c */ /* 0x000fe40008706670 */
[----:B------:R-:W-:Y:S02]  /*4630*/  USHF.R.U32.HI UR4, URZ, UR23, UR4 ;  /* 0x00000017ff047299 */ /* 0x000fe40008011604 */
[----:B------:R-:W-:Y:S02]  /*4640*/  UIMAD.WIDE.U32 UR8, UR5, UR22, URZ ;  /* 0x00000016050872a5 */ /* 0x000fe4000f8e00ff */
[----:B------:R-:W-:Y:S04]  /*4650*/  USEL UR10, UR6, UR4, !UP4 ;  /* 0x00000004060a7287 */ /* 0x000fe8000e000000 */
[----:B------:R-:W-:Y:S01]  /*4660*/  UIADD3 UR11, UPT, UPT, -UR10, URZ, URZ ;  /* 0x000000ff0a0b7290 */ /* 0x000fe2000fffe1ff */
[----:B------:R-:W-:Y:S02]  /*4670*/  @!UP0 UMOV UR4, UR9 ;  /* 0x0000000900048c82 */ /* 0x000fe40008000000 */
[----:B------:R-:W-:Y:S02]  /*4680*/  @!UP0 USHF.R.U32.HI UR4, URZ, UR23, UR4 ;  /* 0x00000017ff048299 */ /* 0x000fe40008011604 */
[----:B------:R-:W-:Y:S02]  /*4690*/  UIMAD UR8, UR42, UR11, UR6 ;  /* 0x0000000b2a0872a4 */ /* 0x000fe4000f8e0206 */
[----:B------:R-:W-:Y:S04]  /*46a0*/  @!UP0 USEL UR4, UR5, UR4, !UP4 ;  /* 0x0000000405048287 */ /* 0x000fe8000e000000 */
[----:B------:R-:W-:Y:S02]  /*46b0*/  @!UP0 UIMAD UR8, UR7, UR8, UR4 ;  /* 0x00000008070882a4 */ /* 0x000fe4000f8e0204 */
[----:B------:R-:W-:Y:S02]  /*46c0*/  @!UP0 UIADD3 UR9, UPT, UPT, UR10, -UR4, URZ ;  /* 0x800000040a098290 */ /* 0x000fe4000fffe0ff */
[----:B------:R-:W-:Y:S02]  /*46d0*/  UIADD3 UR4, UPT, UPT, -UR5, URZ, URZ ;  /* 0x000000ff05047290 */ /* 0x000fe4000fffe1ff */
[----:B------:R-:W-:Y:S02]  /*46e0*/  UIADD3 UR7, UPT, UPT, -UR6, URZ, URZ ;  /* 0x000000ff06077290 */ /* 0x000fe4000fffe1ff */
[----:B------:R-:W-:Y:S02]  /*46f0*/  @!UP0 UIMAD UR6, UR9, UR42, UR5 ;  /* 0x0000002a090682a4 */ /* 0x000fe4000f8e0205 */
[----:B------:R-:W-:Y:S02]  /*4700*/  UIMAD UR14, UR15, UR4, UR14 ;  /* 0x000000040f0e72a4 */ /* 0x000fe4000f8e020e */
[----:B------:R-:W-:Y:S01]  /*4710*/  UIMAD UR13, UR50, UR7, UR13 ;  /* 0x00000007320d72a4 */ /* 0x000fe2000f8e020d */
[----:B------:R-:W-:Y:S02]  /*4720*/  @!UP0 UMOV UR5, UR8 ;  /* 0x0000000800058c82 */ /* 0x000fe40008000000 */
[----:B------:R-:W-:Y:S02]  /*4730*/  UIMAD UR14, UR5, UR15, UR14 ;  /* 0x0000000f050e72a4 */ /* 0x000fe4000f8e020e */
[----:B------:R-:W-:Y:S11]  /*4740*/  UIMAD UR13, UR6, UR50, UR13 ;  /* 0x00000032060d72a4 */ /* 0x000ff6000f8e020d */
[----:B------:R-:W-:Y:S01]  /*4750*/  @!UPT UIADD3 URZ, UPT, UPT, URZ, URZ, URZ ;  /* 0x000000fffffff290 */ /* 0x000fe2000fffe0ff */
.L_x_84:
[----:B------:R-:W3:Y:S01]  /*4760*/  @!UP2 LDCU.128 UR8, c[0x0][0xb10] ;  /* 0x00016200ff08a7ac */ /* 0x000ee20008000c00 */
[C---:B----4-:R-:W-:Y:S02]  /*4770*/  ISETP.NE.U32.AND P1, PT, R4.reuse, RZ, PT ;  /* 0x000000ff0400720c */ /* 0x050fe40003f25070 */
[----:B------:R-:W-:Y:S02]  /*4780*/  ISETP.NE.U32.AND P0, PT, R4, RZ, PT ;  /* 0x000000ff0400720c */ /* 0x000fe40003f05070 */
[C---:B------:R-:W-:Y:S02]  /*4790*/  ISETP.NE.AND.EX P1, PT, R5.reuse, RZ, PT, P1 ;  /* 0x000000ff0500720c */ /* 0x040fe40003f25310 */
[----:B------:R-:W-:Y:S01]  /*47a0*/  ISETP.NE.AND.EX P0, PT, R5, RZ, PT, P0 ;  /* 0x000000ff0500720c */ /* 0x000fe20003f05300 */
[----:B------:R-:W4:Y:S01]  /*47b0*/  @!UP2 LDCU UR5, c[0x0][0xb0c] ;  /* 0x00016180ff05a7ac */ /* 0x000f220008000800 */
[----:B------:R-:W-:Y:S01]  /*47c0*/  SHF.L.U32 R9, R15, 0x1f, RZ ;  /* 0x0000001f0f097819 */ /* 0x000fe200000006ff */
[----:B------:R-:W-:Y:S02]  /*47d0*/  USHF.L.U32 UR35, UR16, 0x7, URZ ;  /* 0x0000000710237899 */ /* 0x000fe400080006ff */
[----:B------:R-:W-:Y:S02]  /*47e0*/  USHF.L.U32 UR34, UR20, 0x8, URZ ;  /* 0x0000000814227899 */ /* 0x000fe400080006ff */
[----:B---3--:R-:W-:Y:S07]  /*47f0*/  UIMAD.WIDE.U32 UR6, UR14, UR8, URZ ;  /* 0x000000080e0672a5 */ /* 0x008fee000f8e00ff */
[----:B------:R-:W-:Y:S01]  /*4800*/  @!UP2 UMOV UR4, UR7 ;  /* 0x000000070004ac82 */ /* 0x000fe20008000000 */
[----:B----4-:R-:W-:Y:S02]  /*4810*/  @!UP2 UISETP.NE.AND UP0, UPT, UR5, 0x1, UPT ;  /* 0x000000010500a88c */ /* 0x010fe4000bf05270 */
[----:B------:R-:W-:Y:S02]  /*4820*/  @!UP2 USHF.R.U32.HI UR4, URZ, UR9, UR4 ;  /* 0x00000009ff04a299 */ /* 0x000fe40008011604 */
[----:B------:R-:W-:Y:S02]  /*4830*/  UIMAD.WIDE.U32 UR6, UR13, UR11, URZ ;  /* 0x0000000b0d0672a5 */ /* 0x000fe4000f8e00ff */
[----:B------:R-:W-:Y:S02]  /*4840*/  @!UP2 USEL UR8, UR14, UR4, !UP0 ;  /* 0x000000040e08a287 */ /* 0x000fe4000c000000 */
[----:B------:R-:W-:Y:S03]  /*4850*/  @!UP2 UISETP.NE.AND UP0, UPT, UR10, 0x1, UPT ;  /* 0x000000010a00a88c */ /* 0x000fe6000bf05270 */
[----:B------:R-:W-:Y:S02]  /*4860*/  @!UP2 UMOV UR6, UR7 ;  /* 0x000000070006ac82 */ /* 0x000fe40008000000 */
[----:B------:R-:W3:Y:S02]  /*4870*/  @!UP2 LDCU UR4, c[0x0][0xb20] ;  /* 0x00016400ff04a7ac */ /* 0x000ee40008000800 */
[----:B---3--:R-:W-:Y:S04]  /*4880*/  @!UP2 USHF.R.U32.HI UR6, URZ, UR4, UR6 ;  /* 0x00000004ff06a299 */ /* 0x008fe80008011606 */
[----:B------:R-:W-:Y:S04]  /*4890*/  @!UP2 USEL UR6, UR13, UR6, !UP0 ;  /* 0x000000060d06a287 */ /* 0x000fe8000c000000 */
[----:B------:R-:W-:Y:S02]  /*48a0*/  @!UP2 UIADD3 UR4, UPT, UPT, -UR8, UR6, URZ ;  /* 0x000000060804a290 */ /* 0x000fe4000fffe1ff */
[----:B------:R-:W-:Y:S02]  /*48b0*/  @!UP2 UIADD3 UR6, UPT, UPT, UR8, -UR6, URZ ;  /* 0x800000060806a290 */ /* 0x000fe4000fffe0ff */
[----:B------:R-:W-:Y:S02]  /*48c0*/  @!UP2 UIMAD UR14, UR4, UR5, UR14 ;  /* 0x00000005040ea2a4 */ /* 0x000fe4000f8e020e */
[----:B------:R-:W-:Y:S01]  /*48d0*/  @!UP2 UIMAD UR13, UR6, UR10, UR13 ;  /* 0x0000000a060da2a4 */ /* 0x000fe2000f8e020d */
[----:B------:R-:W-:Y:S11]  /*48e0*/  BRA.U UP3, `(.L_x_85) ;  /* 0x0000000103107547 */ /* 0x000ff6000b800000 */
[----:B--2---:R-:W-:Y:S04]  /*48f0*/  MOV R0, UR41 ;  /* 0x0000002900007c02 */ /* 0x004fe80008000f00 */
[----:B------:R-:W-:Y:S04]  /*4900*/  SHF.L.U32 R11, R0, 0x1f, RZ ;  /* 0x0000001f000b7819 */ /* 0x000fe800000006ff */
[----:B------:R-:W2:Y:S02]  /*4910*/  SYNCS.PHASECHK.TRANS64.TRYWAIT P2, [UR21+0x78], R11 ;  /* 0x0000780bff0075a7 */ /* 0x000ea40008041115 */
[----:B--2---:R-:W-:Y:S05]  /*4920*/  @!P2 BRA `(.L_x_86) ;  /* 0x000000780060a947 */ /* 0x004fea0003800000 */
.L_x_85:
[----:B------:R-:W-:Y:S05]  /*4930*/  @!P1 BRA `(.L_x_87) ;  /* 0x0000000000309947 */ /* 0x000fea0003800000 */
[----:B------:R-:W-:Y:S01]  /*4940*/  ISETP.NE.U32.AND P1, PT, R2, RZ, PT ;  /* 0x000000ff0200720c */ /* 0x000fe20003f25070 */
[----:B------:R-:W3:Y:S01]  /*4950*/  LDCU.64 UR4, c[0x0][0x358] ;  /* 0x00006b00ff0477ac */ /* 0x000ee20008000a00 */
[----:B------:R-:W-:Y:S02]  /*4960*/  IMAD.MOV.U32 R140, RZ, RZ, 0x1 ;  /* 0x00000001ff8c7424 */ /* 0x000fe400078e00ff */
[----:B------:R-:W-:Y:S11]  /*4970*/  ISETP.NE.AND.EX P1, PT, R3, RZ, PT, P1 ;  /* 0x000000ff0300720c */ /* 0x000ff60003f25310 */
[----:B------:R-:W-:Y:S02]  /*4980*/  @!UPT UIADD3 URZ, UPT, UPT, URZ, URZ, URZ ;  /* 0x000000fffffff290 */ /* 0x000fe4000fffe0ff */
[----:B--2---:R-:W2:Y:S01]  /*4990*/  @P1 LDC.64 R10, c[0x0][0x888] ;  /* 0x00022200ff0a1b82 */ /* 0x004ea20000000a00 */
[----:B------:R-:W-:Y:S04]  /*49a0*/  @P1 IMAD R0, R4, UR36, RZ ;  /* 0x0000002404001c24 */ /* 0x000fe8000f8e02ff */
[----:B--2---:R-:W-:Y:S04]  /*49b0*/  @P1 IMAD.WIDE R10, R0, 0x4, R10 ;  /* 0x00000004000a1825 */ /* 0x004fe800078e020a */
[----:B------:R-:W-:Y:S01]  /*49c0*/  HFMA2 R0, -RZ, RZ, 0, 5.9604644775390625e-08 ;  /* 0x00000001ff007431 */ /* 0x000fe200000001ff */
[----:B---3-5:R3:W5:Y:S04]  /*49d0*/  @P1 LDG.E R72, desc[UR4][R10.64] ;  /* 0x000000040a481981 */ /* 0x028768000c1e1900 */
[----:B------:R-:W-:Y:S01]  /*49e0*/  @!P1 PRMT R140, R0, 0x7610, R140 ;  /* 0x00007610008c9816 */ /* 0x000fe2000000008c */
[----:B---3--:R-:W4:Y:S06]  /*49f0*/  @!P1 LDC R72, c[0x0][0x880] ;  /* 0x00022000ff489b82 */ /* 0x008f2c0000000800 */
.L_x_87:
[----:B----45:R-:W-:Y:S01]  /*4a00*/  @!P0 ISETP.EQ.AND P1, PT, R72, RZ, PT ;  /* 0x000000ff4800820c */ /* 0x030fe20003f22270 */
[----:B------:R-:W-:Y:S01]  /*4a10*/  @!UPT UIADD3 URZ, UPT, UPT, URZ, URZ, URZ ;  /* 0x000000fffffff290 */ /* 0x000fe2000fffe0ff */
[----:B------:R-:W-:Y:S11]  /*4a20*/  @!P0 BRA `(.L_x_88) ;  /* 0x0000000000188947 */ /* 0x000ff60003800000 */
[----:B------:R-:W-:Y:S02]  /*4a30*/  LOP3.LUT P0, RZ, R140, 0xff, RZ, 0xc0, !PT ;  /* 0x000000ff8cff7812 */ /* 0x000fe4000780c0ff */
[----:B------:R-:W-:Y:S04]  /*4a40*/  ISETP.NE.U32.AND P1, PT, R2, RZ, PT ;  /* 0x000000ff0200720c */ /* 0x000fe80003f25070 */
[----:B------:R-:W-:Y:S04]  /*4a50*/  ISETP.NE.AND.EX P1, PT, R3, RZ, PT, P1 ;  /* 0x000000ff0300720c */ /* 0x000fe80003f25310 */
[----:B------:R-:W-:Y:S03]  /*4a60*/  PLOP3.LUT P1, PT, P1, PT, PT, 0x8, 0x80 ;  /* 0x000000000080781c */ /* 0x000fe60000f2e170 */
[----:B------:R-:W-:Y:S11]  /*4a70*/  @P0 ISETP.EQ.AND P1, PT, R72, RZ, PT ;  /* 0x000000ff4800020c */ /* 0x000ff60003f22270 */
[----:B------:R-:W-:Y:S02]  /*4a80*/  @!UPT UIADD3 URZ, UPT, UPT, URZ, URZ, URZ ;  /* 0x000000fffffff290 */ /* 0x000fe4000fffe0ff */
.L_x_88:
[----:B------:R-:W3:Y:S01]  /*4a90*/  SYNCS.PHASECHK.TRANS64.TRYWAIT P2, [UR21+0x50], R9 ;  /* 0x00005009ff0075a7 */ /* 0x000ee20008041115 */
[----:B------:R-:W-:Y:S04]  /*4aa0*/  ELECT P0, URZ, PT ;  /* 0x0000000000ff782f */ /* 0x000fe80003800000 */
[----:B------:R-:W-:Y:S11]  /*4ab0*/  PLOP3.LUT P1, PT, P1, P0, PT, 0xf2, 0x2f ;  /* 0x00000000002f781c */ /* 0x000ff60000f21e72 */
[----:B------:R-:W-:Y:S02]  /*4ac0*/  @!UPT UIADD3 URZ, UPT, UPT, URZ, URZ, URZ ;  /* 0x000000fffffff290 */ /* 0x000fe4000fffe0ff */
[----:B------:R-:W-:Y:S05]  /*4ad0*/  @!P1 IADD3 R8, P0, PT, R16, 0x580, RZ ;  /* 0x0000058010089810 */ /* 0x000fea0007f1e0ff */
[----:B------:R-:W-:Y:S01]  /*4ae0*/  @!P1 IMAD.X R6, RZ, RZ, R17, P0 ;  /* 0x000000ffff069224 */ /* 0x000fe200000e0611 */
[----:B---3--:R-:W-:Y:S07]  /*4af0*/  @!P2 BRA `(.L_x_89) ;  /* 0x000000780004a947 */ /* 0x008fee0003800000 */
.L_x_167:
[----:B------:R-:W-:Y:S01]  /*4b00*/  @!P1 R2UR UR5, R8 ;  /* 0x00000000080592ca */ /* 0x000fe200000e0000 */
[----:B------:R-:W-:Y:S01]  /*4b10*/  VOTEU.ALL UP0, P1 ;  /* 0x0000000000ff7886 */ /* 0x000fe20000800000 */
[----:B------:R-:W-:Y:S01]  /*4b20*/  @!P1 R2UR UR4, R6 ;  /* 0x00000000060492ca */ /* 0x000fe200000e0000 */
[----:B--2---:R-:W-:Y:S01]  /*4b30*/  @!P1 IMAD.MOV.U32 R0, RZ, RZ, 0x2000 ;  /* 0x00002000ff009424 */ /* 0x004fe200078e00ff */
[----:B------:R-:W-:Y:S01]  /*4b40*/  UMOV UR8, 0x0 ;  /* 0x0000000000087882 */ /* 0x000fe20000000000 */
[----:B------:R-:W-:Y:S01]  /*4b50*/  UMOV UR9, 0x10000000 ;  /* 0x1000000000097882 */ /* 0x000fe20000000000 */
[----:B------:R-:W-:Y:S01]  /*4b60*/  @!UP0 UIADD3 UR32, UPT, UPT, UR21, 0x200, URZ ;  /* 0x0000020015208890 */ /* 0x000fe2000fffe0ff */
[----:B------:R-:W-:Y:S01]  /*4b70*/  @!P1 IADD3 R8, P0, PT, R16, 0x580, RZ ;  /* 0x0000058010089810 */ /* 0x000fe20007f1e0ff */
[----:B------:R-:W-:Y:S01]  /*4b80*/  VOTEU.ALL UP0, P1 ;  /* 0x0000000000ff7886 */ /* 0x000fe20000800000 */
[----:B------:R-:W-:Y:S03]  /*4b90*/  UPRMT UR6, UR45, 0x654, UR33 ;  /* 0x000006542d067896 */ /* 0x000fe60008000021 */
[----:B------:R-:W-:Y:S02]  /*4ba0*/  @!P1 IMAD.X R6, RZ, RZ, R17, P0 ;  /* 0x000000ffff069224 */ /* 0x000fe400000e0611 */
[----:B------:R-:W-:Y:S02]  /*4bb0*/  IMAD.U32 R10, RZ, RZ, UR5 ;  /* 0x00000005ff0a7e24 */ /* 0x000fe4000f8e00ff */
[----:B------:R-:W-:Y:S03]  /*4bc0*/  IMAD.U32 R11, RZ, RZ, UR4 ;  /* 0x00000004ff0b7e24 */ /* 0x000fe6000f8e00ff */
[----:B------:R-:W-:Y:S02]  /*4bd0*/  @!P1 R2UR UR4, R10 ;  /* 0x000000000a0492ca */ /* 0x000fe400000e0000 */
[----:B------:R-:W-:Y:S11]  /*4be0*/  @!P1 R2UR UR5, R11 ;  /* 0x000000000b0592ca */ /* 0x000ff600000e0000 */
[----:B------:R-:W-:Y:S02]  /*4bf0*/  @!UPT UIADD3 URZ, UPT, UPT, URZ, URZ, URZ ;  /* 0x000000fffffff290 */ /* 0x000fe4000fffe0ff */
[----:B------:R2:W-:Y:S01]  /*4c00*/  @!UP0 UTMALDG.3D [UR32], [UR4], desc[UR8] ;  /* 0x00000820040085b4 */ /* 0x0005e20008011000 */
[----:B------:R2:W-:Y:S01]  /*4c10*/  @!P1 SYNCS.ARRIVE.TRANS64.RED.A0TR RZ, [UR21+0x30], R0 ;  /* 0x00003000ffff99a7 */ /* 0x0005e20008300415 */
[----:B------:R-:W-:Y:S01]  /*4c20*/  SYNCS.ARRIVE.TRANS64.RED.A1T0 RZ, [UR6], RZ ;  /* 0x000000ffffff79a7 */ /* 0x000fe20008100406 */
[----:B------:R-:W3:Y:S02]  /*4c30*/  SYNCS.PHASECHK.TRANS64.TRYWAIT P2, [UR21+0x58], R9 ;  /* 0x00005809ff0075a7 */ /* 0x000ee40008041115 */
[----:B--23--:R-:W-:Y:S05]  /*4c40*/  @!P2 BRA `(.L_x_90) ;  /* 0x0000007400c8a947 */ /* 0x00cfea0003800000 */
.L_x_169:
        /* <DEDUP_REMOVED lines=8> */
[----:B------:R-:W-:Y:S01]  /*4cd0*/  @!UP0 UIADD3 UR24, UPT, UPT, UR21, 0x2200, URZ ;  /* 0x0000220015188890 */ /* 0x000fe2000fffe0ff */
[----:B------:R-:W-:Y:S01]  /*4ce0*/  VOTEU.ALL UP0, P1 ;  /* 0x0000000000ff7886 */ /* 0x000fe20000800000 */
[----:B------:R-:W-:Y:S01]  /*4cf0*/  UMOV UR27, UR35 ;  /* 0x00000023001b7c82 */ /* 0x000fe20008000000 */
[----:B------:R-:W-:Y:S02]  /*4d00*/  UMOV UR28, UR36 ;  /* 0x00000024001c7c82 */ /* 0x000fe40008000000 */
[----:B------:R-:W-:Y:S01]  /*4d10*/  IMAD.U32 R10, RZ, RZ, UR5 ;  /* 0x00000005ff0a7e24 */ /* 0x000fe2000f8e00ff */
[----:B------:R-:W-:Y:S01]  /*4d20*/  UPRMT UR6, UR45, 0x654, UR25 ;  /* 0x000006542d067896 */ /* 0x000fe20008000019 */
[----:B------:R-:W-:Y:S02]  /*4d30*/  IMAD.U32 R11, RZ, RZ, UR4 ;  /* 0x00000004ff0b7e24 */ /* 0x000fe4000f8e00ff */
[----:B------:R-:W-:Y:S01]  /*4d40*/  @!P1 IMAD.X R6, RZ, RZ, R17, P0 ;  /* 0x000000ffff069224 */ /* 0x000fe200000e0611 */
        /* <DEDUP_REMOVED lines=8> */
.L_x_171:
[----:B------:R-:W-:Y:S01]  /*4dd0*/  @!P1 R2UR UR5, R8 ;  /* 0x00000000080592ca */ /* 0x000fe200000e0000 */
[----:B------:R-:W-:Y:S01]  /*4de0*/  VOTEU.ALL UP0, P1 ;  /* 0x0000000000ff7886 */ /* 0x000fe20000800000 */
[----:B------:R-:W-:Y:S01]  /*4df0*/  @!P1 R2UR UR4, R6 ;  /* 0x00000000060492ca */ /* 0x000fe200000e0000 */
[----:B--2---:R-:W-:Y:S01]  /*4e00*/  @!P1 IMAD.MOV.U32 R0, RZ, RZ, 0x2000 ;  /* 0x00002000ff009424 */ /* 0x004fe200078e00ff */
[----:B------:R-:W-:Y:S01]  /*4e10*/  UMOV UR8, 0x0 ;  /* 0x0000000000087882 */ /* 0x000fe20000000000 */
[----:B------:R-:W-:Y:S01]  /*4e20*/  UMOV UR9, 0x10000000 ;  /* 0x1000000000097882 */ /* 0x000fe20000000000 */
[----:B------:R-:W-:Y:S01]  /*4e30*/  @!UP0 UIADD3 UR18, UPT, UPT, UR34, 0x80, URZ ;  /* 0x0000008022128890 */ /* 0x000fe2000fffe0ff */
[----:B------:R-:W-:Y:S01]  /*4e40*/  VIADD R14, R14, 0x1 ;  /* 0x000000010e0e7836 */ /* 0x000fe20000000000 */
[----:B------:R-:W-:Y:S01]  /*4e50*/  @!UP0 UIADD3 UR16, UPT, UPT, UR21, 0x4200, URZ ;  /* 0x0000420015108890 */ /* 0x000fe2000fffe0ff */
[----:B------:R-:W-:Y:S01]  /*4e60*/  VOTEU.ALL UP0, P1 ;  /* 0x0000000000ff7886 */ /* 0x000fe20000800000 */
[----:B------:R-:W-:Y:S01]  /*4e70*/  UMOV UR19, UR35 ;  /* 0x0000002300137c82 */ /* 0x000fe20008000000 */
[----:B------:R-:W-:Y:S02]  /*4e80*/  UMOV UR20, UR36 ;  /* 0x0000002400147c82 */ /* 0x000fe40008000000 */
[----:B------:R-:W-:Y:S01]  /*4e90*/  IMAD.U32 R10, RZ, RZ, UR5 ;  /* 0x00000005ff0a7e24 */ /* 0x000fe2000f8e00ff */
[----:B------:R-:W-:Y:S01]  /*4ea0*/  UPRMT UR6, UR45, 0x654, UR17 ;  /* 0x000006542d067896 */ /* 0x000fe20008000011 */
        /* <DEDUP_REMOVED lines=9> */
.L_x_173:
[----:B------:R-:W-:Y:S01]  /*4f40*/  @!P1 IADD3 R6, P0, PT, R16, 0x580, RZ ;  /* 0x0000058010069810 */ /* 0x000fe20007f1e0ff */
[----:B------:R-:W-:Y:S01]  /*4f50*/  VOTEU.ALL UP0, P1 ;  /* 0x0000000000ff7886 */ /* 0x000fe20000800000 */
[----:B------:R-:W-:Y:S01]  /*4f60*/  UMOV UR6, 0x0 ;  /* 0x0000000000067882 */ /* 0x000fe20000000000 */
[----:B------:R-:W-:Y:S01]  /*4f70*/  UMOV UR7, 0x10000000 ;  /* 0x1000000000077882 */ /* 0x000fe20000000000 */
[----:B------:R-:W-:Y:S01]  /*4f80*/  @!P1 R2UR UR5, R6 ;  /* 0x00000000060592ca */ /* 0x000fe200000e0000 */
[----:B--2---:R-:W-:Y:S01]  /*4f90*/  @!P1 IMAD.X R0, RZ, RZ, R17, P0 ;  /* 0x000000ffff009224 */ /* 0x004fe200000e0611 */
[----:B------:R-:W-:Y:S01]  /*4fa0*/  @!UP0 UIADD3 UR10, UPT, UPT, UR34, 0xc0, URZ ;  /* 0x000000c0220a8890 */ /* 0x000fe2000fffe0ff */
[----:B------:R-:W-:Y:S01]  /*4fb0*/  R2UR UR18, R142 ;  /* 0x000000008e1272ca */ /* 0x000fe200000e0000 */
[----:B------:R-:W-:Y:S01]  /*4fc0*/  @!UP0 UIADD3 UR8, UPT, UPT, UR21, 0x6200, URZ ;  /* 0x0000620015088890 */ /* 0x000fe2000fffe0ff */
[----:B------:R-:W-:Y:S01]  /*4fd0*/  R2UR UR16, R143 ;  /* 0x000000008f1072ca */ /* 0x000fe200000e0000 */
[----:B------:R-:W-:Y:S01]  /*4fe0*/  @!UP0 UIADD3 UR9, UPT, UPT, UR21, 0x48, URZ ;  /* 0x0000004815098890 */ /* 0x000fe2000fffe0ff */
[----:B------:R-:W-:Y:S01]  /*4ff0*/  @!P1 R2UR UR4, R0 ;  /* 0x00000000000492ca */ /* 0x000fe200000e0000 */
[----:B------:R-:W-:Y:S01]  /*5000*/  VOTEU.ALL UP0, P1 ;  /* 0x0000000000ff7886 */ /* 0x000fe20000800000 */
[----:B------:R-:W-:Y:S01]  /*5010*/  UMOV UR11, UR35 ;  /* 0x00000023000b7c82 */ /* 0x000fe20008000000 */
[----:B------:R-:W-:Y:S01]  /*5020*/  UMOV UR12, UR36 ;  /* 0x00000024000c7c82 */ /* 0x000fe20008000000 */
[C---:B------:R-:W-:Y:S01]  /*5030*/  ISETP.NE.AND P0, PT, R14.reuse, 0x2, PT ;  /* 0x000000020e00780c */ /* 0x040fe20003f05270 */
[----:B------:R-:W-:Y:S01]  /*5040*/  UPLOP3.LUT UP3, UPT, UPT, UPT, UPT, 0x80, 0x8 ;  /* 0x000000000008789c */ /* 0x000fe20003f6f070 */
[----:B------:R-:W-:Y:S01]  /*5050*/  IMAD.U32 R8, RZ, RZ, UR5 ;  /* 0x00000005ff087e24 */ /* 0x000fe2000f8e00ff */
[----:B------:R-:W-:Y:S01]  /*5060*/  LOP3.LUT R15, R15, 0x1, RZ, 0x3c, !PT ;  /* 0x000000010f0f7812 */ /* 0x000fe200078e3cff */
[----:B------:R-:W-:Y:S01]  /*5070*/  UMOV UR36, UR29 ;  /* 0x0000001d00247c82 */ /* 0x000fe20008000000 */
[----:B------:R-:W-:Y:S01]  /*5080*/  SEL R0, RZ, 0x1, P0 ;  /* 0x00000001ff007807 */ /* 0x000fe20000000000 */
[----:B------:R-:W-:Y:S01]  /*5090*/  UIADD3 UR20, UPT, UPT, UR13, UR18, URZ ;  /* 0x000000120d147290 */ /* 0x000fe2000fffe0ff */
[----:B------:R-:W-:Y:S01]  /*50a0*/  SEL R14, R14, RZ, P0 ;  /* 0x000000ff0e0e7207 */ /* 0x000fe20000000000 */
[----:B------:R-:W-:Y:S01]  /*50b0*/  UIADD3 UR16, UPT, UPT, UR14, UR16, URZ ;  /* 0x000000100e107290 */ /* 0x000fe2000fffe0ff */
[----:B------:R-:W-:Y:S01]  /*50c0*/  IMAD.U32 R9, RZ, RZ, UR4 ;  /* 0x00000004ff097e24 */ /* 0x000fe2000f8e00ff */
[----:B------:R-:W-:Y:S02]  /*50d0*/  @!P1 R2UR UR4, R8 ;  /* 0x00000000080492ca */ /* 0x000fe400000e0000 */
[----:B------:R-:W-:Y:S02]  /*50e0*/  LOP3.LUT R13, R13, R0, RZ, 0x3c, !PT ;  /* 0x000000000d0d7212 */ /* 0x000fe400078e3cff */
[----:B------:R-:W-:Y:S11]  /*50f0*/  @!P1 R2UR UR5, R9 ;  /* 0x00000000090592ca */ /* 0x000ff600000e0000 */
[----:B------:R-:W-:Y:S02]  /*5100*/  @!UPT UIADD3 URZ, UPT, UPT, URZ, URZ, URZ ;  /* 0x000000fffffff290 */ /* 0x000fe4000fffe0ff */
[----:B------:R2:W-:Y:S01]  /*5110*/  @!UP0 UTMALDG.3D [UR8], [UR4], desc[UR6] ;  /* 0x00000608040085b4 */ /* 0x0005e20008011000 */
[----:B------:R2:W-:Y:S01]  /*5120*/  @!P1 SYNCS.ARRIVE.TRANS64.RED.A0TR RZ, [UR21+0x48], R7 ;  /* 0x00004807ffff99a7 */ /* 0x0005e20008300415 */
[----:B------:R-:W-:Y:S01]  /*5130*/  SYNCS.ARRIVE.TRANS64.RED.A1T0 RZ, [UR37], RZ ;  /* 0x000000ffffff79a7 */ /* 0x000fe20008100425 */
[----:B------:R-:W-:Y:S05]  /*5140*/  BRA.U UP1, `(.L_x_93) ;  /* 0xfffffff101647547 */ /* 0x000fea000b83ffff */
[----:B------:R-:W-:-:S04]  /*5150*/  SHF.L.U32 R3, R15, 0x1f, RZ ;  /* 0x0000001f0f037819 */ /* 0x000fc800000006ff */
[----:B------:R-:W3:Y:S02]  /*5160*/  SYNCS.PHASECHK.TRANS64.TRYWAIT P0, [UR21+0x50], R3 ;  /* 0x00005003ff0075a7 */ /* 0x000ee40008001115 */
[----:B---3--:R-:W-:Y:S05]  /*5170*/  @!P0 BRA `(.L_x_94) ;  /* 0x0000007000c48947 */ /* 0x008fea0003800000 */
.L_x_175:
[----:B------:R-:W4:Y:S02]  /*5180*/  SYNCS.PHASECHK.TRANS64.TRYWAIT P0, [UR21+0x58], R3 ;  /* 0x00005803ff0075a7 */ /* 0x000f240008001115 */
[----:B----4-:R-:W-:Y:S05]  /*5190*/  @!P0 BRA `(.L_x_95) ;  /* 0x0000007000d48947 */ /* 0x010fea0003800000 */
.L_x_177:
[----:B------:R-:W4:Y:S02]  /*51a0*/  SYNCS.PHASECHK.TRANS64.TRYWAIT P0, [UR21+0x60], R3 ;  /* 0x00006003ff0075a7 */ /* 0x000f240008001115 */
[----:B----4-:R-:W-:Y:S05]  /*51b0*/  @!P0 BRA `(.L_x_96) ;  /* 0x0000007000e48947 */ /* 0x010fea0003800000 */
.L_x_179:
[----:B---3--:R-:W-:-:S07]  /*51c0*/  MOV R0, UR21 ;  /* 0x0000001500007c02 */ /* 0x008fce0008000f00 */
.L_x_97:
[----:B---3--:R-:W-:-:S04]  /*51d0*/  SHF.L.U32 R3, R15, 0x1f, RZ ;  /* 0x0000001f0f037819 */ /* 0x008fc800000006ff */
[----:B------:R3:W4:Y:S03]  /*51e0*/  SYNCS.PHASECHK.TRANS64.TRYWAIT P0, [R0+URZ+0x68], R3 ;  /* 0x00006803000075a7 */ /* 0x00072600080011ff */
[----:B----4-:R-:W-:Y:S05]  /*51f0*/  @!P0 NANOSLEEP.SYNCS 0x989680 ;  /* 0x009896800000895d */ /* 0x010fea0003900000 */
[----:B------:R-:W4:Y:S02]  /*5200*/  @!P0 SYNCS.PHASECHK.TRANS64 P0, [R0+URZ+0x68], R3 ;  /* 0x00006803000085a7 */ /* 0x000f2400080010ff */
[----:B-12-4-:R-:W-:Y:S05]  /*5210*/  @P0 EXIT ;  /* 0x000000000000094d */ /* 0x016fea0003800000 */
[----:B------:R-:W-:Y:S05]  /*5220*/  BRA `(.L_x_97) ;  /* 0xfffffffc00e87947 */ /* 0x000fea000383ffff */
.L_x_82:
[----:B------:R-:W-:-:S06]  /*5230*/  UISETP.GE.AND UP0, UPT, UR17, 0x4, UPT ;  /* 0x000000041100788c */ /* 0x000fcc000bf06270 */
[----:B------:R-:W-:-:S13]  /*5240*/  PLOP3.LUT P0, PT, PT, PT, UP0, 0x80, 0x8 ;  /* 0x000000000008781c */ /* 0x000fda0003f0f008 */
[----:B------:R-:W-:Y:S05]  /*5250*/  @!P0 EXIT ;  /* 0x000000000000894d */ /* 0x000fea0003800000 */
[----:B------:R-:W-:Y:S01]  /*5260*/  BAR.SYNC.DEFER_BLOCKING 0x6, 0xa0 ;  /* 0x0182800000007b1d */ /* 0x000fe20000010000 */
[C---:B------:R-:W-:Y:S01]  /*5270*/  IMAD.U32 R69, R155.reuse, 0x10000, RZ ;  /* 0x000100009b457824 */ /* 0x040fe200078e00ff */
[C---:B------:R-:W-:Y:S01]  /*5280*/  R2P PR, R155.reuse, 0x6 ;  /* 0x000000069b007804 */ /* 0x040fe20000000000 */
[----:B------:R-:W-:Y:S01]  /*5290*/  IMAD.SHL.U32 R4, R155, 0x40, RZ ;  /* 0x000000409b047824 */ /* 0x000fe200078e00ff */
[----:B------:R-:W-:Y:S01]  /*52a0*/  CS2R R146, SRZ ;  /* 0x0000000000927805 */ /* 0x000fe2000001ff00 */
[----:B------:R-:W-:Y:S01]  /*52b0*/  IMAD.MOV.U32 R152, RZ, RZ, 0x20 ;  /* 0x00000020ff987424 */ /* 0x000fe200078e00ff */
[----:B------:R-:W-:Y:S02]  /*52c0*/  UMOV UR44, 0x400 ;  /* 0x00000400002c7882 */ /* 0x000fe40000000000 */
[----:B------:R-:W1:Y:S01]  /*52d0*/  LDC.64 R138, c[0x0][0x8b0] ;  /* 0x00022c00ff8a7b82 */ /* 0x000e620000000a00 */
[----:B------:R-:W-:Y:S01]  /*52e0*/  ULEA UR44, UR45, UR44, 0x18 ;  /* 0x0000002c2d2c7291 */ /* 0x000fe2000f8ec0ff */
[----:B------:R-:W-:Y:S01]  /*52f0*/  LOP3.LUT R69, R69, 0x600000, RZ, 0xc0, !PT ;  /* 0x0060000045457812 */ /* 0x000fe200078ec0ff */
[----:B------:R-:W-:Y:S01]  /*5300*/  IMAD.SHL.U32 R135, R155, 0x8, RZ ;  /* 0x000000089b877824 */ /* 0x000fe200078e00ff */
[----:B------:R-:W-:Y:S01]  /*5310*/  LOP3.LUT R6, R4, 0x180, RZ, 0xc0, !PT ;  /* 0x0000018004067812 */ /* 0x000fe200078ec0ff */
[----:B------:R-:W-:Y:S01]  /*5320*/  IMAD.MOV.U32 R153, RZ, RZ, 0x10 ;  /* 0x00000010ff997424 */ /* 0x000fe200078e00ff */
[----:B------:R-:W-:Y:S01]  /*5330*/  SEL R152, R152, 0xffffffe0, !P2 ;  /* 0xffffffe098987807 */ /* 0x000fe20005000000 */
[----:B------:R-:W-:Y:S01]  /*5340*/  UIADD3 UR5, UPT, UPT, UR44, 0x200, URZ ;  /* 0x000002002c057890 */ /* 0x000fe2000fffe0ff */
[----:B------:R-:W2:Y:S01]  /*5350*/  LDC.64 R136, c[0x0][0x8a8] ;  /* 0x00022a00ff887b82 */ /* 0x000ea20000000a00 */
[----:B------:R-:W-:Y:S01]  /*5360*/  UIADD3 UR4, UPT, UPT, UR44, 0x8200, URZ ;  /* 0x000082002c047890 */ /* 0x000fe2000fffe0ff */
[----:B------:R-:W-:Y:S01]  /*5370*/  LOP3.LUT R135, R6, 0x30, R135, 0xf8, !PT ;  /* 0x0000003006877812 */ /* 0x000fe200078ef887 */
[----:B------:R-:W-:Y:S01]  /*5380*/  IMAD.MOV.U32 R68, RZ, RZ, RZ ;  /* 0x000000ffff447224 */ /* 0x000fe200078e00ff */
[----:B------:R-:W-:Y:S01]  /*5390*/  SEL R153, R153, 0xfffffff0, !P1 ;  /* 0xfffffff099997807 */ /* 0x000fe20004800000 */
[----:B------:R-:W-:Y:S01]  /*53a0*/  IMAD.MOV.U32 R150, RZ, RZ, RZ ;  /* 0x000000ffff967224 */ /* 0x000fe200078e00ff */
[----:B------:R-:W-:Y:S01]  /*53b0*/  LOP3.LUT R135, R135, 0x1e40, R4, 0xf8, !PT ;  /* 0x00001e4087877812 */ /* 0x000fe200078ef804 */
[----:B------:R-:W-:Y:S01]  /*53c0*/  IMAD.U32 R156, RZ, RZ, UR5 ;  /* 0x00000005ff9c7e24 */ /* 0x000fe2000f8e00ff */
[----:B------:R-:W-:Y:S01]  /*53d0*/  LOP3.LUT R155, R155, 0x60, RZ, 0xc0, !PT ;  /* 0x000000609b9b7812 */ /* 0x000fe200078ec0ff */
[----:B------:R-:W3:Y:S01]  /*53e0*/  LDS R0, [UR44+0x110] ;  /* 0x0001102cff007984 */ /* 0x000ee20008000800 */
[----:B------:R-:W-:Y:S01]  /*53f0*/  CS2R R148, SRZ ;  /* 0x0000000000947805 */ /* 0x000fe2000001ff00 */
[----:B------:R-:W-:Y:S01]  /*5400*/  IMAD.U32 R154, RZ, RZ, UR4 ;  /* 0x00000004ff9a7e24 */ /* 0x000fe2000f8e00ff */
[----:B------:R-:W4:Y:S01]  /*5410*/  LDCU UR58, c[0x0][0x370] ;  /* 0x00006e00ff3a77ac */ /* 0x000f220008000800 */
[----:B------:R-:W1:Y:S01]  /*5420*/  LDCU.64 UR62, c[0x0][0x348] ;  /* 0x00006900ff3e77ac */ /* 0x000e620008000a00 */
[----:B------:R-:W1:Y:S01]  /*5430*/  LDCU UR43, c[0x0][0xb0c] ;  /* 0x00016180ff2b77ac */ /* 0x000e620008000800 */
[----:B------:R-:W1:Y:S01]  /*5440*/  LDCU UR39, c[0x0][0xb30] ;  /* 0x00016600ff2777ac */ /* 0x000e620008000800 */
[----:B------:R-:W1:Y:S01]  /*5450*/  LDCU.64 UR56, c[0x0][0x888] ;  /* 0x00011100ff3877ac */ /* 0x000e620008000a00 */
[----:B------:R-:W1:Y:S01]  /*5460*/  LDCU.64 UR40, c[0x0][0xb28] ;  /* 0x00016500ff2877ac */ /* 0x000e620008000a00 */
[----:B------:R-:W1:Y:S01]  /*5470*/  LDCU.64 UR60, c[0x0][0x890] ;  /* 0x00011200ff3c77ac */ /* 0x000e620008000a00 */
[----:B------:R-:W1:Y:S01]  /*5480*/  LDCU.128 UR52, c[0x0][0xb10] ;  /* 0x00016200ff3477ac */ /* 0x000e620008000c00 */
[----:B------:R-:W1:Y:S01]  /*5490*/  LDCU UR47, c[0x0][0x374] ;  /* 0x00006e80ff2f77ac */ /* 0x000e620008000800 */
[----:B---3--:R-:W-:Y:S01]  /*54a0*/  IMAD.IADD R69, R0, 0x1, R69 ;  /* 0x0000000100457824 */ /* 0x008fe200078e0245 */
[----:B------:R-:W-:-:S04]  /*54b0*/  SHF.R.S32.HI R0, RZ, 0x4, R152 ;  /* 0x00000004ff007819 */ /* 0x000fc80000011498 */
[----:B-12-4-:R-:W-:-:S07]  /*54c0*/  LEA.HI.SX32 R151, R153, R0, 0x1c ;  /* 0x0000000099977211 */ /* 0x016fce00078fe2ff */
.L_x_139:
[C---:B------:R-:W-:Y:S02]  /*54d0*/  LEA R3, R146.reuse, UR44, 0x3 ;  /* 0x0000002c92037c11 */ /* 0x040fe4000f8e18ff */
[----:B------:R-:W-:Y:S02]  /*54e0*/  SHF.L.U32 R0, R149, 0x1f, RZ ;  /* 0x0000001f95007819 */ /* 0x000fe400000006ff */
[----:B------:R-:W-:Y:S02]  /*54f0*/  LEA R5, R146, UR44, 0x4 ;  /* 0x0000002c92057c11 */ /* 0x000fe4000f8e20ff */
[----:B-1----:R-:W1:Y:S02]  /*5500*/  SYNCS.PHASECHK.TRANS64.TRYWAIT P0, [R3+URZ+0x80], R0 ;  /* 0x00008000030075a7 */ /* 0x002e6400080011ff */
[----:B-1----:R-:W-:Y:S05]  /*5510*/  @!P0 BRA `(.L_x_98) ;  /* 0x0000007000248947 */ /* 0x002fea0003800000 */
.L_x_180:
        /* <DEDUP_REMOVED lines=11> */
[----:B------:R-:W-:Y:S01]  /*55d0*/  PLOP3.LUT P0, PT, PT, PT, UP1, 0x80, 0x8 ;  /* 0x000000000008781c */ /* 0x000fe20003f0f018 */
[----:B------:R-:W-:Y:S11]  /*55e0*/  UP2UR UR46, UPR, URZ, 0x2 ;  /* 0x00000002ff2e7883 */ /* 0x000ff60008000000 */
[----:B------:R-:W-:Y:S01]  /*55f0*/  @!UPT UIADD3 URZ, UPT, UPT, URZ, URZ, URZ ;  /* 0x000000fffffff290 */ /* 0x000fe2000fffe0ff */
[----:B-1----:R-:W-:Y:S02]  /*5600*/  @P0 SHF.R.U32.HI R0, RZ, 0x10, R5 ;  /* 0x00000010ff000819 */ /* 0x002fe40000011605 */
        /* <DEDUP_REMOVED lines=12> */
[----:B------:R-:W2:Y:S01]  /*56d0*/  LDCU UR12, c[0x0][0xb20] ;  /* 0x00016400ff0c77ac */ /* 0x000ea20008000800 */
[----:B------:R-:W-:Y:S02]  /*56e0*/  UIMAD.WIDE.U32 UR4, UR47, UR55, URZ ;  /* 0x000000372f0472a5 */ /* 0x000fe4000f8e00ff */
[----:B------:R-:W-:Y:S02]  /*56f0*/  UIMAD.WIDE.U32 UR6, UR58, UR52, URZ ;  /* 0x000000343a0672a5 */ /* 0x000fe4000f8e00ff */
[----:B------:R-:W-:Y:S02]  /*5700*/  UISETP.NE.AND UP0, UPT, UR54, 0x1, UPT ;  /* 0x000000013600788c */ /* 0x000fe4000bf05270 */
[----:B------:R-:W-:Y:S02]  /*5710*/  UIMAD.WIDE.U32 UR8, UR37, UR55, URZ ;  /* 0x00000037250872a5 */ /* 0x000fe4000f8e00ff */
[----:B------:R-:W-:Y:S02]  /*5720*/  UIMAD.WIDE.U32 UR10, UR38, UR52, URZ ;  /* 0x00000034260a72a5 */ /* 0x000fe4000f8e00ff */
[----:B------:R-:W-:Y:S02]  /*5730*/  UISETP.NE.AND UP1, UPT, UR43, 0x1, UPT ;  /* 0x000000012b00788c */ /* 0x000fe4000bf25270 */
[----:B------:R-:W-:Y:S01]  /*5740*/  UISETP.NE.AND UP2, UPT, UR42, 0x1, UPT ;  /* 0x000000012a00788c */ /* 0x000fe2000bf45270 */
[----:B------:R-:W-:Y:S02]  /*5750*/  UMOV UR4, UR5 ;  /* 0x0000000500047c82 */ /* 0x000fe40008000000 */
[----:B--2---:R-:W-:Y:S03]  /*5760*/  USHF.R.U32.HI UR5, URZ, UR12, UR4 ;  /* 0x0000000cff057299 */ /* 0x004fe60008011604 */
[----:B------:R-:W-:Y:S02]  /*5770*/  UMOV UR4, UR7 ;  /* 0x0000000700047c82 */ /* 0x000fe40008000000 */
[----:B------:R-:W-:Y:S02]  /*5780*/  USHF.R.U32.HI UR7, URZ, UR53, UR4 ;  /* 0x00000035ff077299 */ /* 0x000fe40008011604 */
[----:B------:R-:W-:Y:S02]  /*5790*/  USEL UR4, UR47, UR5, !UP0 ;  /* 0x000000052f047287 */ /* 0x000fe4000c000000 */
[----:B------:R-:W-:Y:S01]  /*57a0*/  USEL UR7, UR58, UR7, !UP1 ;  /* 0x000000073a077287 */ /* 0x000fe2000c800000 */
[----:B------:R-:W-:Y:S01]  /*57b0*/  UMOV UR5, UR9 ;  /* 0x0000000900057c82 */ /* 0x000fe20008000000 */
[----:B------:R-:W-:Y:S02]  /*57c0*/  UIMAD.WIDE.U32 UR8, UR4, UR40, URZ ;  /* 0x00000028040872a5 */ /* 0x000fe4000f8e00ff */
[----:B------:R-:W-:Y:S03]  /*57d0*/  USHF.R.U32.HI UR6, URZ, UR12, UR5 ;  /* 0x0000000cff067299 */ /* 0x000fe60008011605 */
[----:B------:R-:W-:Y:S01]  /*57e0*/  UMOV UR5, UR11 ;  /* 0x0000000b00057c82 */ /* 0x000fe20008000000 */
[----:B------:R-:W-:Y:S02]  /*57f0*/  UIMAD.WIDE.U32 UR10, UR7, UR40, URZ ;  /* 0x00000028070a72a5 */ /* 0x000fe4000f8e00ff */
[----:B------:R-:W-:Y:S02]  /*5800*/  USHF.R.U32.HI UR12, URZ, UR53, UR5 ;  /* 0x00000035ff0c7299 */ /* 0x000fe40008011605 */
[----:B------:R-:W-:Y:S01]  /*5810*/  USEL UR6, UR37, UR6, !UP0 ;  /* 0x0000000625067287 */ /* 0x000fe2000c000000 */
[----:B------:R-:W-:Y:S02]  /*5820*/  UMOV UR5, UR9 ;  /* 0x0000000900057c82 */ /* 0x000fe40008000000 */
[----:B------:R-:W-:Y:S01]  /*5830*/  UMOV UR10, UR11 ;  /* 0x0000000b000a7c82 */ /* 0x000fe20008000000 */
[----:B------:R-:W-:Y:S02]  /*5840*/  @UP2 USHF.R.U32.HI UR4, URZ, UR41, UR5 ;  /* 0x00000029ff042299 */ /* 0x000fe40008011605 */
[----:B------:R-:W-:Y:S02]  /*5850*/  @UP2 USHF.R.U32.HI UR7, URZ, UR41, UR10 ;  /* 0x00000029ff072299 */ /* 0x000fe4000801160a */
[----:B------:R-:W-:Y:S02]  /*5860*/  UIMAD UR4, UR42, UR4, URZ ;  /* 0x000000042a0472a4 */ /* 0x000fe4000f8e02ff */
        /* <DEDUP_REMOVED lines=8> */
[----:B------:R-:W-:Y:S02]  /*58f0*/  USEL UR11, UR6, UR4, !UP2 ;  /* 0x00000004060b7287 */ /* 0x000fe4000d000000 */
[----:B------:R-:W-:Y:S02]  /*5900*/  UIADD3 UR8, UPT, UPT, -UR5, URZ, URZ ;  /* 0x000000ff05087290 */ /* 0x000fe4000fffe1ff */
[----:B------:R-:W-:Y:S01]  /*5910*/  UIADD3 UR10, UPT, UPT, -UR11, URZ, URZ ;  /* 0x000000ff0b0a7290 */ /* 0x000fe2000fffe1ff */
[----:B------:R-:W-:Y:S01]  /*5920*/  @!UP0 UMOV UR4, UR9 ;  /* 0x0000000900048c82 */ /* 0x000fe20008000000 */
[----:B------:R-:W-:Y:S02]  /*5930*/  UIADD3 UR9, UPT, UPT, -UR6, URZ, URZ ;  /* 0x000000ff06097290 */ /* 0x000fe4000fffe1ff */
[----:B------:R-:W-:Y:S02]  /*5940*/  @!UP0 USHF.R.U32.HI UR4, URZ, UR41, UR4 ;  /* 0x00000029ff048299 */ /* 0x000fe40008011604 */
[----:B------:R-:W-:Y:S02]  /*5950*/  UIMAD UR10, UR42, UR10, UR6 ;  /* 0x0000000a2a0a72a4 */ /* 0x000fe4000f8e0206 */
[----:B------:R-:W-:Y:S04]  /*5960*/  @!UP0 USEL UR4, UR5, UR4, !UP2 ;  /* 0x0000000405048287 */ /* 0x000fe8000d000000 */
[----:B------:R-:W-:Y:S02]  /*5970*/  @!UP0 UIMAD UR10, UR7, UR10, UR4 ;  /* 0x0000000a070a82a4 */ /* 0x000fe4000f8e0204 */
[----:B------:R-:W-:Y:S02]  /*5980*/  @!UP0 UIADD3 UR11, UPT, UPT, UR11, -UR4, URZ ;  /* 0x800000040b0b8290 */ /* 0x000fe4000fffe0ff */
[----:B------:R-:W-:Y:S02]  /*5990*/  UIMAD UR7, UR43, UR8, UR38 ;  /* 0x000000082b0772a4 */ /* 0x000fe4000f8e0226 */
[----:B------:R-:W-:Y:S02]  /*59a0*/  @!UP0 UIMAD UR6, UR11, UR42, UR5 ;  /* 0x0000002a0b0682a4 */ /* 0x000fe4000f8e0205 */
[----:B------:R-:W-:Y:S01]  /*59b0*/  UIMAD UR4, UR54, UR9, UR37 ;  /* 0x00000009360472a4 */ /* 0x000fe2000f8e0225 */
[----:B------:R-:W-:Y:S02]  /*59c0*/  @!UP0 UMOV UR5, UR10 ;  /* 0x0000000a00058c82 */ /* 0x000fe40008000000 */
[----:B------:R-:W-:Y:S02]  /*59d0*/  UIMAD UR38, UR5, UR43, UR7 ;  /* 0x0000002b052672a4 */ /* 0x000fe4000f8e0207 */
[----:B------:R-:W-:Y:S11]  /*59e0*/  UIMAD UR37, UR6, UR54, UR4 ;  /* 0x00000036062572a4 */ /* 0x000ff6000f8e0204 */
[----:B------:R-:W-:Y:S01]  /*59f0*/  @!UPT UIADD3 URZ, UPT, UPT, URZ, URZ, URZ ;  /* 0x000000fffffff290 */ /* 0x000fe2000fffe0ff */
.L_x_99:
[----:B------:R-:W-:Y:S01]  /*5a00*/  UISETP.NE.AND UP0, UPT, UR39, 0x1, UPT ;  /* 0x000000012700788c */ /* 0x000fe2000bf05270 */
[----:B------:R-:W-:Y:S01]  /*5a10*/  R2UR UR11, R156 ;  /* 0x000000009c0b72ca */ /* 0x000fe200000e0000 */
[----:B------:R-:W-:Y:S01]  /*5a20*/  USHF.L.U32 UR50, UR16, 0x7, URZ ;  /* 0x0000000710327899 */ /* 0x000fe200080006ff */
[----:B------:R-:W-:Y:S01]  /*5a30*/  IADD3 R146, PT, PT, R146, 0x1, RZ ;  /* 0x0000000192927810 */ /* 0x000fe20007ffe0ff */
[----:B------:R-:W-:Y:S07]  /*5a40*/  USHF.L.U32 UR49, UR20, 0x8, URZ ;  /* 0x0000000814317899 */ /* 0x000fee00080006ff */
[----:B------:R-:W2:Y:S01]  /*5a50*/  @!UP0 LDCU.128 UR12, c[0x0][0xb10] ;  /* 0x00016200ff0c87ac */ /* 0x000ea20008000c00 */
[----:B------:R-:W3:Y:S01]  /*5a60*/  @!UP0 LDCU UR5, c[0x0][0xb0c] ;  /* 0x00016180ff0587ac */ /* 0x000ee20008000800 */
[----:B------:R-:W4:Y:S01]  /*5a70*/  @!UP0 LDCU UR10, c[0x0][0xb20] ;  /* 0x00016400ff0a87ac */ /* 0x000f220008000800 */
[----:B--2---:R-:W-:Y:S02]  /*5a80*/  UIMAD.WIDE.U32 UR8, UR38, UR12, URZ ;  /* 0x0000000c260872a5 */ /* 0x004fe4000f8e00ff */
[----:B------:R-:W-:Y:S02]  /*5a90*/  UIMAD.WIDE.U32 UR6, UR37, UR15, URZ ;  /* 0x0000000f250672a5 */ /* 0x000fe4000f8e00ff */
[----:B------:R-:W-:Y:S03]  /*5aa0*/  @!UP0 UISETP.NE.AND UP1, UPT, UR14, 0x1, UPT ;  /* 0x000000010e00888c */ /* 0x000fe6000bf25270 */
[----:B------:R-:W-:Y:S01]  /*5ab0*/  @!UP0 UMOV UR4, UR9 ;  /* 0x0000000900048c82 */ /* 0x000fe20008000000 */
[----:B---3--:R-:W-:Y:S02]  /*5ac0*/  @!UP0 UISETP.NE.AND UP2, UPT, UR5, 0x1, UPT ;  /* 0x000000010500888c */ /* 0x008fe4000bf45270 */
[----:B------:R-:W-:Y:S01]  /*5ad0*/  @!UP0 USHF.R.U32.HI UR4, URZ, UR13, UR4 ;  /* 0x0000000dff048299 */ /* 0x000fe20008011604 */
[----:B------:R-:W-:Y:S02]  /*5ae0*/  @!UP0 UMOV UR6, UR7 ;  /* 0x0000000700068c82 */ /* 0x000fe40008000000 */
[----:B----4-:R-:W-:Y:S02]  /*5af0*/  @!UP0 USHF.R.U32.HI UR6, URZ, UR10, UR6 ;  /* 0x0000000aff068299 */ /* 0x010fe40008011606 */
[----:B------:R-:W-:Y:S02]  /*5b00*/  @!UP0 USEL UR7, UR38, UR4, !UP2 ;  /* 0x0000000426078287 */ /* 0x000fe4000d000000 */
[----:B------:R-:W-:Y:S04]  /*5b10*/  @!UP0 USEL UR6, UR37, UR6, !UP1 ;  /* 0x0000000625068287 */ /* 0x000fe8000c800000 */
[----:B------:R-:W-:Y:S02]  /*5b20*/  @!UP0 UIADD3 UR4, UPT, UPT, -UR7, UR6, URZ ;  /* 0x0000000607048290 */ /* 0x000fe4000fffe1ff */
[----:B------:R-:W-:Y:S02]  /*5b30*/  @!UP0 UIADD3 UR6, UPT, UPT, UR7, -UR6, URZ ;  /* 0x8000000607068290 */ /* 0x000fe4000fffe0ff */
[----:B------:R-:W-:Y:S02]  /*5b40*/  @!UP0 UIMAD UR38, UR4, UR5, UR38 ;  /* 0x00000005042682a4 */ /* 0x000fe4000f8e0226 */
[----:B------:R-:W-:Y:S02]  /*5b50*/  @!UP0 UIMAD UR37, UR6, UR14, UR37 ;  /* 0x0000000e062582a4 */ /* 0x000fe4000f8e0225 */
[----:B------:R-:W-:Y:S09]  /*5b60*/  ULOP3.LUT UP0, URZ, UR11, 0x1b0, URZ, 0xc0, !UPT ;  /* 0x000001b00bff7892 */ /* 0x000ff2000f80c0ff */
[----:B------:R-:W-:Y:S05]  /*5b70*/  BRA.U !UP0, `(.L_x_100) ;  /* 0x0000000108407547 */ /* 0x000fea000b800000 */
[----:B------:R-:W2:Y:S01]  /*5b80*/  LDCU.64 UR8, c[0x4][0x88] ;  /* 0x01001100ff0877ac */ /* 0x000ea20008000a00 */
[----:B------:R-:W-:Y:S01]  /*5b90*/  MOV R3, 0x0 ;  /* 0x0000000000037802 */ /* 0x000fe20000000f00 */
[----:B------:R-:W-:Y:S02]  /*5ba0*/  HFMA2 R12, -RZ, RZ, 0, 5.9604644775390625e-08 ;  /* 0x00000001ff0c7431 */ /* 0x000fe400000001ff */
[----:B------:R-:W-:Y:S02]  /*5bb0*/  IMAD.MOV.U32 R8, RZ, RZ, 0x70 ;  /* 0x00000070ff087424 */ /* 0x000fe400078e00ff */
[----:B------:R-:W-:Y:S01]  /*5bc0*/  IMAD.MOV.U32 R13, RZ, RZ, RZ ;  /* 0x000000ffff0d7224 */ /* 0x000fe200078e00ff */
[----:B------:R-:W3:Y:S01]  /*5bd0*/  LDCU.64 UR6, c[0x4][0x90] ;  /* 0x01001200ff0677ac */ /* 0x000ee20008000a00 */
[----:B------:R-:W4:Y:S01]  /*5be0*/  LDC.64 R2, c[0x4][R3] ;  /* 0x0100000003027b82 */ /* 0x000f220000000a00 */
[----:B------:R-:W1:Y:S01]  /*5bf0*/  LDCU.64 UR4, c[0x4][0x8] ;  /* 0x01000100ff0477ac */ /* 0x000e620008000a00 */
[----:B--2---:R-:W-:Y:S01]  /*5c00*/  MOV R5, UR9 ;  /* 0x0000000900057c02 */ /* 0x004fe20008000f00 */
[----:B------:R-:W-:Y:S01]  /*5c10*/  IMAD.U32 R4, RZ, RZ, UR8 ;  /* 0x00000008ff047e24 */ /* 0x000fe2000f8e00ff */
[----:B---3--:R-:W-:Y:S01]  /*5c20*/  MOV R7, UR7 ;  /* 0x0000000700077c02 */ /* 0x008fe20008000f00 */
[----:B------:R-:W-:Y:S01]  /*5c30*/  IMAD.U32 R6, RZ, RZ, UR6 ;  /* 0x00000006ff067e24 */ /* 0x000fe2000f8e00ff */
[----:B-1----:R-:W-:Y:S01]  /*5c40*/  MOV R11, UR5 ;  /* 0x00000005000b7c02 */ /* 0x002fe20008000f00 */
[----:B------:R-:W-:Y:S02]  /*5c50*/  IMAD.U32 R10, RZ, RZ, UR4 ;  /* 0x00000004ff0a7e24 */ /* 0x000fe4000f8e00ff */
[----:B------:R-:W-:Y:S07]  /*5c60*/  LEPC R20, `(.L_x_100) ;  /* 0x000000001014794e */ /* 0x000fee0000000000 */
[----:B----45:R-:W-:Y:S05]  /*5c70*/  CALL.ABS.NOINC R2 ;  /* 0x0000000002007343 */ /* 0x030fea0003c00000 */
.L_x_100:
[----:B------:R-:W-:Y:S01]  /*5c80*/  LOP3.LUT P0, RZ, R154, 0x1b0, RZ, 0xc0, !PT ;  /* 0x000001b09aff7812 */ /* 0x000fe2000780c0ff */
[----:B------:R-:W-:Y:S11]  /*5c90*/  BSSY.RECONVERGENT B6, `(.L_x_101) ;  /* 0x0000013000067945 */ /* 0x000ff60003800200 */
[----:B------:R-:W-:Y:S01]  /*5ca0*/  @!UPT UIADD3 URZ, UPT, UPT, URZ, URZ, URZ ;  /* 0x000000fffffff290 */ /* 0x000fe2000fffe0ff */
[----:B------:R-:W-:Y:S05]  /*5cb0*/  @!P0 BRA `(.L_x_102) ;  /* 0x0000000000408947 */ /* 0x000fea0003800000 */
        /* <DEDUP_REMOVED lines=16> */
.L_x_102:
[----:B------:R-:W-:Y:S05]  /*5dc0*/  BSYNC.RECONVERGENT B6 ;  /* 0x0000000000067941 */ /* 0x000fea0003800200 */
.L_x_101:
[----:B------:R-:W-:Y:S01]  /*5dd0*/  R2UR UR4, R144 ;  /* 0x00000000900472ca */ /* 0x000fe200000e0000 */
[----:B------:R-:W-:Y:S01]  /*5de0*/  UISETP.NE.U32.AND UP0, UPT, UR60, URZ, UPT ;  /* 0x000000ff3c00728c */ /* 0x000fe2000bf05070 */
[----:B------:R-:W-:Y:S02]  /*5df0*/  ISETP.NE.U32.AND P4, PT, R138, RZ, PT ;  /* 0x000000ff8a00720c */ /* 0x000fe40003f85070 */
[----:B------:R-:W-:Y:S01]  /*5e00*/  ISETP.NE.U32.AND P2, PT, RZ, UR56, PT ;  /* 0x00000038ff007c0c */ /* 0x000fe2000bf45070 */
[----:B------:R-:W-:Y:S01]  /*5e10*/  UISETP.NE.AND.EX UP1, UPT, UR61, URZ, UPT, UP0 ;  /* 0x000000ff3d00728c */ /* 0x000fe2000bf25300 */
[----:B------:R-:W-:Y:S01]  /*5e20*/  ISETP.NE.AND.EX P4, PT, R139, RZ, PT, P4 ;  /* 0x000000ff8b00720c */ /* 0x000fe20003f85340 */
[----:B------:R-:W-:Y:S01]  /*5e30*/  UPLOP3.LUT UP0, UPT, UPT, UPT, UPT, 0x40, 0x4 ;  /* 0x000000000004789c */ /* 0x000fe20003f0e870 */
[----:B------:R-:W-:Y:S05]  /*5e40*/  ISETP.NE.AND.EX P2, PT, RZ, UR57, PT, P2 ;  /* 0x00000039ff007c0c */ /* 0x000fea000bf45320 */
[----:B------:R-:W-:Y:S06]  /*5e50*/  UISETP.NE.AND UP2, UPT, UR4, URZ, UPT ;  /* 0x000000ff0400728c */ /* 0x000fec000bf45270 */
[----:B------:R-:W-:Y:S05]  /*5e60*/  PLOP3.LUT P1, PT, PT, PT, UP2, 0x80, 0x8 ;  /* 0x000000000008781c */ /* 0x000fea0003f2f028 */
[----:B------:R-:W-:Y:S06]  /*5e70*/  @UP2 UPLOP3.LUT UP0, UPT, UPT, UPT, UP1, 0x80, 0x8 ;  /* 0x000000000008289c */ /* 0x000fec0003f0f010 */
[----:B------:R-:W-:Y:S01]  /*5e80*/  PLOP3.LUT P0, PT, PT, PT, UP0, 0x80, 0x8 ;  /* 0x000000000008781c */ /* 0x000fe20003f0f008 */
[----:B------:R-:W-:Y:S01]  /*5e90*/  @!UPT UIADD3 URZ, UPT, UPT, URZ, URZ, URZ ;  /* 0x000000fffffff290 */ /* 0x000fe2000fffe0ff */
[----:B------:R-:W-:Y:S11]  /*5ea0*/  BRA.U !UP1, `(.L_x_103) ;  /* 0x00000001093c7547 */ /* 0x000ff6000b800000 */
[----:B------:R-:W-:Y:S01]  /*5eb0*/  UISETP.NE.U32.AND UP0, UPT, UR56, URZ, UPT ;  /* 0x000000ff3800728c */ /* 0x000fe2000bf05070 */
[----:B-1----:R-:W-:Y:S01]  /*5ec0*/  HFMA2 R0, -RZ, RZ, 0, 5.9604644775390625e-08 ;  /* 0x00000001ff007431 */ /* 0x002fe200000001ff */
[----:B------:R-:W1:Y:S01]  /*5ed0*/  LDCU.64 UR8, c[0x0][0x358] ;  /* 0x00006b00ff0877ac */ /* 0x000e620008000a00 */
[----:B------:R-:W-:Y:S01]  /*5ee0*/  IMAD.MOV.U32 R140, RZ, RZ, 0x1 ;  /* 0x00000001ff8c7424 */ /* 0x000fe200078e00ff */
[----:B------:R-:W-:Y:S06]  /*5ef0*/  UISETP.NE.AND.EX UP0, UPT, UR57, URZ, UPT, UP0 ;  /* 0x000000ff3900728c */ /* 0x000fec000bf05300 */
[----:B------:R-:W-:Y:S05]  /*5f00*/  PLOP3.LUT P3, PT, PT, PT, UP0, 0x80, 0x8 ;  /* 0x000000000008781c */ /* 0x000fea0003f6f008 */
[----:B------:R-:W2:Y:S01]  /*5f10*/  @UP0 LDCU.64 UR4, c[0x0][0x888] ;  /* 0x00011100ff0407ac */ /* 0x000ea20008000a00 */
[----:B------:R-:W-:Y:S07]  /*5f20*/  @UP0 UIMAD UR6, UR36, UR60, URZ ;  /* 0x0000003c240602a4 */ /* 0x000fee000f8e02ff */
[----:B------:R-:W-:Y:S01]  /*5f30*/  @!P3 PRMT R140, R0, 0x7610, R140 ;  /* 0x00007610008cb816 */ /* 0x000fe2000000008c */
[----:B--2---:R-:W-:Y:S06]  /*5f40*/  @UP0 UIMAD.WIDE UR4, UR6, 0x4, UR4 ;  /* 0x00000004060408a5 */ /* 0x004fec000f8e0204 */
[----:B------:R-:W-:Y:S01]  /*5f50*/  IMAD.U32 R2, RZ, RZ, UR4 ;  /* 0x00000004ff027e24 */ /* 0x000fe2000f8e00ff */
[----:B------:R-:W-:Y:S04]  /*5f60*/  MOV R3, UR5 ;  /* 0x0000000500037c02 */ /* 0x000fe80008000f00 */
[----:B------:R-:W2:Y:S01]  /*5f70*/  @!UP0 LDCU UR4, c[0x0][0x880] ;  /* 0x00011000ff0487ac */ /* 0x000ea20008000800 */
[----:B-1---5:R3:W5:Y:S02]  /*5f80*/  @P3 LDG.E R72, desc[UR8][R2.64] ;  /* 0x0000000802483981 */ /* 0x022764000c1e1900 */
[----:B--23--:R-:W-:Y:S02]  /*5f90*/  @!P3 IMAD.U32 R72, RZ, RZ, UR4 ;  /* 0x00000004ff48be24 */ /* 0x00cfe4000f8e00ff */
.L_x_103:
[----:B------:R-:W-:Y:S05]  /*5fa0*/  @!P4 BRA `(.L_x_104) ;  /* 0x000000000024c947 */ /* 0x000fea0003800000 */
[----:B------:R-:W-:Y:S01]  /*5fb0*/  ISETP.NE.U32.AND P3, PT, R136, RZ, PT ;  /* 0x000000ff8800720c */ /* 0x000fe20003f65070 */
[----:B------:R-:W2:Y:S03]  /*5fc0*/  LDCU.64 UR4, c[0x0][0x358] ;  /* 0x00006b00ff0477ac */ /* 0x000ea60008000a00 */
[----:B------:R-:W-:Y:S11]  /*5fd0*/  ISETP.NE.AND.EX P3, PT, R137, RZ, PT, P3 ;  /* 0x000000ff8900720c */ /* 0x000ff60003f65330 */
[----:B------:R-:W-:Y:S02]  /*5fe0*/  @!UPT UIADD3 URZ, UPT, UPT, URZ, URZ, URZ ;  /* 0x000000fffffff290 */ /* 0x000fe4000fffe0ff */
[----:B------:R-:W3:Y:S01]  /*5ff0*/  @P3 LDC.64 R2, c[0x0][0x8a8] ;  /* 0x00022a00ff023b82 */ /* 0x000ee20000000a00 */
[----:B-1----:R-:W-:Y:S04]  /*6000*/  @P3 IMAD R0, R138, UR36, RZ ;  /* 0x000000248a003c24 */ /* 0x002fe8000f8e02ff */
[----:B---3--:R-:W-:Y:S05]  /*6010*/  @P3 IMAD.WIDE R2, R0, 0x4, R2 ;  /* 0x0000000400023825 */ /* 0x008fea00078e0202 */
[----:B--2--5:R2:W5:Y:S02]  /*6020*/  @P3 LDG.E R70, desc[UR4][R2.64] ;  /* 0x0000000402463981 */ /* 0x024564000c1e1900 */
[----:B--2---:R-:W3:Y:S02]  /*6030*/  @!P3 LDC R70, c[0x0][0x8a0] ;  /* 0x00022800ff46bb82 */ /* 0x004ee40000000800 */
.L_x_104:
[----:B-----5:R-:W-:Y:S01]  /*6040*/  ISETP.NE.AND P4, PT, R72, RZ, PT ;  /* 0x000000ff4800720c */ /* 0x020fe20003f85270 */
[----:B------:R-:W-:Y:S01]  /*6050*/  BSSY B1, `(.L_x_105) ;  /* 0x0000048000017945 */ /* 0x000fe20003800000 */
[----:B------:R-:W-:Y:S01]  /*6060*/  SEL R5, RZ, 0xffffffff, P2 ;  /* 0xffffffffff057807 */ /* 0x000fe20001000000 */
[----:B------:R-:W-:Y:S01]  /*6070*/  IMAD.MOV.U32 R78, RZ, RZ, 0x1 ;  /* 0x00000001ff4e7424 */ /* 0x000fe200078e00ff */
[----:B------:R-:W-:Y:S01]  /*6080*/  LOP3.LUT P3, RZ, R140, 0xff, RZ, 0xc0, !PT ;  /* 0x000000ff8cff7812 */ /* 0x000fe2000786c0ff */
[----:B------:R-:W-:Y:S01]  /*6090*/  IMAD R71, R68, 0x100, R69 ;  /* 0x0000010044477824 */ /* 0x000fe200078e0245 */
[----:B-1----:R-:W-:Y:S02]  /*60a0*/  @P1 SEL R0, RZ, 0xffffffff, P4 ;  /* 0xffffffffff001807 */ /* 0x002fe40002000000 */
[----:B------:R-:W-:Y:S02]  /*60b0*/  CS2R R98, SRZ ;  /* 0x0000000000627805 */ /* 0x000fe4000001ff00 */
[----:B------:R-:W-:Y:S02]  /*60c0*/  LEA R3, R148, UR44, 0x3 ;  /* 0x0000002c94037c11 */ /* 0x000fe4000f8e18ff */
[----:B------:R-:W-:Y:S02]  /*60d0*/  CS2R R96, SRZ ;  /* 0x0000000000607805 */ /* 0x000fe4000001ff00 */
[----:B------:R-:W-:Y:S02]  /*60e0*/  @P0 SEL R0, R5, R0, !P3 ;  /* 0x0000000005000207 */ /* 0x000fe40005800000 */
[----:B------:R-:W-:Y:S02]  /*60f0*/  CS2R R94, SRZ ;  /* 0x00000000005e7805 */ /* 0x000fe4000001ff00 */
[----:B------:R-:W-:Y:S02]  /*6100*/  LEA R145, R68, UR44, 0x3 ;  /* 0x0000002c44917c11 */ /* 0x000fe4000f8e18ff */
[----:B------:R-:W-:Y:S02]  /*6110*/  CS2R R92, SRZ ;  /* 0x00000000005c7805 */ /* 0x000fe4000001ff00 */
[----:B------:R-:W-:Y:S02]  /*6120*/  @P1 LOP3.LUT R0, R0, 0x1, RZ, 0xc0, !PT ;  /* 0x0000000100001812 */ /* 0x000fe400078ec0ff */
[----:B------:R-:W-:Y:S02]  /*6130*/  CS2R R86, SRZ ;  /* 0x0000000000567805 */ /* 0x000fe4000001ff00 */
[----:B------:R-:W-:Y:S02]  /*6140*/  SHF.L.U32 R2, R150, 0x1f, RZ ;  /* 0x0000001f96027819 */ /* 0x000fe400000006ff */
[----:B------:R-:W-:Y:S02]  /*6150*/  CS2R R84, SRZ ;  /* 0x0000000000547805 */ /* 0x000fe4000001ff00 */
[----:B------:R-:W-:Y:S02]  /*6160*/  ISETP.NE.U32.OR P6, PT, R0, 0x1, !P1 ;  /* 0x000000010000780c */ /* 0x000fe40004fc5470 */
[----:B------:R-:W-:Y:S02]  /*6170*/  CS2R R82, SRZ ;  /* 0x0000000000527805 */ /* 0x000fe4000001ff00 */
[----:B------:R-:W-:Y:S02]  /*6180*/  PLOP3.LUT P2, PT, PT, PT, UP1, 0x80, 0x8 ;  /* 0x000000000008781c */ /* 0x000fe40003f4f018 */
[----:B------:R-:W-:Y:S02]  /*6190*/  CS2R R80, SRZ ;  /* 0x0000000000507805 */ /* 0x000fe4000001ff00 */
[----:B------:R-:W-:Y:S02]  /*61a0*/  SEL R0, RZ, 0xffffffff, P4 ;  /* 0xffffffffff007807 */ /* 0x000fe40002000000 */
[----:B------:R-:W-:Y:S03]  /*61b0*/  P2R R106, PR, RZ, 0x40 ;  /* 0x00000040ff6a7803 */ /* 0x000fe60000000000 */
[----:B------:R-:W-:Y:S04]  /*61c0*/  @P6 SHF.L.U32 R4, R147, 0x1f, RZ ;  /* 0x0000001f93046819 */ /* 0x000fe800000006ff */
[----:B------:R-:W-:Y:S01]  /*61d0*/  @P2 SEL R0, R5, R0, !P3 ;  /* 0x0000000005002207 */ /* 0x000fe20005800000 */
[----:B------:R-:W1:Y:S03]  /*61e0*/  @P6 SYNCS.PHASECHK.TRANS64.TRYWAIT P1, [R3+URZ+0x30], R4 ;  /* 0x00003004030065a7 */ /* 0x000e6600080211ff */
[----:B------:R-:W-:Y:S04]  /*61f0*/  LOP3.LUT R0, R0, 0x1, RZ, 0xc0, !PT ;  /* 0x0000000100007812 */ /* 0x000fe800078ec0ff */
[----:B------:R-:W-:Y:S04]  /*6200*/  ISETP.NE.U32.AND P5, PT, R0, 0x1, PT ;  /* 0x000000010000780c */ /* 0x000fe80003fa5070 */
[----:B------:R-:W-:Y:S01]  /*6210*/  P2R R79, PR, RZ, 0x20 ;  /* 0x00000020ff4f7803 */ /* 0x000fe20000000000 */
[----:B------:R2:W4:Y:S01]  /*6220*/  SYNCS.PHASECHK.TRANS64.TRYWAIT P0, [R145+URZ+0xa0], R2 ;  /* 0x0000a002910075a7 */ /* 0x00052200080011ff */
[----:B-1----:R-:W-:Y:S01]  /*6230*/  @P6 SEL R78, RZ, 0x1, !P1 ;  /* 0x00000001ff4e6807 */ /* 0x002fe20004800000 */
[----:B--2---:R-:W-:Y:S06]  /*6240*/  @!P6 BRA `(.L_x_106) ;  /* 0x0000000000a0e947 */ /* 0x004fec0003800000 */
[----:B------:R-:W-:Y:S01]  /*6250*/  @P5 IMAD R7, R148, 0x2000, R135 ;  /* 0x0000200094075824 */ /* 0x000fe200078e0287 */
[----:B------:R-:W-:Y:S01]  /*6260*/  ISETP.NE.AND P1, PT, R78, RZ, PT ;  /* 0x000000ff4e00720c */ /* 0x000fe20003f25270 */
[----:B------:R-:W-:Y:S01]  /*6270*/  BSSY B0, `(.L_x_107) ;  /* 0x0000011000007945 */ /* 0x000fe20003800000 */
[----:B------:R-:W-:Y:S01]  /*6280*/  CS2R R82, SRZ ;  /* 0x0000000000527805 */ /* 0x000fe2000001ff00 */
[----:B------:R-:W-:Y:S01]  /*6290*/  @P5 VIADD R4, R7, UR44 ;  /* 0x0000002c07045c36 */ /* 0x000fe20008000000 */
[----:B------:R-:W-:Y:S02]  /*62a0*/  CS2R R80, SRZ ;  /* 0x0000000000507805 */ /* 0x000fe4000001ff00 */
[----:B------:R-:W-:Y:S02]  /*62b0*/  CS2R R86, SRZ ;  /* 0x0000000000567805 */ /* 0x000fe4000001ff00 */
[----:B------:R-:W-:Y:S01]  /*62c0*/  CS2R R84, SRZ ;  /* 0x0000000000547805 */ /* 0x000fe2000001ff00 */
[--C-:B------:R-:W-:Y:S01]  /*62d0*/  @P5 IMAD.IADD R6, R153, 0x1, R4.reuse ;  /* 0x0000000199065824 */ /* 0x100fe200078e0204 */
[----:B------:R-:W-:Y:S01]  /*62e0*/  CS2R R94, SRZ ;  /* 0x00000000005e7805 */ /* 0x000fe2000001ff00 */
[--C-:B------:R-:W-:Y:S01]  /*62f0*/  @P5 IMAD.IADD R5, R152, 0x1, R4.reuse ;  /* 0x0000000198055824 */ /* 0x100fe200078e0204 */
[----:B------:R-:W-:Y:S01]  /*6300*/  CS2R R92, SRZ ;  /* 0x00000000005c7805 */ /* 0x000fe2000001ff00 */
[----:B------:R-:W-:Y:S01]  /*6310*/  @P5 IMAD R4, R151, 0x10, R4 ;  /* 0x0000001097045824 */ /* 0x000fe200078e0204 */
[----:B------:R-:W-:Y:S02]  /*6320*/  CS2R R98, SRZ ;  /* 0x0000000000627805 */ /* 0x000fe4000001ff00 */
[----:B------:R-:W-:Y:S01]  /*6330*/  CS2R R96, SRZ ;  /* 0x0000000000607805 */ /* 0x000fe2000001ff00 */
[----:B------:R-:W-:Y:S06]  /*6340*/  @P1 BRA `(.L_x_108) ;  /* 0x00000000000c1947 */ /* 0x000fec0003800000 */
[----:B------:R-:W-:Y:S04]  /*6350*/  SHF.L.U32 R0, R147, 0x1f, RZ ;  /* 0x0000001f93007819 */ /* 0x000fe800000006ff */
[----:B------:R-:W1:Y:S02]  /*6360*/  SYNCS.PHASECHK.TRANS64.TRYWAIT P1, [R3+URZ+0x30], R0 ;  /* 0x00003000030075a7 */ /* 0x000e6400080211ff */
[----:B-1----:R-:W-:Y:S05]  /*6370*/  @!P1 BRA `(.L_x_109) ;  /* 0x0000006000a09947 */ /* 0x002fea0003800000 */
.L_x_108:
[----:B------:R-:W-:Y:S05]  /*6380*/  BSYNC B0 ;  /* 0x0000000000007941 */ /* 0x000fea0003800000 */
.L_x_107:
[----:B------:R-:W-:Y:S01]  /*6390*/  ISETP.NE.AND P1, PT, R79, RZ, PT ;  /* 0x000000ff4f00720c */ /* 0x000fe20003f25270 */
[----:B-1----:R-:W-:Y:S02]  /*63a0*/  VIADD R3, R3, 0x50 ;  /* 0x0000005003037836 */ /* 0x002fe40000000000 */
[----:B------:R-:W-:Y:S02]  /*63b0*/  IMAD.U32 R0, RZ, RZ, UR45 ;  /* 0x0000002dff007e24 */ /* 0x000fe4000f8e00ff */
[----:B------:R-:W-:Y:S03]  /*63c0*/  VIADD R148, R148, 0x1 ;  /* 0x0000000194947836 */ /* 0x000fe60000000000 */
[----:B------:R-:W-:Y:S05]  /*63d0*/  PRMT R0, R0, 0x654, R3 ;  /* 0x0000065400007816 */ /* 0x000fea0000000003 */
[----:B------:R1:W2:Y:S04]  /*63e0*/  @P1 LDS.128 R80, [R7+UR44+0x200] ;  /* 0x0002002c07501984 */ /* 0x0002a80008000c00 */
[----:B------:R1:W1:Y:S04]  /*63f0*/  @P1 LDS.128 R84, [R6+0x200] ;  /* 0x0002000006541984 */ /* 0x0002680000000c00 */
[----:B------:R1:W1:Y:S04]  /*6400*/  @P1 LDS.128 R92, [R5+0x200] ;  /* 0x00020000055c1984 */ /* 0x0002680000000c00 */
[----:B------:R1:W1:Y:S01]  /*6410*/  @P1 LDS.128 R96, [R4+0x200] ;  /* 0x0002000004601984 */ /* 0x0002620000000c00 */
[C---:B------:R-:W-:Y:S01]  /*6420*/  ISETP.NE.AND P1, PT, R148.reuse, 0x4, PT ;  /* 0x000000049400780c */ /* 0x040fe20003f25270 */
[----:B------:R-:W-:Y:S01]  /*6430*/  @!PT LDS RZ, [RZ] ;  /* 0x00000000fffff984 */ /* 0x000fe20000000800 */
[----:B------:R-:W-:Y:S01]  /*6440*/  @!PT LDS RZ, [RZ] ;  /* 0x00000000fffff984 */ /* 0x000fe20000000800 */
[----:B------:R-:W-:Y:S01]  /*6450*/  @!PT LDS RZ, [RZ] ;  /* 0x00000000fffff984 */ /* 0x000fe20000000800 */
[----:B------:R-:W-:Y:S01]  /*6460*/  @!PT LDS RZ, [RZ] ;  /* 0x00000000fffff984 */ /* 0x000fe20000000800 */
[----:B------:R5:W-:Y:S06]  /*6470*/  MEMBAR.ALL.CTA ;  /* 0x0000000000007992 */ /* 0x000bec0000008000 */
[----:B-----5:R-:W5:Y:S01]  /*6480*/  FENCE.VIEW.ASYNC.S ;  /* 0x00000000000073c6 */ /* 0x020f620000000000 */
[----:B------:R-:W-:Y:S01]  /*6490*/  SEL R148, R148, RZ, P1 ;  /* 0x000000ff94947207 */ /* 0x000fe20000800000 */
[----:B-----5:R5:W-:Y:S02]  /*64a0*/  SYNCS.ARRIVE.TRANS64.RED.A1T0 RZ, [R0+URZ], RZ ;  /* 0x000000ff00ff79a7 */ /* 0x020be400081004ff */
[----:B-----5:R-:W-:Y:S04]  /*64b0*/  SEL R0, RZ, 0x1, P1 ;  /* 0x00000001ff007807 */ /* 0x020fe80000800000 */
[----:B--2---:R-:W-:Y:S02]  /*64c0*/  LOP3.LUT R147, R147, R0, RZ, 0x3c, !PT ;  /* 0x0000000093937212 */ /* 0x004fe400078e3cff */
.L_x_106:
[----:B------:R-:W-:Y:S05]  /*64d0*/  BSYNC B1 ;  /* 0x0000000000017941 */ /* 0x000fea0003800000 */
.L_x_105:
[----:B------:R-:W-:Y:S04]  /*64e0*/  SHF.R.U32.HI R0, RZ, 0x15, R71 ;  /* 0x00000015ff007819 */ /* 0x000fe80000011647 */
[----:B------:R-:W-:Y:S01]  /*64f0*/  LOP3.LUT P1, RZ, R0, 0x3, R141, 0x48, !PT ;  /* 0x0000000300ff7812 */ /* 0x000fe2000782488d */
[----:B------:R-:W-:Y:S01]  /*6500*/  @!UPT UIADD3 URZ, UPT, UPT, URZ, URZ, URZ ;  /* 0x000000fffffff290 */ /* 0x000fe2000fffe0ff */
[----:B----4-:R-:W-:Y:S11]  /*6510*/  @P0 BRA `(.L_x_110) ;  /* 0x0000000000080947 */ /* 0x010ff60003800000 */
[----:B------:R-:W2:Y:S02]  /*6520*/  SYNCS.PHASECHK.TRANS64.TRYWAIT P0, [R145+URZ+0xa0], R2 ;  /* 0x0000a002910075a7 */ /* 0x000ea400080011ff */
[----:B--2---:R-:W-:Y:S05]  /*6530*/  @!P0 BRA `(.L_x_111) ;  /* 0x0000006000448947 */ /* 0x004fea0003800000 */
.L_x_110:
[----:B------:R-:W-:Y:S05]  /*6540*/  @!P1 BRA `(.L_x_112) ;  /* 0x0000000000409947 */ /* 0x000fea0003800000 */
[----:B------:R-:W1:Y:S01]  /*6550*/  LDCU.64 UR8, c[0x4][0x78] ;  /* 0x01000f00ff0877ac */ /* 0x000e620008000a00 */
[----:B------:R-:W-:Y:S01]  /*6560*/  MOV R3, 0x0 ;  /* 0x0000000000037802 */ /* 0x000fe20000000f00 */
[----:B------:R-:W-:Y:S02]  /*6570*/  HFMA2 R12, -RZ, RZ, 0, 5.9604644775390625e-08 ;  /* 0x00000001ff0c7431 */ /* 0x000fe400000001ff */
[----:B------:R-:W-:Y:S02]  /*6580*/  IMAD.MOV.U32 R8, RZ, RZ, 0x192 ;  /* 0x00000192ff087424 */ /* 0x000fe400078e00ff */
[----:B------:R-:W-:Y:S01]  /*6590*/  IMAD.MOV.U32 R13, RZ, RZ, RZ ;  /* 0x000000ffff0d7224 */ /* 0x000fe200078e00ff */
[----:B------:R-:W4:Y:S01]  /*65a0*/  LDCU.64 UR6, c[0x4][0x80] ;  /* 0x01001000ff0677ac */ /* 0x000f220008000a00 */
[----:B--2---:R-:W2:Y:S01]  /*65b0*/  LDC.64 R2, c[0x4][R3] ;  /* 0x0100000003027b82 */ /* 0x004ea20000000a00 */
[----:B------:R-:W5:Y:S01]  /*65c0*/  LDCU.64 UR4, c[0x4][0x18] ;  /* 0x01000300ff0477ac */ /* 0x000f620008000a00 */
[----:B-1----:R-:W-:Y:S01]  /*65d0*/  MOV R5, UR9 ;  /* 0x0000000900057c02 */ /* 0x002fe20008000f00 */
[----:B------:R-:W-:Y:S01]  /*65e0*/  IMAD.U32 R4, RZ, RZ, UR8 ;  /* 0x00000008ff047e24 */ /* 0x000fe2000f8e00ff */
[----:B----4-:R-:W-:Y:S01]  /*65f0*/  MOV R7, UR7 ;  /* 0x0000000700077c02 */ /* 0x010fe20008000f00 */
[----:B------:R-:W-:Y:S01]  /*6600*/  IMAD.U32 R6, RZ, RZ, UR6 ;  /* 0x00000006ff067e24 */ /* 0x000fe2000f8e00ff */
[----:B-----5:R-:W-:Y:S01]  /*6610*/  MOV R11, UR5 ;  /* 0x00000005000b7c02 */ /* 0x020fe20008000f00 */
[----:B------:R-:W-:Y:S02]  /*6620*/  IMAD.U32 R10, RZ, RZ, UR4 ;  /* 0x00000004ff0a7e24 */ /* 0x000fe4000f8e00ff */
[----:B------:R-:W-:Y:S07]  /*6630*/  LEPC R20, `(.L_x_112) ;  /* 0x000000001014794e */ /* 0x000fee0000000000 */
[----:B--23--:R-:W-:Y:S05]  /*6640*/  CALL.ABS.NOINC R2 ;  /* 0x0000000002007343 */ /* 0x00cfea0003c00000 */
.L_x_112:
[----:B------:R-:W-:Y:S01]  /*6650*/  SHF.L.U32 R75, R80, 0x10, RZ ;  /* 0x00000010504b7819 */ /* 0x000fe200000006ff */
[----:B------:R-:W-:Y:S05]  /*6660*/  WARPSYNC.ALL ;  /* 0x0000000000007948 */ /* 0x000fea0003800000 */
[----:B------:R-:W-:Y:S01]  /*6670*/  R2UR UR4, R71 ;  /* 0x00000000470472ca */ /* 0x000fe200000e0000 */
[----:B------:R-:W-:Y:S01]  /*6680*/  BSSY.RECONVERGENT B0, `(.L_x_113) ;  /* 0x0000121000007945 */ /* 0x000fe20003800200 */
[----:B------:R-:W-:Y:S02]  /*6690*/  IADD3 R105, PT, PT, R135, UR44, RZ ;  /* 0x0000002c87697c10 */ /* 0x000fe4000fffe0ff */
[----:B------:R-:W-:Y:S02]  /*66a0*/  SHF.L.U32 R104, R151, 0x4, RZ ;  /* 0x0000000497687819 */ /* 0x000fe400000006ff */
[-C--:B------:R-:W-:Y:S02]  /*66b0*/  IADD3 R159, PT, PT, R153, R105.reuse, RZ ;  /* 0x00000069999f7210 */ /* 0x080fe40007ffe0ff */
[----:B------:R-:W-:Y:S02]  /*66c0*/  IADD3 R158, PT, PT, R152, R105, RZ ;  /* 0x00000069989e7210 */ /* 0x000fe40007ffe0ff */
[----:B------:R-:W-:Y:S02]  /*66d0*/  IADD3 R157, PT, PT, R105, R104, RZ ;  /* 0x00000068699d7210 */ /* 0x000fe40007ffe0ff */
[C---:B------:R-:W-:Y:S01]  /*66e0*/  PRMT R73, R80.reuse, 0x8880, RZ ;  /* 0x0000888050497816 */ /* 0x040fe200000000ff */
[----:B-1----:R-:W3:Y:S01]  /*66f0*/  LDTM.x64 R4, tmem[UR4] ;  /* 0x00000004000479ee */ /* 0x002ee20008340000 */
[----:B------:R-:W-:Y:S02]  /*6700*/  SHF.R.S32.HI R75, RZ, 0x18, R75 ;  /* 0x00000018ff4b7819 */ /* 0x000fe4000001144b */
[----:B------:R-:W-:Y:S02]  /*6710*/  SHF.R.S32.HI R76, RZ, 0x18, R81 ;  /* 0x00000018ff4c7819 */ /* 0x000fe40000011451 */
[----:B------:R-:W-:Y:S02]  /*6720*/  SHF.L.U32 R74, R80, 0x8, RZ ;  /* 0x00000008504a7819 */ /* 0x000fe400000006ff */
[----:B------:R-:W-:Y:S02]  /*6730*/  SHF.L.U32 R77, R81, 0x8, RZ ;  /* 0x00000008514d7819 */ /* 0x000fe400000006ff */
[----:B------:R-:W-:Y:S02]  /*6740*/  SHF.R.S32.HI R74, RZ, 0x18, R74 ;  /* 0x00000018ff4a7819 */ /* 0x000fe4000001144a */
[----:B------:R-:W-:Y:S02]  /*6750*/  SHF.R.S32.HI R77, RZ, 0x18, R77 ;  /* 0x00000018ff4d7819 */ /* 0x000fe4000001144d */
[----:B------:R-:W-:Y:S02]  /*6760*/  ISETP.NE.AND P0, PT, R155, RZ, PT ;  /* 0x000000ff9b00720c */ /* 0x000fe40003f05270 */
[----:B------:R-:W-:Y:S02]  /*6770*/  ISETP.NE.AND P6, PT, R106, RZ, PT ;  /* 0x000000ff6a00720c */ /* 0x000fe40003fc5270 */
[----:B------:R-:W-:Y:S01]  /*6780*/  LEA R107, R148, UR44, 0x3 ;  /* 0x0000002c946b7c11 */ /* 0x000fe2000f8e18ff */
[C---:B---3--:R-:W-:Y:S02]  /*6790*/  IMAD R0, R70.reuse, R4, RZ ;  /* 0x0000000446007224 */ /* 0x048fe400078e02ff */
[C---:B--2---:R-:W-:Y:S02]  /*67a0*/  IMAD R2, R70.reuse, R5, RZ ;  /* 0x0000000546027224 */ /* 0x044fe400078e02ff */
[----:B------:R-:W-:Y:S06]  /*67b0*/  IMAD R3, R70, R6, RZ ;  /* 0x0000000646037224 */ /* 0x000fec00078e02ff */
[----:B------:R-:W-:Y:S01]  /*67c0*/  @P6 SHF.L.U32 R116, R147, 0x1f, RZ ;  /* 0x0000001f93746819 */ /* 0x000fe200000006ff */
[-C--:B------:R-:W-:Y:S01]  /*67d0*/  IMAD R0, R73, R72.reuse, R0 ;  /* 0x0000004849007224 */ /* 0x080fe200078e0200 */
[----:B------:R-:W-:Y:S01]  /*67e0*/  SHF.R.S32.HI R73, RZ, 0x18, R80 ;  /* 0x00000018ff497819 */ /* 0x000fe20000011450 */
[-C--:B------:R-:W-:Y:S01]  /*67f0*/  IMAD R2, R75, R72.reuse, R2 ;  /* 0x000000484b027224 */ /* 0x080fe200078e0202 */
[C---:B------:R-:W-:Y:S01]  /*6800*/  PRMT R75, R81.reuse, 0x8880, RZ ;  /* 0x00008880514b7816 */ /* 0x040fe200000000ff */
[----:B------:R-:W-:Y:S01]  /*6810*/  IMAD R3, R74, R72, R3 ;  /* 0x000000484a037224 */ /* 0x000fe200078e0203 */
[----:B------:R-:W-:Y:S01]  /*6820*/  SHF.L.U32 R74, R81, 0x10, RZ ;  /* 0x00000010514a7819 */ /* 0x000fe200000006ff */
[C---:B------:R-:W-:Y:S02]  /*6830*/  IMAD R7, R70.reuse, R7, RZ ;  /* 0x0000000746077224 */ /* 0x040fe400078e02ff */
[C---:B------:R-:W-:Y:S01]  /*6840*/  IMAD R4, R70.reuse, R8, RZ ;  /* 0x0000000846047224 */ /* 0x040fe200078e02ff */
[----:B------:R-:W-:Y:S01]  /*6850*/  SHF.R.S32.HI R74, RZ, 0x18, R74 ;  /* 0x00000018ff4a7819 */ /* 0x000fe2000001144a */
[----:B------:R-:W-:Y:S02]  /*6860*/  IMAD R5, R70, R9, RZ ;  /* 0x0000000946057224 */ /* 0x000fe400078e02ff */
[-C--:B------:R-:W-:Y:S01]  /*6870*/  IMAD R7, R73, R72.reuse, R7 ;  /* 0x0000004849077224 */ /* 0x080fe200078e0207 */
[C---:B------:R-:W-:Y:S01]  /*6880*/  PRMT R73, R82.reuse, 0x8880, RZ ;  /* 0x0000888052497816 */ /* 0x040fe200000000ff */
[----:B------:R-:W-:Y:S01]  /*6890*/  IMAD R4, R75, R72, R4 ;  /* 0x000000484b047224 */ /* 0x000fe200078e0204 */
[----:B------:R-:W-:Y:S01]  /*68a0*/  SHF.L.U32 R75, R82, 0x8, RZ ;  /* 0x00000008524b7819 */ /* 0x000fe200000006ff */
[----:B------:R-:W-:Y:S01]  /*68b0*/  IMAD R6, R70, R10, RZ ;  /* 0x0000000a46067224 */ /* 0x000fe200078e02ff */
[----:B------:R-:W-:Y:S01]  /*68c0*/  I2IP.S8.S32.SAT R89, R7, R3, RZ ;  /* 0x0000000307597239 */ /* 0x000fe200000014ff */
[----:B------:R-:W-:Y:S01]  /*68d0*/  IMAD R5, R74, R72, R5 ;  /* 0x000000484a057224 */ /* 0x000fe200078e0205 */
[----:B------:R-:W-:Y:S01]  /*68e0*/  SHF.L.U32 R74, R82, 0x10, RZ ;  /* 0x00000010524a7819 */ /* 0x000fe200000006ff */
[----:B------:R-:W-:Y:S01]  /*68f0*/  IMAD R11, R70, R11, RZ ;  /* 0x0000000b460b7224 */ /* 0x000fe200078e02ff */
[----:B------:R-:W-:Y:S01]  /*6900*/  I2IP.S8.S32.SAT R88, R2, R0, R89 ;  /* 0x0000000002587239 */ /* 0x000fe20000001459 */
[C---:B------:R-:W-:Y:S01]  /*6910*/  IMAD R8, R70.reuse, R12, RZ ;  /* 0x0000000c46087224 */ /* 0x040fe200078e02ff */
[----:B------:R-:W-:Y:S01]  /*6920*/  SHF.R.S32.HI R74, RZ, 0x18, R74 ;  /* 0x00000018ff4a7819 */ /* 0x000fe2000001144a */
[-C--:B------:R-:W-:Y:S01]  /*6930*/  IMAD R6, R77, R72.reuse, R6 ;  /* 0x000000484d067224 */ /* 0x080fe200078e0206 */
[----:B------:R-:W-:Y:S01]  /*6940*/  SHF.R.S32.HI R75, RZ, 0x18, R75 ;  /* 0x00000018ff4b7819 */ /* 0x000fe2000001144b */
[----:B------:R-:W-:Y:S01]  /*6950*/  IMAD R9, R70, R13, RZ ;  /* 0x0000000d46097224 */ /* 0x000fe200078e02ff */
[----:B------:R-:W-:Y:S01]  /*6960*/  SHF.L.U32 R77, R83, 0x8, RZ ;  /* 0x00000008534d7819 */ /* 0x000fe200000006ff */
[-C--:B------:R-:W-:Y:S01]  /*6970*/  IMAD R11, R76, R72.reuse, R11 ;  /* 0x000000484c0b7224 */ /* 0x080fe200078e020b */
[----:B------:R-:W-:Y:S01]  /*6980*/  SHF.R.S32.HI R76, RZ, 0x18, R83 ;  /* 0x00000018ff4c7819 */ /* 0x000fe20000011453 */
[----:B------:R-:W-:Y:S01]  /*6990*/  IMAD R8, R73, R72, R8 ;  /* 0x0000004849087224 */ /* 0x000fe200078e0208 */
[----:B------:R-:W-:Y:S01]  /*69a0*/  SHF.R.S32.HI R73, RZ, 0x18, R82 ;  /* 0x00000018ff497819 */ /* 0x000fe20000011452 */
[----:B------:R-:W-:Y:S01]  /*69b0*/  IMAD R10, R70, R14, RZ ;  /* 0x0000000e460a7224 */ /* 0x000fe200078e02ff */
[----:B------:R-:W-:Y:S01]  /*69c0*/  I2IP.S8.S32.SAT R90, R11, R6, RZ ;  /* 0x000000060b5a7239 */ /* 0x000fe200000014ff */
[----:B------:R-:W-:Y:S01]  /*69d0*/  IMAD R9, R74, R72, R9 ;  /* 0x000000484a097224 */ /* 0x000fe200078e0209 */
[----:B------:R-:W-:Y:S01]  /*69e0*/  SHF.R.S32.HI R77, RZ, 0x18, R77 ;  /* 0x00000018ff4d7819 */ /* 0x000fe2000001144d */
[----:B------:R-:W-:Y:S01]  /*69f0*/  IMAD.U32 R74, R83, 0x10000, RZ ;  /* 0x00010000534a7824 */ /* 0x000fe200078e00ff */
[----:B------:R-:W-:Y:S01]  /*6a00*/  I2IP.S8.S32.SAT R89, R5, R4, R90 ;  /* 0x0000000405597239 */ /* 0x000fe2000000145a */
[C---:B------:R-:W-:Y:S02]  /*6a10*/  IMAD R15, R70.reuse, R15, RZ ;  /* 0x0000000f460f7224 */ /* 0x040fe400078e02ff */
[----:B------:R-:W-:Y:S01]  /*6a20*/  IMAD R10, R75, R72, R10 ;  /* 0x000000484b0a7224 */ /* 0x000fe200078e020a */
[----:B------:R-:W-:Y:S01]  /*6a30*/  PRMT R75, R83, 0x8880, RZ ;  /* 0x00008880534b7816 */ /* 0x000fe200000000ff */
        /* <DEDUP_REMOVED lines=11> */
[C---:B------:R-:W-:Y:S01]  /*6af0*/  IMAD R19, R70.reuse, R19, RZ ;  /* 0x0000001346137224 */ /* 0x040fe200078e02ff */
[----:B------:R-:W-:Y:S01]  /*6b00*/  I2IP.S8.S32.SAT R90, R9, R8, R90 ;  /* 0x00000008095a7239 */ /* 0x000fe2000000145a */
[C---:B------:R-:W-:Y:S01]  /*6b10*/  IMAD R16, R70.reuse, R20, RZ ;  /* 0x0000001446107224 */ /* 0x040fe200078e02ff */
[----:B------:R-:W-:Y:S01]  /*6b20*/  SHF.R.S32.HI R74, RZ, 0x18, R74 ;  /* 0x00000018ff4a7819 */ /* 0x000fe2000001144a */
[-C--:B------:R-:W-:Y:S01]  /*6b30*/  IMAD R14, R77, R72.reuse, R14 ;  /* 0x000000484d0e7224 */ /* 0x080fe200078e020e */
[----:B------:R-:W-:Y:S01]  /*6b40*/  SHF.R.S32.HI R75, RZ, 0x18, R75 ;  /* 0x00000018ff4b7819 */ /* 0x000fe2000001144b */
[----:B------:R-:W-:Y:S01]  /*6b50*/  IMAD R17, R70, R21, RZ ;  /* 0x0000001546117224 */ /* 0x000fe200078e02ff */
[----:B------:R-:W-:Y:S01]  /*6b60*/  SHF.L.U32 R77, R85, 0x8, RZ ;  /* 0x00000008554d7819 */ /* 0x000fe200000006ff */
[----:B------:R-:W-:Y:S01]  /*6b70*/  IMAD R19, R76, R72, R19 ;  /* 0x000000484c137224 */ /* 0x000fe200078e0213 */
[----:B------:R-:W-:Y:S01]  /*6b80*/  SHF.R.S32.HI R76, RZ, 0x18, R85 ;  /* 0x00000018ff4c7819 */ /* 0x000fe20000011455 */
[----:B------:R-:W-:Y:S01]  /*6b90*/  IMAD R18, R70, R22, RZ ;  /* 0x0000001646127224 */ /* 0x000fe200078e02ff */
[----:B------:R-:W-:Y:S01]  /*6ba0*/  SHF.R.S32.HI R77, RZ, 0x18, R77 ;  /* 0x00000018ff4d7819 */ /* 0x000fe2000001144d */
[----:B------:R-:W-:Y:S01]  /*6bb0*/  IMAD R16, R73, R72, R16 ;  /* 0x0000004849107224 */ /* 0x000fe200078e0210 */
[----:B------:R-:W-:Y:S01]  /*6bc0*/  I2IP.S8.S32.SAT R91, R19, R14, RZ ;  /* 0x0000000e135b7239 */ /* 0x000fe200000014ff */
[-C--:B------:R-:W-:Y:S01]  /*6bd0*/  IMAD R17, R74, R72.reuse, R17 ;  /* 0x000000484a117224 */ /* 0x080fe200078e0211 */
[----:B------:R-:W-:Y:S01]  /*6be0*/  SHF.L.U32 R74, R85, 0x10, RZ ;  /* 0x00000010554a7819 */ /* 0x000fe200000006ff */
[C---:B------:R-:W-:Y:S01]  /*6bf0*/  IMAD R23, R70.reuse, R23, RZ ;  /* 0x0000001746177224 */ /* 0x040fe200078e02ff */
[----:B------:R-:W-:Y:S01]  /*6c00*/  SHF.R.S32.HI R73, RZ, 0x18, R84 ;  /* 0x00000018ff497819 */ /* 0x000fe20000011454 */
[----:B------:R-:W-:Y:S01]  /*6c10*/  IMAD R18, R75, R72, R18 ;  /* 0x000000484b127224 */ /* 0x000fe200078e0212 */
[----:B------:R-:W-:Y:S01]  /*6c20*/  PRMT R75, R85, 0x8880, RZ ;  /* 0x00008880554b7816 */ /* 0x000fe200000000ff */
[C---:B------:R-:W-:Y:S01]  /*6c30*/  IMAD R20, R70.reuse, R24, RZ ;  /* 0x0000001846147224 */ /* 0x040fe200078e02ff */
[----:B------:R-:W-:Y:S01]  /*6c40*/  SHF.R.S32.HI R74, RZ, 0x18, R74 ;  /* 0x00000018ff4a7819 */ /* 0x000fe2000001144a */
[----:B------:R-:W-:Y:S01]  /*6c50*/  IMAD R21, R70, R25, RZ ;  /* 0x0000001946157224 */ /* 0x000fe200078e02ff */
[----:B------:R-:W-:Y:S01]  /*6c60*/  I2IP.S8.S32.SAT R91, R13, R12, R91 ;  /* 0x0000000c0d5b7239 */ /* 0x000fe2000000145b */
[-C--:B------:R-:W-:Y:S01]  /*6c70*/  IMAD R23, R73, R72.reuse, R23 ;  /* 0x0000004849177224 */ /* 0x080fe200078e0217 */
[C---:B------:R-:W-:Y:S01]  /*6c80*/  PRMT R73, R86.reuse, 0x8880, RZ ;  /* 0x0000888056497816 */ /* 0x040fe200000000ff */
[-C--:B------:R-:W-:Y:S01]  /*6c90*/  IMAD R20, R75, R72.reuse, R20 ;  /* 0x000000484b147224 */ /* 0x080fe200078e0214 */
[----:B------:R-:W-:Y:S01]  /*6ca0*/  SHF.L.U32 R75, R86, 0x8, RZ ;  /* 0x00000008564b7819 */ /* 0x000fe200000006ff */
[----:B------:R-:W-:Y:S01]  /*6cb0*/  IMAD R21, R74, R72, R21 ;  /* 0x000000484a157224 */ /* 0x000fe200078e0215 */
[----:B------:R1:W-:Y:S01]  /*6cc0*/  STS.128 [R135+UR44+0x8200], R88 ;  /* 0x0082005887007988 */ /* 0x0003e20008000c2c */
[----:B------:R-:W-:Y:S01]  /*6cd0*/  IMAD R22, R70, R26, RZ ;  /* 0x0000001a46167224 */ /* 0x000fe200078e02ff */
[----:B------:R-:W-:Y:S01]  /*6ce0*/  I2IP.S8.S32.SAT R100, R23, R18, RZ ;  /* 0x0000001217647239 */ /* 0x000fe200000014ff */
[----:B------:R-:W-:Y:S01]  /*6cf0*/  IMAD.U32 R74, R86, 0x10000, RZ ;  /* 0x00010000564a7824 */ /* 0x000fe200078e00ff */
[----:B------:R-:W-:Y:S01]  /*6d00*/  SHF.R.S32.HI R75, RZ, 0x18, R75 ;  /* 0x00000018ff4b7819 */ /* 0x000fe2000001144b */
[C---:B------:R-:W-:Y:S01]  /*6d10*/  IMAD R27, R70.reuse, R27, RZ ;  /* 0x0000001b461b7224 */ /* 0x040fe200078e02ff */
[----:B------:R-:W-:Y:S01]  /*6d20*/  I2IP.S8.S32.SAT R100, R17, R16, R100 ;  /* 0x0000001011647239 */ /* 0x000fe20000001464 */
[C---:B------:R-:W-:Y:S01]  /*6d30*/  IMAD R24, R70.reuse, R28, RZ ;  /* 0x0000001c46187224 */ /* 0x040fe200078e02ff */
[----:B------:R-:W-:Y:S01]  /*6d40*/  SHF.R.S32.HI R74, RZ, 0x18, R74 ;  /* 0x00000018ff4a7819 */ /* 0x000fe2000001144a */
[-C--:B------:R-:W-:Y:S01]  /*6d50*/  IMAD R22, R77, R72.reuse, R22 ;  /* 0x000000484d167224 */ /* 0x080fe200078e0216 */
[----:B------:R-:W-:Y:S01]  /*6d60*/  SHF.L.U32 R77, R87, 0x8, RZ ;  /* 0x00000008574d7819 */ /* 0x000fe200000006ff */
[----:B------:R-:W-:Y:S02]  /*6d70*/  IMAD R25, R70, R29, RZ ;  /* 0x0000001d46197224 */ /* 0x000fe400078e02ff */
        /* <DEDUP_REMOVED lines=33> */
[----:B------:R-:W-:Y:S01]  /*6f90*/  PRMT R76, R93, 0x8880, RZ ;  /* 0x000088805d4c7816 */ /* 0x000fe200000000ff */
[C---:B------:R-:W-:Y:S02]  /*6fa0*/  IMAD R34, R70.reuse, R38, RZ ;  /* 0x0000002646227224 */ /* 0x040fe400078e02ff */
[----:B------:R-:W-:Y:S01]  /*6fb0*/  IMAD R32, R73, R72, R32 ;  /* 0x0000004849207224 */ /* 0x000fe200078e0220 */
[----:B------:R-:W-:Y:S01]  /*6fc0*/  SHF.R.S32.HI R73, RZ, 0x18, R92 ;  /* 0x00000018ff497819 */ /* 0x000fe2000001145c */
[----:B------:R-:W-:Y:S01]  /*6fd0*/  IMAD R39, R70, R39, RZ ;  /* 0x0000002746277224 */ /* 0x000fe200078e02ff */
[----:B------:R-:W-:Y:S01]  /*6fe0*/  I2IP.S8.S32.SAT R103, R35, R30, RZ ;  /* 0x0000001e23677239 */ /* 0x000fe200000014ff */
[-C--:B------:R-:W-:Y:S02]  /*6ff0*/  IMAD R33, R74, R72.reuse, R33 ;  /* 0x000000484a217224 */ /* 0x080fe400078e0221 */
[----:B------:R-:W-:Y:S01]  /*7000*/  IMAD R34, R75, R72, R34 ;  /* 0x000000484b227224 */ /* 0x000fe200078e0222 */
[----:B------:R-:W-:Y:S01]  /*7010*/  I2IP.S8.S32.SAT R103, R29, R28, R103 ;  /* 0x0000001c1d677239 */ /* 0x000fe20000001467 */
[C---:B------:R-:W-:Y:S01]  /*7020*/  IMAD.U32 R74, R93.reuse, 0x10000, RZ ;  /* 0x000100005d4a7824 */ /* 0x040fe200078e00ff */
[----:B------:R-:W-:Y:S01]  /*7030*/  SHF.L.U32 R75, R93, 0x8, RZ ;  /* 0x000000085d4b7819 */ /* 0x000fe200000006ff */
[----:B------:R-:W-:Y:S01]  /*7040*/  IMAD R39, R73, R72, R39 ;  /* 0x0000004849277224 */ /* 0x000fe200078e0227 */
[----:B------:R-:W-:Y:S01]  /*7050*/  MOV R73, R76 ;  /* 0x0000004c00497202 */ /* 0x000fe20000000f00 */
[C---:B------:R-:W-:Y:S01]  /*7060*/  IMAD R36, R70.reuse, R40, RZ ;  /* 0x0000002846247224 */ /* 0x040fe200078e02ff */
[----:B------:R-:W-:Y:S01]  /*7070*/  SHF.R.S32.HI R74, RZ, 0x18, R74 ;  /* 0x00000018ff4a7819 */ /* 0x000fe2000001144a */
[C---:B------:R-:W-:Y:S01]  /*7080*/  IMAD R37, R70.reuse, R41, RZ ;  /* 0x0000002946257224 */ /* 0x040fe200078e02ff */
[----:B------:R-:W-:Y:S01]  /*7090*/  SHF.R.S32.HI R75, RZ, 0x18, R75 ;  /* 0x00000018ff4b7819 */ /* 0x000fe2000001144b */
[----:B------:R-:W-:Y:S01]  /*70a0*/  IMAD R38, R70, R42, RZ ;  /* 0x0000002a46267224 */ /* 0x000fe200078e02ff */
[----:B------:R1:W-:Y:S01]  /*70b0*/  STS.128 [R159+0x8200], R100 ;  /* 0x008200649f007388 */ /* 0x0003e20000000c00 */
[----:B------:R-:W-:Y:S01]  /*70c0*/  IMAD R36, R73, R72, R36 ;  /* 0x0000004849247224 */ /* 0x000fe200078e0224 */
[----:B------:R-:W-:Y:S01]  /*70d0*/  I2IP.S8.S32.SAT R108, R39, R34, RZ ;  /* 0x00000022276c7239 */ /* 0x000fe200000014ff */
[-C--:B------:R-:W-:Y:S01]  /*70e0*/  IMAD R37, R74, R72.reuse, R37 ;  /* 0x000000484a257224 */ /* 0x080fe200078e0225 */
[----:B------:R-:W-:Y:S01]  /*70f0*/  SHF.R.S32.HI R76, RZ, 0x18, R93 ;  /* 0x00000018ff4c7819 */ /* 0x000fe2000001145d */
[----:B------:R-:W-:Y:S01]  /*7100*/  IMAD R43, R70, R43, RZ ;  /* 0x0000002b462b7224 */ /* 0x000fe200078e02ff */
[C---:B------:R-:W-:Y:S01]  /*7110*/  SHF.L.U32 R74, R94.reuse, 0x10, RZ ;  /* 0x000000105e4a7819 */ /* 0x040fe200000006ff */
[----:B------:R-:W-:Y:S01]  /*7120*/  IMAD R38, R75, R72, R38 ;  /* 0x000000484b267224 */ /* 0x000fe200078e0226 */
[----:B------:R-:W-:Y:S01]  /*7130*/  PRMT R73, R94, 0x8880, RZ ;  /* 0x000088805e497816 */ /* 0x000fe200000000ff */
[----:B------:R-:W-:Y:S01]  /*7140*/  IMAD R40, R70, R44, RZ ;  /* 0x0000002c46287224 */ /* 0x000fe200078e02ff */
[----:B------:R-:W-:Y:S01]  /*7150*/  SHF.L.U32 R75, R94, 0x8, RZ ;  /* 0x000000085e4b7819 */ /* 0x000fe200000006ff */
[----:B------:R-:W-:Y:S01]  /*7160*/  IMAD R41, R70, R45, RZ ;  /* 0x0000002d46297224 */ /* 0x000fe200078e02ff */
[----:B------:R-:W-:Y:S01]  /*7170*/  SHF.R.S32.HI R74, RZ, 0x18, R74 ;  /* 0x00000018ff4a7819 */ /* 0x000fe2000001144a */
[----:B------:R-:W-:Y:S01]  /*7180*/  IMAD R43, R76, R72, R43 ;  /* 0x000000484c2b7224 */ /* 0x000fe200078e022b */
[----:B------:R-:W-:Y:S01]  /*7190*/  SHF.R.S32.HI R75, RZ, 0x18, R75 ;  /* 0x00000018ff4b7819 */ /* 0x000fe2000001144b */
[C---:B------:R-:W-:Y:S01]  /*71a0*/  IMAD R42, R70.reuse, R46, RZ ;  /* 0x0000002e462a7224 */ /* 0x040fe200078e02ff */
[----:B------:R-:W-:Y:S01]  /*71b0*/  I2IP.S8.S32.SAT R108, R33, R32, R108 ;  /* 0x00000020216c7239 */ /* 0x000fe2000000146c */
[----:B------:R-:W-:Y:S01]  /*71c0*/  IMAD R40, R73, R72, R40 ;  /* 0x0000004849287224 */ /* 0x000fe200078e0228 */
[----:B------:R-:W-:Y:S01]  /*71d0*/  SHF.R.S32.HI R76, RZ, 0x18, R94 ;  /* 0x00000018ff4c7819 */ /* 0x000fe2000001145e */
[----:B------:R-:W-:Y:S01]  /*71e0*/  IMAD R47, R70, R47, RZ ;  /* 0x0000002f462f7224 */ /* 0x000fe200078e02ff */
[----:B------:R-:W-:Y:S01]  /*71f0*/  I2IP.S8.S32.SAT R109, R43, R38, RZ ;  /* 0x000000262b6d7239 */ /* 0x000fe200000014ff */
[-C--:B------:R-:W-:Y:S01]  /*7200*/  IMAD R41, R74, R72.reuse, R41 ;  /* 0x000000484a297224 */ /* 0x080fe200078e0229 */
[----:B------:R-:W-:Y:S01]  /*7210*/  PRMT R73, R95, 0x8880, RZ ;  /* 0x000088805f497816 */ /* 0x000fe200000000ff */
[-C--:B------:R-:W-:Y:S01]  /*7220*/  IMAD R42, R75, R72.reuse, R42 ;  /* 0x000000484b2a7224 */ /* 0x080fe200078e022a */
[----:B------:R-:W-:Y:S01]  /*7230*/  SHF.L.U32 R74, R95, 0x10, RZ ;  /* 0x000000105f4a7819 */ /* 0x000fe200000006ff */
[----:B------:R-:W-:Y:S01]  /*7240*/  IMAD R47, R76, R72, R47 ;  /* 0x000000484c2f7224 */ /* 0x000fe200078e022f */
[----:B------:R-:W-:Y:S01]  /*7250*/  I2IP.S8.S32.SAT R109, R37, R36, R109 ;  /* 0x00000024256d7239 */ /* 0x000fe2000000146d */
[C---:B------:R-:W-:Y:S01]  /*7260*/  IMAD R44, R70.reuse, R48, RZ ;  /* 0x00000030462c7224 */ /* 0x040fe200078e02ff */
[----:B------:R-:W-:Y:S01]  /*7270*/  SHF.R.S32.HI R74, RZ, 0x18, R74 ;  /* 0x00000018ff4a7819 */ /* 0x000fe2000001144a */
[----:B------:R-:W-:Y:S01]  /*7280*/  IMAD.SHL.U32 R76, R95, 0x100, RZ ;  /* 0x000001005f4c7824 */ /* 0x000fe200078e00ff */
[----:B------:R-:W-:Y:S01]  /*7290*/  I2IP.S8.S32.SAT R110, R47, R42, RZ ;  /* 0x0000002a2f6e7239 */ /* 0x000fe200000014ff */
[----:B------:R-:W-:Y:S01]  /*72a0*/  IMAD R45, R70, R49, RZ ;  /* 0x00000031462d7224 */ /* 0x000fe200078e02ff */
[----:B------:R-:W-:Y:S01]  /*72b0*/  PRMT R75, R96, 0x8880, RZ ;  /* 0x00008880604b7816 */ /* 0x000fe200000000ff */
[----:B------:R-:W-:Y:S01]  /*72c0*/  IMAD R44, R73, R72, R44 ;  /* 0x00000048492c7224 */ /* 0x000fe200078e022c */
[----:B------:R-:W-:Y:S01]  /*72d0*/  SHF.R.S32.HI R73, RZ, 0x18, R76 ;  /* 0x00000018ff497819 */ /* 0x000fe2000001144c */
[----:B------:R-:W-:Y:S01]  /*72e0*/  IMAD R46, R70, R50, RZ ;  /* 0x00000032462e7224 */ /* 0x000fe200078e02ff */
[----:B------:R-:W-:Y:S01]  /*72f0*/  I2IP.S8.S32.SAT R110, R41, R40, R110 ;  /* 0x00000028296e7239 */ /* 0x000fe2000000146e */
[----:B------:R-:W-:Y:S01]  /*7300*/  IMAD R45, R74, R72, R45 ;  /* 0x000000484a2d7224 */ /* 0x000fe200078e022d */
[----:B------:R-:W-:Y:S01]  /*7310*/  SHF.R.S32.HI R74, RZ, 0x18, R95 ;  /* 0x00000018ff4a7819 */ /* 0x000fe2000001145f */
[----:B------:R-:W-:Y:S01]  /*7320*/  IMAD R51, R70, R51, RZ ;  /* 0x0000003346337224 */ /* 0x000fe200078e02ff */
[----:B------:R-:W-:Y:S01]  /*7330*/  SHF.L.U32 R76, R96, 0x8, RZ ;  /* 0x00000008604c7819 */ /* 0x000fe200000006ff */
[----:B------:R-:W-:Y:S02]  /*7340*/  IMAD R48, R70, R52, RZ ;  /* 0x0000003446307224 */ /* 0x000fe400078e02ff */
[-C--:B------:R-:W-:Y:S01]  /*7350*/  IMAD R46, R73, R72.reuse, R46 ;  /* 0x00000048492e7224 */ /* 0x080fe200078e022e */
[----:B------:R-:W-:Y:S01]  /*7360*/  SHF.R.S32.HI R73, RZ, 0x18, R77 ;  /* 0x00000018ff497819 */ /* 0x000fe2000001144d */
[-C--:B------:R-:W-:Y:S01]  /*7370*/  IMAD R51, R74, R72.reuse, R51 ;  /* 0x000000484a337224 */ /* 0x080fe200078e0233 */
[----:B------:R-:W-:Y:S01]  /*7380*/  SHF.R.S32.HI R74, RZ, 0x18, R96 ;  /* 0x00000018ff4a7819 */ /* 0x000fe20000011460 */
[----:B------:R-:W-:Y:S01]  /*7390*/  IMAD R49, R70, R53, RZ ;  /* 0x0000003546317224 */ /* 0x000fe200078e02ff */
[----:B------:R-:W-:Y:S01]  /*73a0*/  SHF.L.U32 R77, R98, 0x8, RZ ;  /* 0x00000008624d7819 */ /* 0x000fe200000006ff */
[----:B------:R-:W-:Y:S01]  /*73b0*/  IMAD R48, R75, R72, R48 ;  /* 0x000000484b307224 */ /* 0x000fe200078e0230 */
[----:B------:R-:W-:Y:S01]  /*73c0*/  SHF.R.S32.HI R75, RZ, 0x18, R76 ;  /* 0x00000018ff4b7819 */ /* 0x000fe2000001144c */
[C---:B------:R-:W-:Y:S01]  /*73d0*/  IMAD R50, R70.reuse, R54, RZ ;  /* 0x0000003646327224 */ /* 0x040fe200078e02ff */
[----:B------:R-:W-:Y:S01]  /*73e0*/  I2IP.S8.S32.SAT R111, R51, R46, RZ ;  /* 0x0000002e336f7239 */ /* 0x000fe200000014ff */
[C---:B------:R-:W-:Y:S01]  /*73f0*/  IMAD R55, R70.reuse, R55, RZ ;  /* 0x0000003746377224 */ /* 0x040fe200078e02ff */
[----:B------:R-:W-:Y:S01]  /*7400*/  SHF.L.U32 R76, R97, 0x10, RZ ;  /* 0x00000010614c7819 */ /* 0x000fe200000006ff */
[----:B------:R-:W-:Y:S01]  /*7410*/  IMAD R49, R73, R72, R49 ;  /* 0x0000004849317224 */ /* 0x000fe200078e0231 */
[----:B------:R-:W-:Y:S01]  /*7420*/  PRMT R73, R97, 0x8880, RZ ;  /* 0x0000888061497816 */ /* 0x000fe200000000ff */
[----:B------:R-:W-:Y:S01]  /*7430*/  IMAD R52, R70, R56, RZ ;  /* 0x0000003846347224 */ /* 0x000fe200078e02ff */
[----:B------:R-:W-:Y:S01]  /*7440*/  I2IP.S8.S32.SAT R111, R45, R44, R111 ;  /* 0x0000002c2d6f7239 */ /* 0x000fe2000000146f */
[-C--:B------:R-:W-:Y:S01]  /*7450*/  IMAD R50, R75, R72.reuse, R50 ;  /* 0x000000484b327224 */ /* 0x080fe200078e0232 */
[----:B------:R-:W-:Y:S01]  /*7460*/  PRMT R75, R98, 0x8880, RZ ;  /* 0x00008880624b7816 */ /* 0x000fe200000000ff */
[-C--:B------:R-:W-:Y:S01]  /*7470*/  IMAD R55, R74, R72.reuse, R55 ;  /* 0x000000484a377224 */ /* 0x080fe200078e0237 */
[----:B------:R-:W-:Y:S01]  /*7480*/  SHF.R.S32.HI R74, RZ, 0x18, R76 ;  /* 0x00000018ff4a7819 */ /* 0x000fe2000001144c */
[----:B------:R-:W-:Y:S01]  /*7490*/  IMAD R52, R73, R72, R52 ;  /* 0x0000004849347224 */ /* 0x000fe200078e0234 */
[----:B------:R-:W-:Y:S01]  /*74a0*/  SHF.L.U32 R73, R97, 0x8, RZ ;  /* 0x0000000861497819 */ /* 0x000fe200000006ff */
[C---:B------:R-:W-:Y:S01]  /*74b0*/  IMAD R53, R70.reuse, R57, RZ ;  /* 0x0000003946357224 */ /* 0x040fe200078e02ff */
[----:B------:R1:W-:Y:S01]  /*74c0*/  STS.128 [R158+0x8200], R108 ;  /* 0x0082006c9e007388 */ /* 0x0003e20000000c00 */
[----:B------:R-:W-:Y:S01]  /*74d0*/  IMAD R54, R70, R58, RZ ;  /* 0x0000003a46367224 */ /* 0x000fe200078e02ff */
[----:B------:R-:W-:Y:S01]  /*74e0*/  SHF.R.S32.HI R73, RZ, 0x18, R73 ;  /* 0x00000018ff497819 */ /* 0x000fe20000011449 */
[----:B------:R-:W-:Y:S01]  /*74f0*/  IMAD R53, R74, R72, R53 ;  /* 0x000000484a357224 */ /* 0x000fe200078e0235 */
[----:B------:R-:W-:Y:S01]  /*7500*/  SHF.L.U32 R76, R98, 0x10, RZ ;  /* 0x00000010624c7819 */ /* 0x000fe200000006ff */
[C---:B------:R-:W-:Y:S01]  /*7510*/  IMAD R59, R70.reuse, R59, RZ ;  /* 0x0000003b463b7224 */ /* 0x040fe200078e02ff */
[----:B------:R-:W-:Y:S01]  /*7520*/  SHF.R.S32.HI R74, RZ, 0x18, R97 ;  /* 0x00000018ff4a7819 */ /* 0x000fe20000011461 */
[C---:B------:R-:W-:Y:S01]  /*7530*/  IMAD R56, R70.reuse, R60, RZ ;  /* 0x0000003c46387224 */ /* 0x040fe200078e02ff */
[----:B------:R-:W-:Y:S01]  /*7540*/  I2IP.S8.S32.SAT R112, R55, R50, RZ ;  /* 0x0000003237707239 */ /* 0x000fe200000014ff */
[----:B------:R-:W-:Y:S01]  /*7550*/  IMAD R54, R73, R72, R54 ;  /* 0x0000004849367224 */ /* 0x000fe200078e0236 */
[----:B------:R-:W-:Y:S01]  /*7560*/  SHF.R.S32.HI R76, RZ, 0x18, R76 ;  /* 0x00000018ff4c7819 */ /* 0x000fe2000001144c */
[----:B------:R-:W-:Y:S01]  /*7570*/  IMAD R57, R70, R61, RZ ;  /* 0x0000003d46397224 */ /* 0x000fe200078e02ff */
[----:B------:R-:W-:Y:S01]  /*7580*/  I2IP.S8.S32.SAT R112, R49, R48, R112 ;  /* 0x0000003031707239 */ /* 0x000fe20000001470 */
[----:B------:R-:W-:Y:S01]  /*7590*/  IMAD R59, R74, R72, R59 ;  /* 0x000000484a3b7224 */ /* 0x000fe200078e023b */
[----:B------:R-:W-:Y:S01]  /*75a0*/  SHF.R.S32.HI R77, RZ, 0x18, R77 ;  /* 0x00000018ff4d7819 */ /* 0x000fe2000001144d */
[----:B------:R-:W-:Y:S01]  /*75b0*/  IMAD R58, R70, R62, RZ ;  /* 0x0000003e463a7224 */ /* 0x000fe200078e02ff */
[----:B------:R-:W-:Y:S01]  /*75c0*/  SHF.R.S32.HI R73, RZ, 0x18, R98 ;  /* 0x00000018ff497819 */ /* 0x000fe20000011462 */
[----:B------:R-:W-:Y:S01]  /*75d0*/  IMAD R56, R75, R72, R56 ;  /* 0x000000484b387224 */ /* 0x000fe200078e0238 */
[----:B------:R-:W-:Y:S01]  /*75e0*/  I2IP.S8.S32.SAT R113, R59, R54, RZ ;  /* 0x000000363b717239 */ /* 0x000fe200000014ff */
[----:B------:R-:W-:Y:S01]  /*75f0*/  IMAD R57, R76, R72, R57 ;  /* 0x000000484c397224 */ /* 0x000fe200078e0239 */
[C---:B------:R-:W-:Y:S01]  /*7600*/  PRMT R75, R99.reuse, 0x8880, RZ ;  /* 0x00008880634b7816 */ /* 0x040fe200000000ff */
[----:B------:R-:W-:Y:S01]  /*7610*/  IMAD.U32 R74, R99, 0x10000, RZ ;  /* 0x00010000634a7824 */ /* 0x000fe200078e00ff */
[----:B------:R-:W-:Y:S01]  /*7620*/  I2IP.S8.S32.SAT R113, R53, R52, R113 ;  /* 0x0000003435717239 */ /* 0x000fe20000001471 */
[C---:B------:R-:W-:Y:S01]  /*7630*/  IMAD R63, R70.reuse, R63, RZ ;  /* 0x0000003f463f7224 */ /* 0x040fe200078e02ff */
[----:B------:R-:W-:Y:S01]  /*7640*/  SHF.R.S32.HI R76, RZ, 0x18, R99 ;  /* 0x00000018ff4c7819 */ /* 0x000fe20000011463 */
[----:B------:R-:W-:Y:S01]  /*7650*/  IMAD R58, R77, R72, R58 ;  /* 0x000000484d3a7224 */ /* 0x000fe200078e023a */
[----:B------:R-:W-:Y:S01]  /*7660*/  SHF.L.U32 R77, R99, 0x8, RZ ;  /* 0x00000008634d7819 */ /* 0x000fe200000006ff */
[C---:B------:R-:W-:Y:S01]  /*7670*/  IMAD R60, R70.reuse, R64, RZ ;  /* 0x00000040463c7224 */ /* 0x040fe200078e02ff */
[----:B------:R-:W-:Y:S01]  /*7680*/  SHF.R.S32.HI R74, RZ, 0x18, R74 ;  /* 0x00000018ff4a7819 */ /* 0x000fe2000001144a */
[C---:B------:R-:W-:Y:S01]  /*7690*/  IMAD R61, R70.reuse, R65, RZ ;  /* 0x00000041463d7224 */ /* 0x040fe200078e02ff */
[----:B------:R-:W-:Y:S01]  /*76a0*/  SHF.R.S32.HI R77, RZ, 0x18, R77 ;  /* 0x00000018ff4d7819 */ /* 0x000fe2000001144d */
[-C--:B------:R-:W-:Y:S02]  /*76b0*/  IMAD R63, R73, R72.reuse, R63 ;  /* 0x00000048493f7224 */ /* 0x080fe400078e023f */
[----:B------:R-:W-:Y:S02]  /*76c0*/  IMAD R60, R75, R72, R60 ;  /* 0x000000484b3c7224 */ /* 0x000fe400078e023c */
[----:B------:R-:W-:Y:S01]  /*76d0*/  IMAD R62, R70, R66, RZ ;  /* 0x00000042463e7224 */ /* 0x000fe200078e02ff */
[----:B------:R-:W-:Y:S01]  /*76e0*/  I2IP.S8.S32.SAT R114, R63, R58, RZ ;  /* 0x0000003a3f727239 */ /* 0x000fe200000014ff */
[----:B------:R-:W-:Y:S02]  /*76f0*/  IMAD R61, R74, R72, R61 ;  /* 0x000000484a3d7224 */ /* 0x000fe400078e023d */
[----:B------:R-:W-:Y:S01]  /*7700*/  IMAD R67, R70, R67, RZ ;  /* 0x0000004346437224 */ /* 0x000fe200078e02ff */
[----:B------:R-:W-:Y:S01]  /*7710*/  I2IP.S8.S32.SAT R114, R57, R56, R114 ;  /* 0x0000003839727239 */ /* 0x000fe20000001472 */
[-C--:B------:R-:W-:Y:S02]  /*7720*/  IMAD R62, R77, R72.reuse, R62 ;  /* 0x000000484d3e7224 */ /* 0x080fe400078e023e */
[----:B------:R-:W-:Y:S05]  /*7730*/  IMAD R67, R76, R72, R67 ;  /* 0x000000484c437224 */ /* 0x000fea00078e0243 */
[----:B------:R-:W-:Y:S04]  /*7740*/  I2IP.S8.S32.SAT R115, R67, R62, RZ ;  /* 0x0000003e43737239 */ /* 0x000fe800000014ff */
[----:B------:R-:W-:Y:S05]  /*7750*/  I2IP.S8.S32.SAT R115, R61, R60, R115 ;  /* 0x0000003c3d737239 */ /* 0x000fea0000001473 */
[----:B------:R1:W-:Y:S01]  /*7760*/  STS.128 [R157+0x8200], R112 ;  /* 0x008200709d007388 */ /* 0x0003e20000000c00 */
[----:B------:R-:W-:Y:S01]  /*7770*/  @!PT LDS RZ, [RZ] ;  /* 0x00000000fffff984 */ /* 0x000fe20000000800 */
[----:B------:R-:W-:Y:S01]  /*7780*/  @!PT LDS RZ, [RZ] ;  /* 0x00000000fffff984 */ /* 0x000fe20000000800 */
[----:B------:R-:W-:Y:S01]  /*7790*/  @!PT LDS RZ, [RZ] ;  /* 0x00000000fffff984 */ /* 0x000fe20000000800 */
[----:B------:R-:W-:Y:S01]  /*77a0*/  @!PT LDS RZ, [RZ] ;  /* 0x00000000fffff984 */ /* 0x000fe20000000800 */
[----:B------:R2:W-:Y:S07]  /*77b0*/  MEMBAR.ALL.CTA ;  /* 0x0000000000007992 */ /* 0x0005ee0000008000 */
[----:B--2---:R-:W2:Y:S02]  /*77c0*/  FENCE.VIEW.ASYNC.S ;  /* 0x00000000000073c6 */ /* 0x004ea40000000000 */
[----:B--2---:R-:W-:Y:S06]  /*77d0*/  BAR.SYNC.DEFER_BLOCKING 0x1, 0x80 ;  /* 0x0042000000007b1d */ /* 0x004fec0000010000 */
[----:B------:R-:W-:Y:S05]  /*77e0*/  @P0 BRA `(.L_x_114) ;  /* 0x0000000000280947 */ /* 0x000fea0003800000 */
[----:B------:R-:W-:Y:S01]  /*77f0*/  UIADD3 UR4, UPT, UPT, UR44, 0x8200, URZ ;  /* 0x000082002c047890 */ /* 0x000fe2000fffe0ff */
[----:B------:R-:W-:Y:S05]  /*7800*/  UMOV UR51, UR36 ;  /* 0x0000002400337c82 */ /* 0x000fea0008000000 */
[----:B------:R-:W-:Y:S01]  /*7810*/  MOV R154, UR4 ;  /* 0x00000004009a7c02 */ /* 0x000fe20008000f00 */
[----:B------:R-:W-:Y:S03]  /*7820*/  UIADD3 UR4, UP0, UPT, UR62, 0x680, URZ ;  /* 0x000006803e047890 */ /* 0x000fe6000ff1e0ff */
[----:B------:R-:W-:Y:S01]  /*7830*/  R2UR UR48, R154 ;  /* 0x000000009a3072ca */ /* 0x000fe200000e0000 */
[----:B------:R-:W-:Y:S11]  /*7840*/  UIADD3.X UR5, UPT, UPT, URZ, UR63, URZ, UP0, !UPT ;  /* 0x0000003fff057290 */ /* 0x000ff600087fe4ff */
[----:B------:R-:W-:Y:S01]  /*7850*/  @!UPT UIADD3 URZ, UPT, UPT, URZ, URZ, URZ ;  /* 0x000000fffffff290 */ /* 0x000fe2000fffe0ff */
[----:B------:R2:W-:Y:S01]  /*7860*/  UTMASTG.3D [UR48], [UR4] ;  /* 0x00000030040073b5 */ /* 0x0005e20008010000 */
[----:B------:R0:W-:Y:S01]  /*7870*/  UTMACMDFLUSH ;  /* 0x00000000000079b7 */ /* 0x0001e20000000000 */
[----:B--2---:R-:W-:Y:S04]  /*7880*/  DEPBAR.LE SB0, 0x1 ;  /* 0x000080400000791a */ /* 0x004fe80000000000 */
.L_x_114:
[----:B------:R-:W-:Y:S05]  /*7890*/  BSYNC.RECONVERGENT B0 ;  /* 0x0000000000007941 */ /* 0x000fea0003800200 */
.L_x_113:
[----:B------:R-:W-:Y:S06]  /*78a0*/  BAR.SYNC.DEFER_BLOCKING 0x1, 0x80 ;  /* 0x0042000000007b1d */ /* 0x000fec0000010000 */
[----:B------:R-:W2:Y:S01]  /*78b0*/  @P6 SYNCS.PHASECHK.TRANS64.TRYWAIT P0, [R107+URZ+0x30], R116 ;  /* 0x000030746b0065a7 */ /* 0x000ea200080011ff */
[----:B------:R-:W-:Y:S01]  /*78c0*/  BSSY B1, `(.L_x_115) ;  /* 0x0000023000017945 */ /* 0x000fe20003800000 */
[----:B--2---:R-:W-:Y:S03]  /*78d0*/  @P6 SEL R78, RZ, 0x1, !P0 ;  /* 0x00000001ff4e6807 */ /* 0x004fe60004000000 */
[----:B------:R-:W-:Y:S05]  /*78e0*/  @!P6 BRA `(.L_x_116) ;  /* 0x000000000080e947 */ /* 0x000fea0003800000 */
[----:B------:R-:W-:Y:S01]  /*78f0*/  ISETP.NE.AND P1, PT, R79, RZ, PT ;  /* 0x000000ff4f00720c */ /* 0x000fe20003f25270 */
[----:B------:R-:W-:Y:S01]  /*7900*/  BSSY B0, `(.L_x_117) ;  /* 0x000000a000007945 */ /* 0x000fe20003800000 */
[----:B------:R-:W-:Y:S11]  /*7910*/  ISETP.NE.AND P0, PT, R78, RZ, PT ;  /* 0x000000ff4e00720c */ /* 0x000ff60003f05270 */
[----:B------:R-:W-:Y:S04]  /*7920*/  @P1 IMAD R5, R148, 0x2000, R105 ;  /* 0x0000200094051824 */ /* 0x000fe800078e0269 */
[--C-:B------:R-:W-:Y:S01]  /*7930*/  @P1 IMAD.IADD R4, R153, 0x1, R5.reuse ;  /* 0x0000000199041824 */ /* 0x100fe200078e0205 */
[----:B------:R-:W-:Y:S01]  /*7940*/  @P1 IADD3 R3, PT, PT, R152, R5, RZ ;  /* 0x0000000598031210 */ /* 0x000fe20007ffe0ff */
[----:B------:R-:W-:Y:S01]  /*7950*/  @P1 IMAD.IADD R2, R104, 0x1, R5 ;  /* 0x0000000168021824 */ /* 0x000fe200078e0205 */
[----:B------:R-:W-:Y:S06]  /*7960*/  @P0 BRA `(.L_x_118) ;  /* 0x00000000000c0947 */ /* 0x000fec0003800000 */
[----:B------:R-:W-:Y:S04]  /*7970*/  SHF.L.U32 R0, R147, 0x1f, RZ ;  /* 0x0000001f93007819 */ /* 0x000fe800000006ff */
[----:B------:R-:W2:Y:S02]  /*7980*/  SYNCS.PHASECHK.TRANS64.TRYWAIT P0, [R107+URZ+0x30], R0 ;  /* 0x000030006b0075a7 */ /* 0x000ea400080011ff */
[----:B--2---:R-:W-:Y:S05]  /*7990*/  @!P0 BRA `(.L_x_119) ;  /* 0x0000004c00408947 */ /* 0x004fea0003800000 */
.L_x_118:
[----:B------:R-:W-:Y:S05]  /*79a0*/  BSYNC B0 ;  /* 0x0000000000007941 */ /* 0x000fea0003800000 */
.L_x_117:
[----:B------:R-:W-:Y:S01]  /*79b0*/  ISETP.NE.AND P0, PT, R79, RZ, PT ;  /* 0x000000ff4f00720c */ /* 0x000fe20003f05270 */
[----:B--2---:R-:W-:Y:S02]  /*79c0*/  VIADD R107, R107, 0x50 ;  /* 0x000000506b6b7836 */ /* 0x004fe40000000000 */
[----:B------:R-:W-:Y:S02]  /*79d0*/  IMAD.U32 R0, RZ, RZ, UR45 ;  /* 0x0000002dff007e24 */ /* 0x000fe4000f8e00ff */
[----:B------:R-:W-:Y:S03]  /*79e0*/  VIADD R148, R148, 0x1 ;  /* 0x0000000194947836 */ /* 0x000fe60000000000 */
[----:B------:R-:W-:Y:S05]  /*79f0*/  PRMT R0, R0, 0x654, R107 ;  /* 0x0000065400007816 */ /* 0x000fea000000006b */
[----:B------:R2:W3:Y:S04]  /*7a00*/  @P0 LDS.128 R80, [R5+0x200] ;  /* 0x0002000005500984 */ /* 0x0004e80000000c00 */
[----:B------:R2:W4:Y:S04]  /*7a10*/  @P0 LDS.128 R84, [R4+0x200] ;  /* 0x0002000004540984 */ /* 0x0005280000000c00 */
        /* <DEDUP_REMOVED lines=12> */
[----:B--234-:R-:W-:Y:S02]  /*7ae0*/  LOP3.LUT R147, R147, R0, RZ, 0x3c, !PT ;  /* 0x0000000093937212 */ /* 0x01cfe400078e3cff */
.L_x_116:
[----:B------:R-:W-:Y:S05]  /*7af0*/  BSYNC B1 ;  /* 0x0000000000017941 */ /* 0x000fea0003800000 */
.L_x_115:
[----:B------:R-:W-:Y:S05]  /*7b00*/  VIADD R0, R71, 0x40 ;  /* 0x0000004047007836 */ /* 0x000fea0000000000 */
[----:B------:R-:W-:Y:S04]  /*7b10*/  SHF.R.U32.HI R0, RZ, 0x15, R0 ;  /* 0x00000015ff007819 */ /* 0x000fe80000011600 */
[----:B------:R-:W-:Y:S11]  /*7b20*/  LOP3.LUT P0, RZ, R0, 0x3, R141, 0x48, !PT ;  /* 0x0000000300ff7812 */ /* 0x000ff6000780488d */
[----:B------:R-:W-:Y:S02]  /*7b30*/  @!UPT UIADD3 URZ, UPT, UPT, URZ, URZ, URZ ;  /* 0x000000fffffff290 */ /* 0x000fe4000fffe0ff */
        /* <DEDUP_REMOVED lines=8> */
[----:B------:R-:W5:Y:S01]  /*7bc0*/  LDCU.64 UR4, c[0x4][0x18] ;  /* 0x01000300ff0477ac */ /* 0x000f620008000a00 */
[----:B--2---:R-:W-:Y:S01]  /*7bd0*/  MOV R5, UR9 ;  /* 0x0000000900057c02 */ /* 0x004fe20008000f00 */
[----:B------:R-:W-:Y:S01]  /*7be0*/  IMAD.U32 R4, RZ, RZ, UR8 ;  /* 0x00000008ff047e24 */ /* 0x000fe2000f8e00ff */
[----:B---3--:R-:W-:Y:S01]  /*7bf0*/  MOV R7, UR7 ;  /* 0x0000000700077c02 */ /* 0x008fe20008000f00 */
[----:B------:R-:W-:Y:S01]  /*7c00*/  IMAD.U32 R6, RZ, RZ, UR6 ;  /* 0x00000006ff067e24 */ /* 0x000fe2000f8e00ff */
[----:B-----5:R-:W-:Y:S01]  /*7c10*/  MOV R11, UR5 ;  /* 0x00000005000b7c02 */ /* 0x020fe20008000f00 */
[----:B------:R-:W-:Y:S02]  /*7c20*/  IMAD.U32 R10, RZ, RZ, UR4 ;  /* 0x00000004ff0a7e24 */ /* 0x000fe4000f8e00ff */
[----:B------:R-:W-:Y:S07]  /*7c30*/  LEPC R20, `(.L_x_120) ;  /* 0x000000001014794e */ /* 0x000fee0000000000 */
[----:B-1--4-:R-:W-:Y:S05]  /*7c40*/  CALL.ABS.NOINC R2 ;  /* 0x0000000002007343 */ /* 0x012fea0003c00000 */
.L_x_120:
[----:B------:R-:W-:Y:S05]  /*7c50*/  WARPSYNC.ALL ;  /* 0x0000000000007948 */ /* 0x000fea0003800000 */
[----:B------:R-:W-:Y:S01]  /*7c60*/  R2UR UR4, R71 ;  /* 0x00000000470472ca */ /* 0x000fe200000e0000 */
[----:B------:R-:W-:Y:S01]  /*7c70*/  BSSY.RECONVERGENT B0, `(.L_x_121) ;  /* 0x000011c000007945 */ /* 0x000fe20003800200 */
[C---:B------:R-:W-:Y:S02]  /*7c80*/  PRMT R73, R80.reuse, 0x8880, RZ ;  /* 0x0000888050497816 */ /* 0x040fe400000000ff */
[C---:B------:R-:W-:Y:S02]  /*7c90*/  SHF.L.U32 R75, R80.reuse, 0x10, RZ ;  /* 0x00000010504b7819 */ /* 0x040fe400000006ff */
[----:B------:R-:W-:Y:S02]  /*7ca0*/  SHF.L.U32 R77, R81, 0x8, RZ ;  /* 0x00000008514d7819 */ /* 0x000fe400000006ff */
[----:B------:R-:W-:Y:S02]  /*7cb0*/  SHF.R.S32.HI R75, RZ, 0x18, R75 ;  /* 0x00000018ff4b7819 */ /* 0x000fe4000001144b */
[----:B------:R-:W-:Y:S02]  /*7cc0*/  SHF.R.S32.HI R77, RZ, 0x18, R77 ;  /* 0x00000018ff4d7819 */ /* 0x000fe4000001144d */
[----:B------:R-:W-:Y:S01]  /*7cd0*/  SHF.R.S32.HI R76, RZ, 0x18, R81 ;  /* 0x00000018ff4c7819 */ /* 0x000fe20000011451 */
[----:B------:R-:W2:Y:S01]  /*7ce0*/  LDTM.x64 R4, tmem[UR4+0x40] ;  /* 0x00004004000479ee */ /* 0x000ea20008340000 */
[----:B------:R-:W-:Y:S02]  /*7cf0*/  SHF.L.U32 R74, R80, 0x8, RZ ;  /* 0x00000008504a7819 */ /* 0x000fe400000006ff */
[----:B------:R-:W-:Y:S02]  /*7d00*/  ISETP.NE.AND P0, PT, R155, RZ, PT ;  /* 0x000000ff9b00720c */ /* 0x000fe40003f05270 */
[----:B------:R-:W-:Y:S02]  /*7d10*/  SHF.R.S32.HI R74, RZ, 0x18, R74 ;  /* 0x00000018ff4a7819 */ /* 0x000fe4000001144a */
[----:B------:R-:W-:Y:S01]  /*7d20*/  ISETP.NE.AND P6, PT, R106, RZ, PT ;  /* 0x000000ff6a00720c */ /* 0x000fe20003fc5270 */
[C---:B--2---:R-:W-:Y:S02]  /*7d30*/  IMAD R0, R70.reuse, R4, RZ ;  /* 0x0000000446007224 */ /* 0x044fe400078e02ff */
[C---:B------:R-:W-:Y:S02]  /*7d40*/  IMAD R2, R70.reuse, R5, RZ ;  /* 0x0000000546027224 */ /* 0x040fe400078e02ff */
[----:B------:R-:W-:Y:S02]  /*7d50*/  IMAD R3, R70, R6, RZ ;  /* 0x0000000646037224 */ /* 0x000fe400078e02ff */
        /* <DEDUP_REMOVED lines=10> */
[----:B------:R-:W-:Y:S01]  /*7e00*/  IMAD R7, R73, R72, R7 ;  /* 0x0000004849077224 */ /* 0x000fe200078e0207 */
[----:B------:R-:W-:Y:S01]  /*7e10*/  PRMT R73, R82, 0x8880, RZ ;  /* 0x0000888052497816 */ /* 0x000fe200000000ff */
[----:B------:R-:W-:Y:S02]  /*7e20*/  IMAD R6, R70, R10, RZ ;  /* 0x0000000a46067224 */ /* 0x000fe400078e02ff */
[-C--:B------:R-:W-:Y:S01]  /*7e30*/  IMAD R4, R75, R72.reuse, R4 ;  /* 0x000000484b047224 */ /* 0x080fe200078e0204 */
[----:B------:R-:W-:Y:S01]  /*7e40*/  SHF.L.U32 R75, R82, 0x8, RZ ;  /* 0x00000008524b7819 */ /* 0x000fe200000006ff */
[-C--:B------:R-:W-:Y:S01]  /*7e50*/  IMAD R5, R74, R72.reuse, R5 ;  /* 0x000000484a057224 */ /* 0x080fe200078e0205 */
[----:B------:R-:W-:Y:S01]  /*7e60*/  SHF.L.U32 R74, R82, 0x10, RZ ;  /* 0x00000010524a7819 */ /* 0x000fe200000006ff */
[----:B------:R-:W-:Y:S01]  /*7e70*/  IMAD R6, R77, R72, R6 ;  /* 0x000000484d067224 */ /* 0x000fe200078e0206 */
[----:B------:R-:W-:Y:S01]  /*7e80*/  I2IP.S8.S32.SAT R77, R7, R3, RZ ;  /* 0x00000003074d7239 */ /* 0x000fe200000014ff */
[C---:B------:R-:W-:Y:S01]  /*7e90*/  IMAD R11, R70.reuse, R11, RZ ;  /* 0x0000000b460b7224 */ /* 0x040fe200078e02ff */
[----:B------:R-:W-:Y:S01]  /*7ea0*/  MOV R3, R73 ;  /* 0x0000004900037202 */ /* 0x000fe20000000f00 */
[----:B------:R-:W-:Y:S01]  /*7eb0*/  IMAD R8, R70, R12, RZ ;  /* 0x0000000c46087224 */ /* 0x000fe200078e02ff */
[----:B-1----:R-:W-:Y:S01]  /*7ec0*/  I2IP.S8.S32.SAT R88, R2, R0, R77 ;  /* 0x0000000002587239 */ /* 0x002fe2000000144d */
[----:B------:R-:W-:Y:S01]  /*7ed0*/  IMAD R9, R70, R13, RZ ;  /* 0x0000000d46097224 */ /* 0x000fe200078e02ff */
[----:B------:R-:W-:Y:S01]  /*7ee0*/  SHF.R.S32.HI R73, RZ, 0x18, R74 ;  /* 0x00000018ff497819 */ /* 0x000fe2000001144a */
[----:B------:R-:W-:Y:S01]  /*7ef0*/  IMAD R11, R76, R72, R11 ;  /* 0x000000484c0b7224 */ /* 0x000fe200078e020b */
[----:B------:R-:W-:Y:S01]  /*7f00*/  SHF.R.S32.HI R75, RZ, 0x18, R75 ;  /* 0x00000018ff4b7819 */ /* 0x000fe2000001144b */
[C---:B------:R-:W-:Y:S01]  /*7f10*/  IMAD R10, R70.reuse, R14, RZ ;  /* 0x0000000e460a7224 */ /* 0x040fe200078e02ff */
[----:B------:R-:W-:Y:S01]  /*7f20*/  SHF.L.U32 R2, R83, 0x10, RZ ;  /* 0x0000001053027819 */ /* 0x000fe200000006ff */
[----:B------:R-:W-:Y:S01]  /*7f30*/  IMAD R8, R3, R72, R8 ;  /* 0x0000004803087224 */ /* 0x000fe200078e0208 */
[----:B------:R-:W-:Y:S01]  /*7f40*/  I2IP.S8.S32.SAT R89, R11, R6, RZ ;  /* 0x000000060b597239 */ /* 0x000fe200000014ff */
[C---:B------:R-:W-:Y:S01]  /*7f50*/  IMAD R15, R70.reuse, R15, RZ ;  /* 0x0000000f460f7224 */ /* 0x040fe200078e02ff */
[----:B------:R-:W-:Y:S01]  /*7f60*/  PRMT R3, R83, 0x8880, RZ ;  /* 0x0000888053037816 */ /* 0x000fe200000000ff */
[----:B------:R-:W-:Y:S01]  /*7f70*/  IMAD R9, R73, R72, R9 ;  /* 0x0000004849097224 */ /* 0x000fe200078e0209 */
[----:B------:R-:W-:Y:S01]  /*7f80*/  I2IP.S8.S32.SAT R89, R5, R4, R89 ;  /* 0x0000000405597239 */ /* 0x000fe20000001459 */
[C---:B------:R-:W-:Y:S01]  /*7f90*/  IMAD R12, R70.reuse, R16, RZ ;  /* 0x00000010460c7224 */ /* 0x040fe200078e02ff */
[----:B------:R-:W-:Y:S01]  /*7fa0*/  SHF.R.S32.HI R2, RZ, 0x18, R2 ;  /* 0x00000018ff027819 */ /* 0x000fe20000011402 */
[----:B------:R-:W-:Y:S01]  /*7fb0*/  IMAD R10, R75, R72, R10 ;  /* 0x000000484b0a7224 */ /* 0x000fe200078e020a */
[----:B------:R-:W-:Y:S01]  /*7fc0*/  SHF.R.S32.HI R0, RZ, 0x18, R82 ;  /* 0x00000018ff007819 */ /* 0x000fe20000011452 */
[C---:B------:R-:W-:Y:S01]  /*7fd0*/  IMAD R13, R70.reuse, R17, RZ ;  /* 0x00000011460d7224 */ /* 0x040fe200078e02ff */
[----:B------:R-:W-:Y:S01]  /*7fe0*/  SHF.R.S32.HI R74, RZ, 0x18, R83 ;  /* 0x00000018ff4a7819 */ /* 0x000fe20000011453 */
[----:B------:R-:W-:Y:S01]  /*7ff0*/  IMAD R14, R70, R18, RZ ;  /* 0x00000012460e7224 */ /* 0x000fe200078e02ff */
[----:B------:R-:W-:Y:S01]  /*8000*/  SHF.L.U32 R73, R83, 0x8, RZ ;  /* 0x0000000853497819 */ /* 0x000fe200000006ff */
[-C--:B------:R-:W-:Y:S01]  /*8010*/  IMAD R15, R0, R72.reuse, R15 ;  /* 0x00000048000f7224 */ /* 0x080fe200078e020f */
[C---:B------:R-:W-:Y:S01]  /*8020*/  SHF.L.U32 R0, R84.reuse, 0x10, RZ ;  /* 0x0000001054007819 */ /* 0x040fe200000006ff */
[-C--:B------:R-:W-:Y:S01]  /*8030*/  IMAD R12, R3, R72.reuse, R12 ;  /* 0x00000048030c7224 */ /* 0x080fe200078e020c */
[----:B------:R-:W-:Y:S01]  /*8040*/  PRMT R3, R84, 0x8880, RZ ;  /* 0x0000888054037816 */ /* 0x000fe200000000ff */
[----:B------:R-:W-:Y:S01]  /*8050*/  IMAD R13, R2, R72, R13 ;  /* 0x00000048020d7224 */ /* 0x000fe200078e020d */
[----:B------:R-:W-:Y:S01]  /*8060*/  SHF.R.S32.HI R73, RZ, 0x18, R73 ;  /* 0x00000018ff497819 */ /* 0x000fe20000011449 */
[----:B------:R-:W-:Y:S01]  /*8070*/  IMAD R19, R70, R19, RZ ;  /* 0x0000001346137224 */ /* 0x000fe200078e02ff */
[----:B------:R-:W-:Y:S01]  /*8080*/  I2IP.S8.S32.SAT R90, R15, R10, RZ ;  /* 0x0000000a0f5a7239 */ /* 0x000fe200000014ff */
[----:B------:R-:W-:Y:S01]  /*8090*/  IMAD.SHL.U32 R2, R84, 0x100, RZ ;  /* 0x0000010054027824 */ /* 0x000fe200078e00ff */
[----:B------:R-:W-:Y:S01]  /*80a0*/  SHF.R.S32.HI R0, RZ, 0x18, R0 ;  /* 0x00000018ff007819 */ /* 0x000fe20000011400 */
[C---:B------:R-:W-:Y:S01]  /*80b0*/  IMAD R16, R70.reuse, R20, RZ ;  /* 0x0000001446107224 */ /* 0x040fe200078e02ff */
[----:B------:R-:W-:Y:S01]  /*80c0*/  I2IP.S8.S32.SAT R90, R9, R8, R90 ;  /* 0x00000008095a7239 */ /* 0x000fe2000000145a */
[-C--:B------:R-:W-:Y:S01]  /*80d0*/  IMAD R14, R73, R72.reuse, R14 ;  /* 0x00000048490e7224 */ /* 0x080fe200078e020e */
[----:B------:R-:W-:Y:S01]  /*80e0*/  SHF.R.S32.HI R73, RZ, 0x18, R2 ;  /* 0x00000018ff497819 */ /* 0x000fe20000011402 */
[----:B------:R-:W-:Y:S01]  /*80f0*/  IMAD R17, R70, R21, RZ ;  /* 0x0000001546117224 */ /* 0x000fe200078e02ff */
[----:B------:R-:W-:Y:S01]  /*8100*/  SHF.L.U32 R2, R85, 0x8, RZ ;  /* 0x0000000855027819 */ /* 0x000fe200000006ff */
[----:B------:R-:W-:Y:S01]  /*8110*/  IMAD R19, R74, R72, R19 ;  /* 0x000000484a137224 */ /* 0x000fe200078e0213 */
[----:B------:R-:W-:Y:S01]  /*8120*/  SHF.R.S32.HI R74, RZ, 0x18, R94 ;  /* 0x00000018ff4a7819 */ /* 0x000fe2000001145e */
[----:B------:R-:W-:Y:S01]  /*8130*/  IMAD R18, R70, R22, RZ ;  /* 0x0000001646127224 */ /* 0x000fe200078e02ff */
[----:B------:R-:W-:Y:S01]  /*8140*/  SHF.L.U32 R75, R98, 0x8, RZ ;  /* 0x00000008624b7819 */ /* 0x000fe200000006ff */
[----:B------:R-:W-:Y:S01]  /*8150*/  IMAD R16, R3, R72, R16 ;  /* 0x0000004803107224 */ /* 0x000fe200078e0210 */
[----:B------:R-:W-:Y:S01]  /*8160*/  I2IP.S8.S32.SAT R91, R19, R14, RZ ;  /* 0x0000000e135b7239 */ /* 0x000fe200000014ff */
[----:B------:R-:W-:Y:S01]  /*8170*/  IMAD R17, R0, R72, R17 ;  /* 0x0000004800117224 */ /* 0x000fe200078e0211 */
[----:B------:R-:W-:Y:S01]  /*8180*/  SHF.R.S32.HI R0, RZ, 0x18, R84 ;  /* 0x00000018ff007819 */ /* 0x000fe20000011454 */
[C---:B------:R-:W-:Y:S01]  /*8190*/  IMAD R23, R70.reuse, R23, RZ ;  /* 0x0000001746177224 */ /* 0x040fe200078e02ff */
[----:B------:R-:W-:Y:S01]  /*81a0*/  I2IP.S8.S32.SAT R91, R13, R12, R91 ;  /* 0x0000000c0d5b7239 */ /* 0x000fe2000000145b */
[----:B------:R-:W-:Y:S01]  /*81b0*/  IMAD R18, R73, R72, R18 ;  /* 0x0000004849127224 */ /* 0x000fe200078e0212 */
[C---:B------:R-:W-:Y:S01]  /*81c0*/  SHF.L.U32 R73, R85.reuse, 0x10, RZ ;  /* 0x0000001055497819 */ /* 0x040fe200000006ff */
[----:B------:R-:W-:Y:S01]  /*81d0*/  IMAD R20, R70, R24, RZ ;  /* 0x0000001846147224 */ /* 0x000fe200078e02ff */
[----:B------:R-:W-:Y:S01]  /*81e0*/  PRMT R3, R85, 0x8880, RZ ;  /* 0x0000888055037816 */ /* 0x000fe200000000ff */
[----:B------:R-:W-:Y:S01]  /*81f0*/  IMAD R23, R0, R72, R23 ;  /* 0x0000004800177224 */ /* 0x000fe200078e0217 */
[----:B------:R-:W-:Y:S01]  /*8200*/  SHF.R.S32.HI R0, RZ, 0x18, R73 ;  /* 0x00000018ff007819 */ /* 0x000fe20000011449 */
[C---:B------:R-:W-:Y:S01]  /*8210*/  IMAD R21, R70.reuse, R25, RZ ;  /* 0x0000001946157224 */ /* 0x040fe200078e02ff */
[----:B------:R-:W-:Y:S01]  /*8220*/  SHF.R.S32.HI R73, RZ, 0x18, R2 ;  /* 0x00000018ff497819 */ /* 0x000fe20000011402 */
[C---:B------:R-:W-:Y:S01]  /*8230*/  IMAD R22, R70.reuse, R26, RZ ;  /* 0x0000001a46167224 */ /* 0x040fe200078e02ff */
[----:B------:R1:W-:Y:S01]  /*8240*/  STS.128 [R135+UR44+0xa200], R88 ;  /* 0x00a2005887007988 */ /* 0x0003e20008000c2c */
[----:B------:R-:W-:Y:S01]  /*8250*/  IMAD R20, R3, R72, R20 ;  /* 0x0000004803147224 */ /* 0x000fe200078e0214 */
[----:B------:R-:W-:Y:S01]  /*8260*/  SHF.R.S32.HI R2, RZ, 0x18, R85 ;  /* 0x00000018ff027819 */ /* 0x000fe20000011455 */
[----:B------:R-:W-:Y:S01]  /*8270*/  IMAD R27, R70, R27, RZ ;  /* 0x0000001b461b7224 */ /* 0x000fe200078e02ff */
[----:B------:R-:W-:Y:S01]  /*8280*/  I2IP.S8.S32.SAT R100, R23, R18, RZ ;  /* 0x0000001217647239 */ /* 0x000fe200000014ff */
[-C--:B------:R-:W-:Y:S01]  /*8290*/  IMAD R21, R0, R72.reuse, R21 ;  /* 0x0000004800157224 */ /* 0x080fe200078e0215 */
[C---:B------:R-:W-:Y:S01]  /*82a0*/  PRMT R3, R86.reuse, 0x8880, RZ ;  /* 0x0000888056037816 */ /* 0x040fe200000000ff */
[-C--:B------:R-:W-:Y:S01]  /*82b0*/  IMAD R22, R73, R72.reuse, R22 ;  /* 0x0000004849167224 */ /* 0x080fe200078e0216 */
[----:B------:R-:W-:Y:S01]  /*82c0*/  SHF.L.U32 R0, R86, 0x10, RZ ;  /* 0x0000001056007819 */ /* 0x000fe200000006ff */
[----:B------:R-:W-:Y:S01]  /*82d0*/  IMAD R27, R2, R72, R27 ;  /* 0x00000048021b7224 */ /* 0x000fe200078e021b */
[----:B------:R-:W-:Y:S01]  /*82e0*/  SHF.L.U32 R2, R86, 0x8, RZ ;  /* 0x0000000856027819 */ /* 0x000fe200000006ff */
[C---:B------:R-:W-:Y:S01]  /*82f0*/  IMAD R24, R70.reuse, R28, RZ ;  /* 0x0000001c46187224 */ /* 0x040fe200078e02ff */
[----:B------:R-:W-:Y:S01]  /*8300*/  SHF.R.S32.HI R0, RZ, 0x18, R0 ;  /* 0x00000018ff007819 */ /* 0x000fe20000011400 */
[C---:B------:R-:W-:Y:S01]  /*8310*/  IMAD R25, R70.reuse, R29, RZ ;  /* 0x0000001d46197224 */ /* 0x040fe200078e02ff */
        /* <DEDUP_REMOVED lines=10> */
[C---:B------:R-:W-:Y:S01]  /*83c0*/  SHF.L.U32 R0, R87.reuse, 0x10, RZ ;  /* 0x0000001057007819 */ /* 0x040fe200000006ff */
        /* <DEDUP_REMOVED lines=13> */
[C---:B------:R-:W-:Y:S01]  /*84a0*/  PRMT R3, R92.reuse, 0x8880, RZ ;  /* 0x000088805c037816 */ /* 0x040fe200000000ff */
[----:B------:R-:W-:Y:S01]  /*84b0*/  IMAD R30, R73, R72, R30 ;  /* 0x00000048491e7224 */ /* 0x000fe200078e021e */
[----:B------:R-:W-:Y:S01]  /*84c0*/  I2IP.S8.S32.SAT R102, R25, R24, R102 ;  /* 0x0000001819667239 */ /* 0x000fe20000001466 */
[----:B------:R-:W-:Y:S01]  /*84d0*/  IMAD.U32 R0, R92, 0x10000, RZ ;  /* 0x000100005c007824 */ /* 0x000fe200078e00ff */
[----:B------:R-:W-:Y:S01]  /*84e0*/  SHF.R.S32.HI R75, RZ, 0x18, R75 ;  /* 0x00000018ff4b7819 */ /* 0x000fe2000001144b */
[----:B------:R-:W-:Y:S01]  /*84f0*/  IMAD R35, R2, R72, R35 ;  /* 0x0000004802237224 */ /* 0x000fe200078e0223 */
[----:B------:R-:W-:Y:S01]  /*8500*/  SHF.L.U32 R2, R92, 0x8, RZ ;  /* 0x000000085c027819 */ /* 0x000fe200000006ff */
[C---:B------:R-:W-:Y:S01]  /*8510*/  IMAD R32, R70.reuse, R36, RZ ;  /* 0x0000002446207224 */ /* 0x040fe200078e02ff */
[----:B------:R-:W-:Y:S01]  /*8520*/  SHF.R.S32.HI R0, RZ, 0x18, R0 ;  /* 0x00000018ff007819 */ /* 0x000fe20000011400 */
[C---:B------:R-:W-:Y:S01]  /*8530*/  IMAD R33, R70.reuse, R37, RZ ;  /* 0x0000002546217224 */ /* 0x040fe200078e02ff */
[----:B------:R-:W-:Y:S01]  /*8540*/  SHF.R.S32.HI R73, RZ, 0x18, R2 ;  /* 0x00000018ff497819 */ /* 0x000fe20000011402 */
[----:B------:R-:W-:Y:S01]  /*8550*/  IMAD R34, R70, R38, RZ ;  /* 0x0000002646227224 */ /* 0x000fe200078e02ff */
[----:B------:R-:W-:Y:S01]  /*8560*/  I2IP.S8.S32.SAT R103, R35, R30, RZ ;  /* 0x0000001e23677239 */ /* 0x000fe200000014ff */
[-C--:B------:R-:W-:Y:S01]  /*8570*/  IMAD R32, R3, R72.reuse, R32 ;  /* 0x0000004803207224 */ /* 0x080fe200078e0220 */
[----:B------:R-:W-:Y:S01]  /*8580*/  PRMT R3, R93, 0x8880, RZ ;  /* 0x000088805d037816 */ /* 0x000fe200000000ff */
[----:B------:R-:W-:Y:S01]  /*8590*/  IMAD R33, R0, R72, R33 ;  /* 0x0000004800217224 */ /* 0x000fe200078e0221 */
[----:B------:R-:W-:Y:S01]  /*85a0*/  SHF.R.S32.HI R0, RZ, 0x18, R92 ;  /* 0x00000018ff007819 */ /* 0x000fe2000001145c */
[C---:B------:R-:W-:Y:S01]  /*85b0*/  IMAD R39, R70.reuse, R39, RZ ;  /* 0x0000002746277224 */ /* 0x040fe200078e02ff */
[----:B------:R-:W-:Y:S01]  /*85c0*/  I2IP.S8.S32.SAT R103, R29, R28, R103 ;  /* 0x0000001c1d677239 */ /* 0x000fe20000001467 */
[----:B------:R-:W-:Y:S01]  /*85d0*/  IMAD R34, R73, R72, R34 ;  /* 0x0000004849227224 */ /* 0x000fe200078e0222 */
[C---:B------:R-:W-:Y:S01]  /*85e0*/  SHF.L.U32 R73, R93.reuse, 0x10, RZ ;  /* 0x000000105d497819 */ /* 0x040fe200000006ff */
[----:B------:R-:W-:Y:S01]  /*85f0*/  IMAD R36, R70, R40, RZ ;  /* 0x0000002846247224 */ /* 0x000fe200078e02ff */
[----:B------:R-:W-:Y:S01]  /*8600*/  SHF.L.U32 R2, R93, 0x8, RZ ;  /* 0x000000085d027819 */ /* 0x000fe200000006ff */
[----:B------:R-:W-:Y:S01]  /*8610*/  IMAD R39, R0, R72, R39 ;  /* 0x0000004800277224 */ /* 0x000fe200078e0227 */
        /* <DEDUP_REMOVED lines=8> */
[----:B------:R-:W-:Y:S01]  /*86a0*/  SHF.L.U32 R2, R94, 0x10, RZ ;  /* 0x000000105e027819 */ /* 0x000fe200000006ff */
[----:B------:R-:W-:Y:S01]  /*86b0*/  IMAD R43, R70, R43, RZ ;  /* 0x0000002b462b7224 */ /* 0x000fe200078e02ff */
[----:B------:R-:W-:Y:S01]  /*86c0*/  SHF.R.S32.HI R0, RZ, 0x18, R93 ;  /* 0x00000018ff007819 */ /* 0x000fe2000001145d */
        /* <DEDUP_REMOVED lines=11> */
[----:B------:R-:W-:Y:S01]  /*8780*/  SHF.L.U32 R0, R95, 0x10, RZ ;  /* 0x000000105f007819 */ /* 0x000fe200000006ff */
[----:B------:R-:W-:Y:S01]  /*8790*/  IMAD R47, R70, R47, RZ ;  /* 0x0000002f462f7224 */ /* 0x000fe200078e02ff */
[----:B------:R-:W-:Y:S01]  /*87a0*/  I2IP.S8.S32.SAT R109, R43, R38, RZ ;  /* 0x000000262b6d7239 */ /* 0x000fe200000014ff */
[----:B------:R-:W-:Y:S01]  /*87b0*/  IMAD R41, R2, R72, R41 ;  /* 0x0000004802297224 */ /* 0x000fe200078e0229 */
[C---:B------:R-:W-:Y:S01]  /*87c0*/  PRMT R3, R95.reuse, 0x8880, RZ ;  /* 0x000088805f037816 */ /* 0x040fe200000000ff */
[C---:B------:R-:W-:Y:S01]  /*87d0*/  IMAD R44, R70.reuse, R48, RZ ;  /* 0x00000030462c7224 */ /* 0x040fe200078e02ff */
[----:B------:R-:W-:Y:S01]  /*87e0*/  SHF.L.U32 R2, R95, 0x8, RZ ;  /* 0x000000085f027819 */ /* 0x000fe200000006ff */
[----:B------:R-:W-:Y:S01]  /*87f0*/  IMAD R42, R73, R72, R42 ;  /* 0x00000048492a7224 */ /* 0x000fe200078e022a */
[----:B------:R-:W-:Y:S01]  /*8800*/  SHF.R.S32.HI R0, RZ, 0x18, R0 ;  /* 0x00000018ff007819 */ /* 0x000fe20000011400 */
[----:B------:R-:W-:Y:S01]  /*8810*/  IMAD R45, R70, R49, RZ ;  /* 0x00000031462d7224 */ /* 0x000fe200078e02ff */
[----:B------:R-:W-:Y:S01]  /*8820*/  I2IP.S8.S32.SAT R109, R37, R36, R109 ;  /* 0x00000024256d7239 */ /* 0x000fe2000000146d */
[----:B------:R-:W-:Y:S01]  /*8830*/  IMAD R47, R74, R72, R47 ;  /* 0x000000484a2f7224 */ /* 0x000fe200078e022f */
[----:B------:R-:W-:Y:S01]  /*8840*/  SHF.R.S32.HI R73, RZ, 0x18, R2 ;  /* 0x00000018ff497819 */ /* 0x000fe20000011402 */
[C---:B------:R-:W-:Y:S01]  /*8850*/  IMAD R46, R70.reuse, R50, RZ ;  /* 0x00000032462e7224 */ /* 0x040fe200078e02ff */
[----:B------:R-:W-:Y:S01]  /*8860*/  SHF.R.S32.HI R2, RZ, 0x18, R95 ;  /* 0x00000018ff027819 */ /* 0x000fe2000001145f */
[----:B------:R-:W-:Y:S01]  /*8870*/  IMAD R44, R3, R72, R44 ;  /* 0x00000048032c7224 */ /* 0x000fe200078e022c */
[----:B------:R-:W-:Y:S01]  /*8880*/  I2IP.S8.S32.SAT R110, R47, R42, RZ ;  /* 0x0000002a2f6e7239 */ /* 0x000fe200000014ff */
[----:B------:R-:W-:Y:S01]  /*8890*/  IMAD R51, R70, R51, RZ ;  /* 0x0000003346337224 */ /* 0x000fe200078e02ff */
[----:B------:R-:W-:Y:S01]  /*88a0*/  PRMT R3, R96, 0x8880, RZ ;  /* 0x0000888060037816 */ /* 0x000fe200000000ff */
[----:B------:R-:W-:Y:S01]  /*88b0*/  IMAD R45, R0, R72, R45 ;  /* 0x00000048002d7224 */ /* 0x000fe200078e022d */
[----:B------:R-:W-:Y:S01]  /*88c0*/  I2IP.S8.S32.SAT R110, R41, R40, R110 ;  /* 0x00000028296e7239 */ /* 0x000fe2000000146e */
[----:B------:R-:W-:Y:S01]  /*88d0*/  IMAD R48, R70, R52, RZ ;  /* 0x0000003446307224 */ /* 0x000fe200078e02ff */
[----:B------:R-:W-:Y:S01]  /*88e0*/  SHF.L.U32 R74, R97, 0x10, RZ ;  /* 0x00000010614a7819 */ /* 0x000fe200000006ff */
[-C--:B------:R-:W-:Y:S01]  /*88f0*/  IMAD R46, R73, R72.reuse, R46 ;  /* 0x00000048492e7224 */ /* 0x080fe200078e022e */
[----:B------:R-:W-:Y:S01]  /*8900*/  PRMT R73, R97, 0x8880, RZ ;  /* 0x0000888061497816 */ /* 0x000fe200000000ff */
[-C--:B------:R-:W-:Y:S01]  /*8910*/  IMAD R51, R2, R72.reuse, R51 ;  /* 0x0000004802337224 */ /* 0x080fe200078e0233 */
[----:B------:R-:W-:Y:S01]  /*8920*/  SHF.R.S32.HI R74, RZ, 0x18, R74 ;  /* 0x00000018ff4a7819 */ /* 0x000fe2000001144a */
[C---:B------:R-:W-:Y:S01]  /*8930*/  IMAD.U32 R0, R96.reuse, 0x10000, RZ ;  /* 0x0001000060007824 */ /* 0x040fe200078e00ff */
        /* <DEDUP_REMOVED lines=10> */
[----:B------:R-:W-:Y:S01]  /*89e0*/  SHF.R.S32.HI R0, RZ, 0x18, R97 ;  /* 0x00000018ff007819 */ /* 0x000fe20000011461 */
[----:B------:R-:W-:Y:S01]  /*89f0*/  IMAD R50, R3, R72, R50 ;  /* 0x0000004803327224 */ /* 0x000fe200078e0232 */
[----:B------:R-:W-:Y:S01]  /*8a00*/  SHF.L.U32 R3, R97, 0x8, RZ ;  /* 0x0000000861037819 */ /* 0x000fe200000006ff */
[C---:B------:R-:W-:Y:S01]  /*8a10*/  IMAD R52, R70.reuse, R56, RZ ;  /* 0x0000003846347224 */ /* 0x040fe200078e02ff */
[----:B------:R-:W-:Y:S01]  /*8a20*/  I2IP.S8.S32.SAT R111, R45, R44, R111 ;  /* 0x0000002c2d6f7239 */ /* 0x000fe2000000146f */
[----:B------:R-:W-:Y:S01]  /*8a30*/  IMAD R53, R70, R57, RZ ;  /* 0x0000003946357224 */ /* 0x000fe200078e02ff */
[----:B------:R-:W-:Y:S01]  /*8a40*/  SHF.R.S32.HI R3, RZ, 0x18, R3 ;  /* 0x00000018ff037819 */ /* 0x000fe20000011403 */
[----:B------:R-:W-:Y:S01]  /*8a50*/  IMAD R55, R2, R72, R55 ;  /* 0x0000004802377224 */ /* 0x000fe200078e0237 */
[----:B------:R-:W-:Y:S01]  /*8a60*/  SHF.L.U32 R2, R98, 0x10, RZ ;  /* 0x0000001062027819 */ /* 0x000fe200000006ff */
[C---:B------:R-:W-:Y:S01]  /*8a70*/  IMAD R54, R70.reuse, R58, RZ ;  /* 0x0000003a46367224 */ /* 0x040fe200078e02ff */
[----:B------:R1:W-:Y:S01]  /*8a80*/  STS.128 [R158+0xa200], R108 ;  /* 0x00a2006c9e007388 */ /* 0x0003e20000000c00 */
[----:B------:R-:W-:Y:S01]  /*8a90*/  IMAD R52, R73, R72, R52 ;  /* 0x0000004849347224 */ /* 0x000fe200078e0234 */
[----:B------:R-:W-:Y:S01]  /*8aa0*/  I2IP.S8.S32.SAT R112, R55, R50, RZ ;  /* 0x0000003237707239 */ /* 0x000fe200000014ff */
[----:B------:R-:W-:Y:S01]  /*8ab0*/  IMAD R59, R70, R59, RZ ;  /* 0x0000003b463b7224 */ /* 0x000fe200078e02ff */
[----:B------:R-:W-:Y:S01]  /*8ac0*/  PRMT R73, R98, 0x8880, RZ ;  /* 0x0000888062497816 */ /* 0x000fe200000000ff */
[----:B------:R-:W-:Y:S01]  /*8ad0*/  IMAD R53, R74, R72, R53 ;  /* 0x000000484a357224 */ /* 0x000fe200078e0235 */
[----:B------:R-:W-:Y:S01]  /*8ae0*/  I2IP.S8.S32.SAT R112, R49, R48, R112 ;  /* 0x0000003031707239 */ /* 0x000fe20000001470 */
[C---:B------:R-:W-:Y:S01]  /*8af0*/  IMAD R56, R70.reuse, R60, RZ ;  /* 0x0000003c46387224 */ /* 0x040fe200078e02ff */
[----:B------:R-:W-:Y:S01]  /*8b00*/  SHF.R.S32.HI R2, RZ, 0x18, R2 ;  /* 0x00000018ff027819 */ /* 0x000fe20000011402 */
[-C--:B------:R-:W-:Y:S01]  /*8b10*/  IMAD R54, R3, R72.reuse, R54 ;  /* 0x0000004803367224 */ /* 0x080fe200078e0236 */
[----:B------:R-:W-:Y:S01]  /*8b20*/  PRMT R3, R99, 0x8880, RZ ;  /* 0x0000888063037816 */ /* 0x000fe200000000ff */
[----:B------:R-:W-:Y:S01]  /*8b30*/  IMAD R57, R70, R61, RZ ;  /* 0x0000003d46397224 */ /* 0x000fe200078e02ff */
[----:B------:R-:W-:Y:S01]  /*8b40*/  SHF.R.S32.HI R74, RZ, 0x18, R99 ;  /* 0x00000018ff4a7819 */ /* 0x000fe20000011463 */
[-C--:B------:R-:W-:Y:S01]  /*8b50*/  IMAD R59, R0, R72.reuse, R59 ;  /* 0x00000048003b7224 */ /* 0x080fe200078e023b */
[----:B------:R-:W-:Y:S01]  /*8b60*/  SHF.R.S32.HI R0, RZ, 0x18, R98 ;  /* 0x00000018ff007819 */ /* 0x000fe20000011462 */
[----:B------:R-:W-:Y:S01]  /*8b70*/  IMAD R56, R73, R72, R56 ;  /* 0x0000004849387224 */ /* 0x000fe200078e0238 */
[----:B------:R-:W-:Y:S01]  /*8b80*/  SHF.L.U32 R73, R99, 0x8, RZ ;  /* 0x0000000863497819 */ /* 0x000fe200000006ff */
[----:B------:R-:W-:Y:S01]  /*8b90*/  IMAD R58, R70, R62, RZ ;  /* 0x0000003e463a7224 */ /* 0x000fe200078e02ff */
[----:B------:R-:W-:Y:S01]  /*8ba0*/  I2IP.S8.S32.SAT R113, R59, R54, RZ ;  /* 0x000000363b717239 */ /* 0x000fe200000014ff */
[----:B------:R-:W-:Y:S01]  /*8bb0*/  IMAD R57, R2, R72, R57 ;  /* 0x0000004802397224 */ /* 0x000fe200078e0239 */
[----:B------:R-:W-:Y:S01]  /*8bc0*/  SHF.L.U32 R2, R99, 0x10, RZ ;  /* 0x0000001063027819 */ /* 0x000fe200000006ff */
[C---:B------:R-:W-:Y:S01]  /*8bd0*/  IMAD R63, R70.reuse, R63, RZ ;  /* 0x0000003f463f7224 */ /* 0x040fe200078e02ff */
[----:B------:R-:W-:Y:S01]  /*8be0*/  SHF.R.S32.HI R73, RZ, 0x18, R73 ;  /* 0x00000018ff497819 */ /* 0x000fe20000011449 */
[C---:B------:R-:W-:Y:S01]  /*8bf0*/  IMAD R60, R70.reuse, R64, RZ ;  /* 0x00000040463c7224 */ /* 0x040fe200078e02ff */
[----:B------:R-:W-:Y:S01]  /*8c00*/  SHF.R.S32.HI R2, RZ, 0x18, R2 ;  /* 0x00000018ff027819 */ /* 0x000fe20000011402 */
[----:B------:R-:W-:Y:S01]  /*8c10*/  IMAD R58, R75, R72, R58 ;  /* 0x000000484b3a7224 */ /* 0x000fe200078e023a */
[----:B------:R-:W-:Y:S01]  /*8c20*/  I2IP.S8.S32.SAT R113, R53, R52, R113 ;  /* 0x0000003435717239 */ /* 0x000fe20000001471 */
[----:B------:R-:W-:Y:S02]  /*8c30*/  IMAD R61, R70, R65, RZ ;  /* 0x00000041463d7224 */ /* 0x000fe400078e02ff */
[-C--:B------:R-:W-:Y:S02]  /*8c40*/  IMAD R63, R0, R72.reuse, R63 ;  /* 0x00000048003f7224 */ /* 0x080fe400078e023f */
[----:B------:R-:W-:Y:S01]  /*8c50*/  IMAD R60, R3, R72, R60 ;  /* 0x00000048033c7224 */ /* 0x000fe200078e023c */
[----:B------:R-:W-:Y:S01]  /*8c60*/  @P6 SHF.L.U32 R3, R147, 0x1f, RZ ;  /* 0x0000001f93036819 */ /* 0x000fe200000006ff */
        /* <DEDUP_REMOVED lines=8> */
[----:B------:R-:W-:Y:S02]  /*8cf0*/  I2IP.S8.S32.SAT R115, R61, R60, R0 ;  /* 0x0000003c3d737239 */ /* 0x000fe40000001400 */
[----:B------:R-:W-:Y:S03]  /*8d00*/  LEA R0, R148, UR44, 0x3 ;  /* 0x0000002c94007c11 */ /* 0x000fe6000f8e18ff */
        /* <DEDUP_REMOVED lines=9> */
[----:B------:R-:W-:Y:S02]  /*8da0*/  UIADD3 UR4, UP0, UPT, UR62, 0x680, URZ ;  /* 0x000006803e047890 */ /* 0x000fe4000ff1e0ff */
[----:B------:R-:W-:Y:S02]  /*8db0*/  UIADD3 UR9, UPT, UPT, UR49, 0x40, URZ ;  /* 0x0000004031097890 */ /* 0x000fe4000fffe0ff */
[----:B------:R-:W-:Y:S02]  /*8dc0*/  UIADD3 UR8, UPT, UPT, UR44, 0xa200, URZ ;  /* 0x0000a2002c087890 */ /* 0x000fe4000fffe0ff */
[----:B------:R-:W-:Y:S01]  /*8dd0*/  UIADD3.X UR5, UPT, UPT, URZ, UR63, URZ, UP0, !UPT ;  /* 0x0000003fff057290 */ /* 0x000fe200087fe4ff */
[----:B------:R-:W-:Y:S01]  /*8de0*/  UMOV UR10, UR50 ;  /* 0x00000032000a7c82 */ /* 0x000fe20008000000 */
[----:B------:R-:W-:Y:S07]  /*8df0*/  UMOV UR11, UR36 ;  /* 0x00000024000b7c82 */ /* 0x000fee0008000000 */
[----:B------:R2:W-:Y:S01]  /*8e00*/  UTMASTG.3D [UR8], [UR4] ;  /* 0x00000008040073b5 */ /* 0x0005e20008010000 */
[----:B------:R0:W-:Y:S01]  /*8e10*/  UTMACMDFLUSH ;  /* 0x00000000000079b7 */ /* 0x0001e20000000000 */
[----:B--2---:R-:W-:Y:S04]  /*8e20*/  DEPBAR.LE SB0, 0x1 ;  /* 0x000080400000791a */ /* 0x004fe80000000000 */
.L_x_122:
[----:B------:R-:W-:Y:S05]  /*8e30*/  BSYNC.RECONVERGENT B0 ;  /* 0x0000000000007941 */ /* 0x000fea0003800200 */
.L_x_121:
        /* <DEDUP_REMOVED lines=16> */
.L_x_126:
[----:B------:R-:W-:Y:S05]  /*8f40*/  BSYNC B0 ;  /* 0x0000000000007941 */ /* 0x000fea0003800000 */
.L_x_125:
        /* <DEDUP_REMOVED lines=20> */
.L_x_124:
[----:B------:R-:W-:Y:S05]  /*9090*/  BSYNC B1 ;  /* 0x0000000000017941 */ /* 0x000fea0003800000 */
.L_x_123:
        /* <DEDUP_REMOVED lines=21> */
.L_x_128:
        /* <DEDUP_REMOVED lines=8> */
[----:B------:R-:W-:Y:S01]  /*9270*/  ISETP.NE.AND P0, PT, R155, RZ, PT ;  /* 0x000000ff9b00720c */ /* 0x000fe20003f05270 */
[----:B------:R-:W2:Y:S01]  /*9280*/  LDTM.x64 R4, tmem[UR4+0x80] ;  /* 0x00008004000479ee */ /* 0x000ea20008340000 */
[----:B------:R-:W-:Y:S01]  /*9290*/  ISETP.NE.AND P6, PT, R106, RZ, PT ;  /* 0x000000ff6a00720c */ /* 0x000fe20003fc5270 */
[C---:B--2---:R-:W-:Y:S02]  /*92a0*/  IMAD R0, R70.reuse, R4, RZ ;  /* 0x0000000446007224 */ /* 0x044fe400078e02ff */
[C---:B------:R-:W-:Y:S02]  /*92b0*/  IMAD R3, R70.reuse, R6, RZ ;  /* 0x0000000646037224 */ /* 0x040fe400078e02ff */
[C---:B------:R-:W-:Y:S02]  /*92c0*/  IMAD R4, R70.reuse, R8, RZ ;  /* 0x0000000846047224 */ /* 0x040fe400078e02ff */
[C---:B------:R-:W-:Y:S02]  /*92d0*/  IMAD R6, R70.reuse, R10, RZ ;  /* 0x0000000a46067224 */ /* 0x040fe400078e02ff */
[C---:B------:R-:W-:Y:S02]  /*92e0*/  IMAD R2, R70.reuse, R5, RZ ;  /* 0x0000000546027224 */ /* 0x040fe400078e02ff */
[C---:B------:R-:W-:Y:S02]  /*92f0*/  IMAD R8, R70.reuse, R12, RZ ;  /* 0x0000000c46087224 */ /* 0x040fe400078e02ff */
[C---:B------:R-:W-:Y:S02]  /*9300*/  IMAD R10, R70.reuse, R14, RZ ;  /* 0x0000000e460a7224 */ /* 0x040fe400078e02ff */
[C---:B------:R-:W-:Y:S02]  /*9310*/  IMAD R5, R70.reuse, R9, RZ ;  /* 0x0000000946057224 */ /* 0x040fe400078e02ff */
[----:B------:R-:W-:Y:S01]  /*9320*/  IMAD R0, R73, R72, R0 ;  /* 0x0000004849007224 */ /* 0x000fe200078e0200 */
[----:B------:R-:W-:Y:S01]  /*9330*/  SHF.L.U32 R73, R81, 0x8, RZ ;  /* 0x0000000851497819 */ /* 0x000fe200000006ff */
[C---:B------:R-:W-:Y:S02]  /*9340*/  IMAD R12, R70.reuse, R16, RZ ;  /* 0x00000010460c7224 */ /* 0x040fe400078e02ff */
[C---:B------:R-:W-:Y:S01]  /*9350*/  IMAD R14, R70.reuse, R18, RZ ;  /* 0x00000012460e7224 */ /* 0x040fe200078e02ff */
[----:B------:R-:W-:Y:S01]  /*9360*/  SHF.R.S32.HI R73, RZ, 0x18, R73 ;  /* 0x00000018ff497819 */ /* 0x000fe20000011449 */
[C---:B------:R-:W-:Y:S02]  /*9370*/  IMAD R9, R70.reuse, R13, RZ ;  /* 0x0000000d46097224 */ /* 0x040fe400078e02ff */
[C---:B------:R-:W-:Y:S02]  /*9380*/  IMAD R16, R70.reuse, R20, RZ ;  /* 0x0000001446107224 */ /* 0x040fe400078e02ff */
[C---:B------:R-:W-:Y:S02]  /*9390*/  IMAD R18, R70.reuse, R22, RZ ;  /* 0x0000001646127224 */ /* 0x040fe400078e02ff */
[C---:B------:R-:W-:Y:S02]  /*93a0*/  IMAD R13, R70.reuse, R17, RZ ;  /* 0x00000011460d7224 */ /* 0x040fe400078e02ff */
[C---:B------:R-:W-:Y:S02]  /*93b0*/  IMAD R20, R70.reuse, R24, RZ ;  /* 0x0000001846147224 */ /* 0x040fe400078e02ff */
[C---:B------:R-:W-:Y:S02]  /*93c0*/  IMAD R22, R70.reuse, R26, RZ ;  /* 0x0000001a46167224 */ /* 0x040fe400078e02ff */
[----:B------:R-:W-:Y:S02]  /*93d0*/  IMAD R2, R75, R72, R2 ;  /* 0x000000484b027224 */ /* 0x000fe400078e0202 */
[C---:B------:R-:W-:Y:S02]  /*93e0*/  IMAD R17, R70.reuse, R21, RZ ;  /* 0x0000001546117224 */ /* 0x040fe400078e02ff */
        /* <DEDUP_REMOVED lines=18> */
[C---:B------:R-:W-:Y:S01]  /*9510*/  IMAD R60, R70.reuse, R64, RZ ;  /* 0x00000040463c7224 */ /* 0x040fe200078e02ff */
[----:B------:R-:W-:Y:S01]  /*9520*/  SHF.R.S32.HI R64, RZ, 0x18, R80 ;  /* 0x00000018ff407819 */ /* 0x000fe20000011450 */
[C---:B------:R-:W-:Y:S02]  /*9530*/  IMAD R26, R70.reuse, R30, RZ ;  /* 0x0000001e461a7224 */ /* 0x040fe400078e02ff */
[C---:B------:R-:W-:Y:S02]  /*9540*/  IMAD R30, R70.reuse, R34, RZ ;  /* 0x00000022461e7224 */ /* 0x040fe400078e02ff */
[C---:B------:R-:W-:Y:S02]  /*9550*/  IMAD R57, R70.reuse, R61, RZ ;  /* 0x0000003d46397224 */ /* 0x040fe400078e02ff */
[C---:B------:R-:W-:Y:S01]  /*9560*/  IMAD R61, R70.reuse, R65, RZ ;  /* 0x00000041463d7224 */ /* 0x040fe200078e02ff */
[C---:B------:R-:W-:Y:S01]  /*9570*/  PRMT R65, R81.reuse, 0x8880, RZ ;  /* 0x0000888051417816 */ /* 0x040fe200000000ff */
[C---:B------:R-:W-:Y:S02]  /*9580*/  IMAD R34, R70.reuse, R38, RZ ;  /* 0x0000002646227224 */ /* 0x040fe400078e02ff */
[----:B------:R-:W-:Y:S02]  /*9590*/  IMAD R38, R70, R42, RZ ;  /* 0x0000002a46267224 */ /* 0x000fe400078e02ff */
[----:B------:R-:W-:Y:S01]  /*95a0*/  IMAD R3, R74, R72, R3 ;  /* 0x000000484a037224 */ /* 0x000fe200078e0203 */
[----:B------:R-:W-:Y:S01]  /*95b0*/  SHF.R.S32.HI R74, RZ, 0x18, R81 ;  /* 0x00000018ff4a7819 */ /* 0x000fe20000011451 */
[C---:B------:R-:W-:Y:S02]  /*95c0*/  IMAD R42, R70.reuse, R46, RZ ;  /* 0x0000002e462a7224 */ /* 0x040fe400078e02ff */
[C---:B------:R-:W-:Y:S02]  /*95d0*/  IMAD R46, R70.reuse, R50, RZ ;  /* 0x00000032462e7224 */ /* 0x040fe400078e02ff */
[C---:B------:R-:W-:Y:S02]  /*95e0*/  IMAD R51, R70.reuse, R51, RZ ;  /* 0x0000003346337224 */ /* 0x040fe400078e02ff */
[C---:B------:R-:W-:Y:S02]  /*95f0*/  IMAD R50, R70.reuse, R54, RZ ;  /* 0x0000003646327224 */ /* 0x040fe400078e02ff */
[C---:B------:R-:W-:Y:S02]  /*9600*/  IMAD R54, R70.reuse, R58, RZ ;  /* 0x0000003a46367224 */ /* 0x040fe400078e02ff */
[C---:B------:R-:W-:Y:S02]  /*9610*/  IMAD R58, R70.reuse, R62, RZ ;  /* 0x0000003e463a7224 */ /* 0x040fe400078e02ff */
[C---:B------:R-:W-:Y:S01]  /*9620*/  IMAD R62, R70.reuse, R66, RZ ;  /* 0x00000042463e7224 */ /* 0x040fe200078e02ff */
[----:B------:R-:W-:Y:S01]  /*9630*/  SHF.L.U32 R66, R81, 0x10, RZ ;  /* 0x0000001051427819 */ /* 0x000fe200000006ff */
[C---:B------:R-:W-:Y:S02]  /*9640*/  IMAD R7, R70.reuse, R7, RZ ;  /* 0x0000000746077224 */ /* 0x040fe400078e02ff */
[----:B------:R-:W-:Y:S01]  /*9650*/  IMAD R11, R70, R11, RZ ;  /* 0x0000000b460b7224 */ /* 0x000fe200078e02ff */
[----:B------:R-:W-:Y:S01]  /*9660*/  SHF.R.S32.HI R66, RZ, 0x18, R66 ;  /* 0x00000018ff427819 */ /* 0x000fe20000011442 */
[-C--:B------:R-:W-:Y:S01]  /*9670*/  IMAD R7, R64, R72.reuse, R7 ;  /* 0x0000004840077224 */ /* 0x080fe200078e0207 */
[C---:B------:R-:W-:Y:S01]  /*9680*/  PRMT R64, R82.reuse, 0x8880, RZ ;  /* 0x0000888052407816 */ /* 0x040fe200000000ff */
[-C--:B------:R-:W-:Y:S01]  /*9690*/  IMAD R4, R65, R72.reuse, R4 ;  /* 0x0000004841047224 */ /* 0x080fe200078e0204 */
[----:B------:R-:W-:Y:S01]  /*96a0*/  SHF.L.U32 R65, R82, 0x10, RZ ;  /* 0x0000001052417819 */ /* 0x000fe200000006ff */
[-C--:B------:R-:W-:Y:S02]  /*96b0*/  IMAD R5, R66, R72.reuse, R5 ;  /* 0x0000004842057224 */ /* 0x080fe400078e0205 */
[-C--:B------:R-:W-:Y:S01]  /*96c0*/  IMAD R6, R73, R72.reuse, R6 ;  /* 0x0000004849067224 */ /* 0x080fe200078e0206 */
[----:B------:R-:W-:Y:S01]  /*96d0*/  I2IP.S8.S32.SAT R73, R7, R3, RZ ;  /* 0x0000000307497239 */ /* 0x000fe200000014ff */
[----:B------:R-:W-:Y:S01]  /*96e0*/  IMAD R11, R74, R72, R11 ;  /* 0x000000484a0b7224 */ /* 0x000fe200078e020b */
[----:B------:R-:W-:Y:S01]  /*96f0*/  SHF.L.U32 R7, R82, 0x8, RZ ;  /* 0x0000000852077819 */ /* 0x000fe200000006ff */
[C---:B------:R-:W-:Y:S01]  /*9700*/  IMAD R15, R70.reuse, R15, RZ ;  /* 0x0000000f460f7224 */ /* 0x040fe200078e02ff */
[----:B------:R-:W-:Y:S01]  /*9710*/  MOV R3, R64 ;  /* 0x0000004000037202 */ /* 0x000fe20000000f00 */
[C---:B------:R-:W-:Y:S01]  /*9720*/  IMAD R19, R70.reuse, R19, RZ ;  /* 0x0000001346137224 */ /* 0x040fe200078e02ff */
[----:B------:R-:W-:Y:S01]  /*9730*/  I2IP.S8.S32.SAT R11, R11, R6, RZ ;  /* 0x000000060b0b7239 */ /* 0x000fe200000014ff */
[C---:B------:R-:W-:Y:S01]  /*9740*/  IMAD R23, R70.reuse, R23, RZ ;  /* 0x0000001746177224 */ /* 0x040fe200078e02ff */
[----:B------:R-:W-:Y:S01]  /*9750*/  SHF.R.S32.HI R6, RZ, 0x18, R65 ;  /* 0x00000018ff067819 */ /* 0x000fe20000011441 */
[----:B------:R-:W-:Y:S01]  /*9760*/  IMAD R8, R3, R72, R8 ;  /* 0x0000004803087224 */ /* 0x000fe200078e0208 */
[----:B------:R-:W-:Y:S01]  /*9770*/  SHF.R.S32.HI R7, RZ, 0x18, R7 ;  /* 0x00000018ff077819 */ /* 0x000fe20000011407 */
[----:B------:R-:W-:Y:S01]  /*9780*/  IMAD R27, R70, R27, RZ ;  /* 0x0000001b461b7224 */ /* 0x000fe200078e02ff */
[----:B-1----:R-:W-:Y:S01]  /*9790*/  I2IP.S8.S32.SAT R88, R2, R0, R73 ;  /* 0x0000000002587239 */ /* 0x002fe20000001449 */
[-C--:B------:R-:W-:Y:S01]  /*97a0*/  IMAD R9, R6, R72.reuse, R9 ;  /* 0x0000004806097224 */ /* 0x080fe200078e0209 */
[----:B------:R-:W-:Y:S01]  /*97b0*/  SHF.L.U32 R2, R83, 0x10, RZ ;  /* 0x0000001053027819 */ /* 0x000fe200000006ff */
[----:B------:R-:W-:Y:S01]  /*97c0*/  IMAD R10, R7, R72, R10 ;  /* 0x00000048070a7224 */ /* 0x000fe200078e020a */
[----:B------:R-:W-:Y:S01]  /*97d0*/  SHF.R.S32.HI R0, RZ, 0x18, R82 ;  /* 0x00000018ff007819 */ /* 0x000fe20000011452 */
[C---:B------:R-:W-:Y:S01]  /*97e0*/  IMAD R31, R70.reuse, R31, RZ ;  /* 0x0000001f461f7224 */ /* 0x040fe200078e02ff */
[----:B------:R-:W-:Y:S01]  /*97f0*/  I2IP.S8.S32.SAT R89, R5, R4, R11 ;  /* 0x0000000405597239 */ /* 0x000fe2000000140b */
[----:B------:R-:W-:Y:S01]  /*9800*/  IMAD R35, R70, R35, RZ ;  /* 0x0000002346237224 */ /* 0x000fe200078e02ff */
[C---:B------:R-:W-:Y:S01]  /*9810*/  PRMT R3, R83.reuse, 0x8880, RZ ;  /* 0x0000888053037816 */ /* 0x040fe200000000ff */
[-C--:B------:R-:W-:Y:S01]  /*9820*/  IMAD R15, R0, R72.reuse, R15 ;  /* 0x00000048000f7224 */ /* 0x080fe200078e020f */
[----:B------:R-:W-:Y:S01]  /*9830*/  SHF.L.U32 R5, R83, 0x8, RZ ;  /* 0x0000000853057819 */ /* 0x000fe200000006ff */
[C---:B------:R-:W-:Y:S01]  /*9840*/  IMAD R39, R70.reuse, R39, RZ ;  /* 0x0000002746277224 */ /* 0x040fe200078e02ff */
[----:B------:R-:W-:Y:S01]  /*9850*/  SHF.R.S32.HI R2, RZ, 0x18, R2 ;  /* 0x00000018ff027819 */ /* 0x000fe20000011402 */
[-C--:B------:R-:W-:Y:S01]  /*9860*/  IMAD R12, R3, R72.reuse, R12 ;  /* 0x00000048030c7224 */ /* 0x080fe200078e020c */
[----:B------:R-:W-:Y:S01]  /*9870*/  SHF.R.S32.HI R5, RZ, 0x18, R5 ;  /* 0x00000018ff057819 */ /* 0x000fe20000011405 */
[----:B------:R-:W-:Y:S01]  /*9880*/  IMAD R43, R70, R43, RZ ;  /* 0x0000002b462b7224 */ /* 0x000fe200078e02ff */
[----:B------:R-:W-:Y:S01]  /*9890*/  SHF.R.S32.HI R4, RZ, 0x18, R83 ;  /* 0x00000018ff047819 */ /* 0x000fe20000011453 */
[-C--:B------:R-:W-:Y:S01]  /*98a0*/  IMAD R13, R2, R72.reuse, R13 ;  /* 0x00000048020d7224 */ /* 0x080fe200078e020d */
[C---:B------:R-:W-:Y:S01]  /*98b0*/  SHF.L.U32 R0, R84.reuse, 0x10, RZ ;  /* 0x0000001054007819 */ /* 0x040fe200000006ff */
[-C--:B------:R-:W-:Y:S01]  /*98c0*/  IMAD R14, R5, R72.reuse, R14 ;  /* 0x00000048050e7224 */ /* 0x080fe200078e020e */
[C---:B------:R-:W-:Y:S01]  /*98d0*/  PRMT R3, R84.reuse, 0x8880, RZ ;  /* 0x0000888054037816 */ /* 0x040fe200000000ff */
[----:B------:R-:W-:Y:S01]  /*98e0*/  IMAD.SHL.U32 R2, R84, 0x100, RZ ;  /* 0x0000010054027824 */ /* 0x000fe200078e00ff */
[----:B------:R-:W-:Y:S01]  /*98f0*/  SHF.R.S32.HI R0, RZ, 0x18, R0 ;  /* 0x00000018ff007819 */ /* 0x000fe20000011400 */
[-C--:B------:R-:W-:Y:S01]  /*9900*/  IMAD R19, R4, R72.reuse, R19 ;  /* 0x0000004804137224 */ /* 0x080fe200078e0213 */
[----:B------:R-:W-:Y:S01]  /*9910*/  SHF.L.U32 R4, R85, 0x10, RZ ;  /* 0x0000001055047819 */ /* 0x000fe200000006ff */
[-C--:B------:R-:W-:Y:S01]  /*9920*/  IMAD R16, R3, R72.reuse, R16 ;  /* 0x0000004803107224 */ /* 0x080fe200078e0210 */
[----:B------:R-:W-:Y:S01]  /*9930*/  SHF.R.S32.HI R5, RZ, 0x18, R2 ;  /* 0x00000018ff057819 */ /* 0x000fe20000011402 */
[-C--:B------:R-:W-:Y:S01]  /*9940*/  IMAD R17, R0, R72.reuse, R17 ;  /* 0x0000004800117224 */ /* 0x080fe200078e0211 */
[----:B------:R-:W-:Y:S01]  /*9950*/  SHF.R.S32.HI R0, RZ, 0x18, R84 ;  /* 0x00000018ff007819 */ /* 0x000fe20000011454 */
[----:B------:R-:W-:Y:S01]  /*9960*/  IMAD R47, R70, R47, RZ ;  /* 0x0000002f462f7224 */ /* 0x000fe200078e02ff */
[----:B------:R-:W-:Y:S01]  /*9970*/  PRMT R3, R85, 0x8880, RZ ;  /* 0x0000888055037816 */ /* 0x000fe200000000ff */
[-C--:B------:R-:W-:Y:S01]  /*9980*/  IMAD R18, R5, R72.reuse, R18 ;  /* 0x0000004805127224 */ /* 0x080fe200078e0212 */
[----:B------:R-:W-:Y:S01]  /*9990*/  SHF.L.U32 R2, R85, 0x8, RZ ;  /* 0x0000000855027819 */ /* 0x000fe200000006ff */
[-C--:B------:R-:W-:Y:S01]  /*99a0*/  IMAD R23, R0, R72.reuse, R23 ;  /* 0x0000004800177224 */ /* 0x080fe200078e0217 */
        /* <DEDUP_REMOVED lines=8> */
[----:B------:R-:W-:Y:S01]  /*9a30*/  PRMT R3, R86, 0x8880, RZ ;  /* 0x0000888056037816 */ /* 0x000fe200000000ff */
        /* <DEDUP_REMOVED lines=9> */
[----:B------:R-:W-:Y:S01]  /*9ad0*/  SHF.L.U32 R0, R87, 0x10, RZ ;  /* 0x0000001057007819 */ /* 0x000fe200000006ff */
[-C--:B------:R-:W-:Y:S01]  /*9ae0*/  IMAD R26, R5, R72.reuse, R26 ;  /* 0x00000048051a7224 */ /* 0x080fe200078e021a */
[C---:B------:R-:W-:Y:S01]  /*9af0*/  PRMT R3, R87.reuse, 0x8880, RZ ;  /* 0x0000888057037816 */ /* 0x040fe200000000ff */
[-C--:B------:R-:W-:Y:S01]  /*9b00*/  IMAD R31, R2, R72.reuse, R31 ;  /* 0x00000048021f7224 */ /* 0x080fe200078e021f */
[----:B------:R-:W-:Y:S01]  /*9b10*/  SHF.L.U32 R2, R87, 0x8, RZ ;  /* 0x0000000857027819 */ /* 0x000fe200000006ff */
[----:B------:R-:W-:Y:S01]  /*9b20*/  IMAD R67, R70, R67, RZ ;  /* 0x0000004346437224 */ /* 0x000fe200078e02ff */
[----:B------:R-:W-:Y:S01]  /*9b30*/  SHF.R.S32.HI R0, RZ, 0x18, R0 ;  /* 0x00000018ff007819 */ /* 0x000fe20000011400 */
[-C--:B------:R-:W-:Y:S01]  /*9b40*/  IMAD R28, R3, R72.reuse, R28 ;  /* 0x00000048031c7224 */ /* 0x080fe200078e021c */
[----:B------:R-:W-:Y:S02]  /*9b50*/  SHF.R.S32.HI R5, RZ, 0x18, R2 ;  /* 0x00000018ff057819 */ /* 0x000fe40000011402 */
[----:B------:R-:W-:Y:S01]  /*9b60*/  SHF.R.S32.HI R2, RZ, 0x18, R87 ;  /* 0x00000018ff027819 */ /* 0x000fe20000011457 */
[-C--:B------:R-:W-:Y:S01]  /*9b70*/  IMAD R29, R0, R72.reuse, R29 ;  /* 0x00000048001d7224 */ /* 0x080fe200078e021d */
[C---:B------:R-:W-:Y:S01]  /*9b80*/  PRMT R3, R92.reuse, 0x8880, RZ ;  /* 0x000088805c037816 */ /* 0x040fe200000000ff */
[----:B------:R-:W-:Y:S01]  /*9b90*/  IMAD.U32 R0, R92, 0x10000, RZ ;  /* 0x000100005c007824 */ /* 0x000fe200078e00ff */
[----:B------:R-:W-:Y:S01]  /*9ba0*/  SHF.L.U32 R4, R93, 0x10, RZ ;  /* 0x000000105d047819 */ /* 0x000fe200000006ff */
[----:B------:R-:W-:Y:S01]  /*9bb0*/  IMAD R30, R5, R72, R30 ;  /* 0x00000048051e7224 */ /* 0x000fe200078e021e */
[----:B------:R-:W-:Y:S01]  /*9bc0*/  I2IP.S8.S32.SAT R10, R15, R10, RZ ;  /* 0x0000000a0f0a7239 */ /* 0x000fe200000014ff */
[-C--:B------:R-:W-:Y:S01]  /*9bd0*/  IMAD R35, R2, R72.reuse, R35 ;  /* 0x0000004802237224 */ /* 0x080fe200078e0223 */
[----:B------:R-:W-:Y:S01]  /*9be0*/  SHF.L.U32 R2, R92, 0x8, RZ ;  /* 0x000000085c027819 */ /* 0x000fe200000006ff */
[-C--:B------:R-:W-:Y:S01]  /*9bf0*/  IMAD R32, R3, R72.reuse, R32 ;  /* 0x0000004803207224 */ /* 0x080fe200078e0220 */
[----:B------:R-:W-:Y:S02]  /*9c00*/  SHF.R.S32.HI R0, RZ, 0x18, R0 ;  /* 0x00000018ff007819 */ /* 0x000fe40000011400 */
[----:B------:R-:W-:Y:S02]  /*9c10*/  SHF.R.S32.HI R5, RZ, 0x18, R2 ;  /* 0x00000018ff057819 */ /* 0x000fe40000011402 */
[----:B------:R-:W-:Y:S01]  /*9c20*/  PRMT R3, R93, 0x8880, RZ ;  /* 0x000088805d037816 */ /* 0x000fe200000000ff */
[-C--:B------:R-:W-:Y:S01]  /*9c30*/  IMAD R33, R0, R72.reuse, R33 ;  /* 0x0000004800217224 */ /* 0x080fe200078e0221 */
[----:B------:R-:W-:Y:S01]  /*9c40*/  SHF.R.S32.HI R0, RZ, 0x18, R92 ;  /* 0x00000018ff007819 */ /* 0x000fe2000001145c */
[----:B------:R-:W-:Y:S01]  /*9c50*/  IMAD R34, R5, R72, R34 ;  /* 0x0000004805227224 */ /* 0x000fe200078e0222 */
[----:B------:R-:W-:Y:S02]  /*9c60*/  SHF.L.U32 R2, R93, 0x8, RZ ;  /* 0x000000085d027819 */ /* 0x000fe400000006ff */
[----:B------:R-:W-:Y:S01]  /*9c70*/  I2IP.S8.S32.SAT R14, R19, R14, RZ ;  /* 0x0000000e130e7239 */ /* 0x000fe200000014ff */
[-C--:B------:R-:W-:Y:S01]  /*9c80*/  IMAD R39, R0, R72.reuse, R39 ;  /* 0x0000004800277224 */ /* 0x080fe200078e0227 */
[----:B------:R-:W-:Y:S01]  /*9c90*/  SHF.R.S32.HI R0, RZ, 0x18, R4 ;  /* 0x00000018ff007819 */ /* 0x000fe20000011404 */
[-C--:B------:R-:W-:Y:S01]  /*9ca0*/  IMAD R36, R3, R72.reuse, R36 ;  /* 0x0000004803247224 */ /* 0x080fe200078e0224 */
[----:B------:R-:W-:Y:S02]  /*9cb0*/  SHF.R.S32.HI R5, RZ, 0x18, R2 ;  /* 0x00000018ff057819 */ /* 0x000fe40000011402 */
[----:B------:R-:W-:Y:S01]  /*9cc0*/  SHF.L.U32 R2, R94, 0x10, RZ ;  /* 0x000000105e027819 */ /* 0x000fe200000006ff */
[-C--:B------:R-:W-:Y:S01]  /*9cd0*/  IMAD R37, R0, R72.reuse, R37 ;  /* 0x0000004800257224 */ /* 0x080fe200078e0225 */
[----:B------:R-:W-:Y:S01]  /*9ce0*/  SHF.R.S32.HI R0, RZ, 0x18, R93 ;  /* 0x00000018ff007819 */ /* 0x000fe2000001145d */
[-C--:B------:R-:W-:Y:S01]  /*9cf0*/  IMAD R38, R5, R72.reuse, R38 ;  /* 0x0000004805267224 */ /* 0x080fe200078e0226 */
[C---:B------:R-:W-:Y:S02]  /*9d00*/  PRMT R3, R94.reuse, 0x8880, RZ ;  /* 0x000088805e037816 */ /* 0x040fe400000000ff */
[----:B------:R-:W-:Y:S01]  /*9d10*/  SHF.L.U32 R5, R94, 0x8, RZ ;  /* 0x000000085e057819 */ /* 0x000fe200000006ff */
[-C--:B------:R-:W-:Y:S01]  /*9d20*/  IMAD R43, R0, R72.reuse, R43 ;  /* 0x00000048002b7224 */ /* 0x080fe200078e022b */
[----:B------:R-:W-:Y:S01]  /*9d30*/  SHF.R.S32.HI R2, RZ, 0x18, R2 ;  /* 0x00000018ff027819 */ /* 0x000fe20000011402 */
[-C--:B------:R-:W-:Y:S01]  /*9d40*/  IMAD R40, R3, R72.reuse, R40 ;  /* 0x0000004803287224 */ /* 0x080fe200078e0228 */
[----:B------:R-:W-:Y:S02]  /*9d50*/  SHF.R.S32.HI R5, RZ, 0x18, R5 ;  /* 0x00000018ff057819 */ /* 0x000fe40000011405 */
[----:B------:R-:W-:Y:S01]  /*9d60*/  SHF.R.S32.HI R4, RZ, 0x18, R94 ;  /* 0x00000018ff047819 */ /* 0x000fe2000001145e */
[-C--:B------:R-:W-:Y:S01]  /*9d70*/  IMAD R41, R2, R72.reuse, R41 ;  /* 0x0000004802297224 */ /* 0x080fe200078e0229 */
[----:B------:R-:W-:Y:S01]  /*9d80*/  SHF.L.U32 R0, R95, 0x10, RZ ;  /* 0x000000105f007819 */ /* 0x000fe200000006ff */
[-C--:B------:R-:W-:Y:S01]  /*9d90*/  IMAD R42, R5, R72.reuse, R42 ;  /* 0x00000048052a7224 */ /* 0x080fe200078e022a */
[C---:B------:R-:W-:Y:S01]  /*9da0*/  PRMT R3, R95.reuse, 0x8880, RZ ;  /* 0x000088805f037816 */ /* 0x040fe200000000ff */
[-C--:B------:R-:W-:Y:S01]  /*9db0*/  IMAD R47, R4, R72.reuse, R47 ;  /* 0x00000048042f7224 */ /* 0x080fe200078e022f */
[----:B------:R-:W-:Y:S02]  /*9dc0*/  SHF.L.U32 R2, R95, 0x8, RZ ;  /* 0x000000085f027819 */ /* 0x000fe400000006ff */
[----:B------:R-:W-:Y:S01]  /*9dd0*/  SHF.R.S32.HI R0, RZ, 0x18, R0 ;  /* 0x00000018ff007819 */ /* 0x000fe20000011400 */
[-C--:B------:R-:W-:Y:S01]  /*9de0*/  IMAD R44, R3, R72.reuse, R44 ;  /* 0x00000048032c7224 */ /* 0x080fe200078e022c */
[----:B------:R-:W-:Y:S02]  /*9df0*/  SHF.R.S32.HI R5, RZ, 0x18, R2 ;  /* 0x00000018ff057819 */ /* 0x000fe40000011402 */
[----:B------:R-:W-:Y:S01]  /*9e00*/  SHF.R.S32.HI R2, RZ, 0x18, R95 ;  /* 0x00000018ff027819 */ /* 0x000fe2000001145f */
[-C--:B------:R-:W-:Y:S01]  /*9e10*/  IMAD R45, R0, R72.reuse, R45 ;  /* 0x00000048002d7224 */ /* 0x080fe200078e022d */
[----:B------:R-:W-:Y:S01]  /*9e20*/  PRMT R3, R96, 0x8880, RZ ;  /* 0x0000888060037816 */ /* 0x000fe200000000ff */
[-C--:B------:R-:W-:Y:S01]  /*9e30*/  IMAD R46, R5, R72.reuse, R46 ;  /* 0x00000048052e7224 */ /* 0x080fe200078e022e */
[C---:B------:R-:W-:Y:S01]  /*9e40*/  SHF.L.U32 R4, R97.reuse, 0x10, RZ ;  /* 0x0000001061047819 */ /* 0x040fe200000006ff */
[-C--:B------:R-:W-:Y:S01]  /*9e50*/  IMAD R51, R2, R72.reuse, R51 ;  /* 0x0000004802337224 */ /* 0x080fe200078e0233 */
[----:B------:R-:W-:Y:S01]  /*9e60*/  SHF.R.S32.HI R2, RZ, 0x18, R96 ;  /* 0x00000018ff027819 */ /* 0x000fe20000011460 */
[C---:B------:R-:W-:Y:S01]  /*9e70*/  IMAD.U32 R0, R96.reuse, 0x10000, RZ ;  /* 0x0001000060007824 */ /* 0x040fe200078e00ff */
[----:B------:R-:W-:Y:S01]  /*9e80*/  PRMT R5, R97, 0x8880, RZ ;  /* 0x0000888061057816 */ /* 0x000fe200000000ff */
[-C--:B------:R-:W-:Y:S01]  /*9e90*/  IMAD R48, R3, R72.reuse, R48 ;  /* 0x0000004803307224 */ /* 0x080fe200078e0230 */
[----:B------:R-:W-:Y:S02]  /*9ea0*/  SHF.L.U32 R3, R96, 0x8, RZ ;  /* 0x0000000860037819 */ /* 0x000fe400000006ff */
[----:B------:R-:W-:Y:S02]  /*9eb0*/  SHF.R.S32.HI R0, RZ, 0x18, R0 ;  /* 0x00000018ff007819 */ /* 0x000fe40000011400 */
[----:B------:R-:W-:Y:S02]  /*9ec0*/  SHF.R.S32.HI R3, RZ, 0x18, R3 ;  /* 0x00000018ff037819 */ /* 0x000fe40000011403 */
[----:B------:R-:W-:Y:S01]  /*9ed0*/  SHF.R.S32.HI R4, RZ, 0x18, R4 ;  /* 0x00000018ff047819 */ /* 0x000fe20000011404 */
[-C--:B------:R-:W-:Y:S01]  /*9ee0*/  IMAD R49, R0, R72.reuse, R49 ;  /* 0x0000004800317224 */ /* 0x080fe200078e0231 */
[----:B------:R-:W-:Y:S01]  /*9ef0*/  SHF.R.S32.HI R0, RZ, 0x18, R97 ;  /* 0x00000018ff007819 */ /* 0x000fe20000011461 */
[-C--:B------:R-:W-:Y:S01]  /*9f00*/  IMAD R50, R3, R72.reuse, R50 ;  /* 0x0000004803327224 */ /* 0x080fe200078e0232 */
[----:B------:R-:W-:Y:S01]  /*9f10*/  SHF.L.U32 R3, R97, 0x8, RZ ;  /* 0x0000000861037819 */ /* 0x000fe200000006ff */
[-C--:B------:R-:W-:Y:S01]  /*9f20*/  IMAD R55, R2, R72.reuse, R55 ;  /* 0x0000004802377224 */ /* 0x080fe200078e0237 */
        /* <DEDUP_REMOVED lines=8> */
[----:B------:R-:W-:Y:S01]  /*9fb0*/  IMAD R59, R0, R72, R59 ;  /* 0x00000048003b7224 */ /* 0x000fe200078e023b */
[----:B------:R-:W-:Y:S01]  /*9fc0*/  I2IP.S8.S32.SAT R18, R23, R18, RZ ;  /* 0x0000001217127239 */ /* 0x000fe200000014ff */
[----:B------:R-:W-:Y:S01]  /*9fd0*/  IMAD R56, R5, R72, R56 ;  /* 0x0000004805387224 */ /* 0x000fe200078e0238 */
[----:B------:R-:W-:Y:S01]  /*9fe0*/  I2IP.S8.S32.SAT R90, R9, R8, R10 ;  /* 0x00000008095a7239 */ /* 0x000fe2000000140a */
[----:B------:R-:W-:Y:S01]  /*9ff0*/  IMAD R57, R2, R72, R57 ;  /* 0x0000004802397224 */ /* 0x000fe200078e0239 */
[----:B------:R-:W-:Y:S02]  /*a000*/  I2IP.S8.S32.SAT R91, R13, R12, R14 ;  /* 0x0000000c0d5b7239 */ /* 0x000fe4000000140e */
[----:B------:R-:W-:Y:S02]  /*a010*/  SHF.R.S32.HI R7, RZ, 0x18, R7 ;  /* 0x00000018ff077819 */ /* 0x000fe40000011407 */
[----:B------:R-:W-:Y:S01]  /*a020*/  SHF.L.U32 R2, R99, 0x10, RZ ;  /* 0x0000001063027819 */ /* 0x000fe200000006ff */
[----:B------:R1:W-:Y:S01]  /*a030*/  STS.128 [R135+UR44+0x8200], R88 ;  /* 0x0082005887007988 */ /* 0x0003e20008000c2c */
[----:B------:R-:W-:Y:S01]  /*a040*/  SHF.R.S32.HI R0, RZ, 0x18, R98 ;  /* 0x00000018ff007819 */ /* 0x000fe20000011462 */
[----:B------:R-:W-:Y:S01]  /*a050*/  IMAD R58, R7, R72, R58 ;  /* 0x00000048073a7224 */ /* 0x000fe200078e023a */
[----:B------:R-:W-:Y:S02]  /*a060*/  I2IP.S8.S32.SAT R16, R17, R16, R18 ;  /* 0x0000001011107239 */ /* 0x000fe40000001412 */
[----:B------:R-:W-:Y:S01]  /*a070*/  I2IP.S8.S32.SAT R17, R27, R22, RZ ;  /* 0x000000161b117239 */ /* 0x000fe200000014ff */
[----:B------:R-:W-:Y:S01]  /*a080*/  IMAD R63, R0, R72, R63 ;  /* 0x00000048003f7224 */ /* 0x000fe200078e023f */
[----:B------:R-:W-:Y:S02]  /*a090*/  I2IP.S8.S32.SAT R18, R31, R26, RZ ;  /* 0x0000001a1f127239 */ /* 0x000fe400000014ff */
[----:B------:R-:W-:Y:S02]  /*a0a0*/  I2IP.S8.S32.SAT R19, R35, R30, RZ ;  /* 0x0000001e23137239 */ /* 0x000fe400000014ff */
[C---:B------:R-:W-:Y:S02]  /*a0b0*/  PRMT R3, R99.reuse, 0x8880, RZ ;  /* 0x0000888063037816 */ /* 0x040fe400000000ff */
[----:B------:R-:W-:Y:S02]  /*a0c0*/  SHF.L.U32 R5, R99, 0x8, RZ ;  /* 0x0000000863057819 */ /* 0x000fe400000006ff */
[----:B------:R-:W-:Y:S01]  /*a0d0*/  SHF.R.S32.HI R2, RZ, 0x18, R2 ;  /* 0x00000018ff027819 */ /* 0x000fe20000011402 */
[----:B------:R-:W-:Y:S01]  /*a0e0*/  IMAD R60, R3, R72, R60 ;  /* 0x00000048033c7224 */ /* 0x000fe200078e023c */
[----:B------:R-:W-:Y:S02]  /*a0f0*/  I2IP.S8.S32.SAT R17, R21, R20, R17 ;  /* 0x0000001415117239 */ /* 0x000fe40000001411 */
[----:B------:R-:W-:Y:S01]  /*a100*/  I2IP.S8.S32.SAT R18, R25, R24, R18 ;  /* 0x0000001819127239 */ /* 0x000fe20000001412 */
[----:B------:R-:W-:Y:S01]  /*a110*/  IMAD R61, R2, R72, R61 ;  /* 0x00000048023d7224 */ /* 0x000fe200078e023d */
[----:B------:R-:W-:Y:S02]  /*a120*/  I2IP.S8.S32.SAT R19, R29, R28, R19 ;  /* 0x0000001c1d137239 */ /* 0x000fe40000001413 */
[----:B------:R-:W-:Y:S02]  /*a130*/  SHF.R.S32.HI R5, RZ, 0x18, R5 ;  /* 0x00000018ff057819 */ /* 0x000fe40000011405 */
[----:B------:R-:W-:Y:S01]  /*a140*/  SHF.R.S32.HI R4, RZ, 0x18, R99 ;  /* 0x00000018ff047819 */ /* 0x000fe20000011463 */
[----:B------:R1:W-:Y:S01]  /*a150*/  STS.128 [R159+0x8200], R16 ;  /* 0x008200109f007388 */ /* 0x0003e20000000c00 */
[----:B------:R-:W-:Y:S01]  /*a160*/  I2IP.S8.S32.SAT R34, R39, R34, RZ ;  /* 0x0000002227227239 */ /* 0x000fe200000014ff */
[----:B------:R-:W-:Y:S01]  /*a170*/  IMAD R62, R5, R72, R62 ;  /* 0x00000048053e7224 */ /* 0x000fe200078e023e */
[----:B------:R-:W-:Y:S01]  /*a180*/  I2IP.S8.S32.SAT R38, R43, R38, RZ ;  /* 0x000000262b267239 */ /* 0x000fe200000014ff */
[----:B------:R-:W-:Y:S01]  /*a190*/  IMAD R67, R4, R72, R67 ;  /* 0x0000004804437224 */ /* 0x000fe200078e0243 */
[----:B------:R-:W-:Y:S02]  /*a1a0*/  I2IP.S8.S32.SAT R42, R47, R42, RZ ;  /* 0x0000002a2f2a7239 */ /* 0x000fe400000014ff */
[----:B------:R-:W-:Y:S02]  /*a1b0*/  I2IP.S8.S32.SAT R35, R51, R46, RZ ;  /* 0x0000002e33237239 */ /* 0x000fe400000014ff */
[----:B------:R-:W-:Y:S02]  /*a1c0*/  I2IP.S8.S32.SAT R32, R33, R32, R34 ;  /* 0x0000002021207239 */ /* 0x000fe40000001422 */
[----:B------:R-:W-:Y:S02]  /*a1d0*/  I2IP.S8.S32.SAT R33, R37, R36, R38 ;  /* 0x0000002425217239 */ /* 0x000fe40000001426 */
[----:B------:R-:W-:Y:S02]  /*a1e0*/  I2IP.S8.S32.SAT R34, R41, R40, R42 ;  /* 0x0000002829227239 */ /* 0x000fe4000000142a */
[----:B------:R-:W-:Y:S02]  /*a1f0*/  I2IP.S8.S32.SAT R35, R45, R44, R35 ;  /* 0x0000002c2d237239 */ /* 0x000fe40000001423 */
[----:B------:R-:W-:Y:S02]  /*a200*/  I2IP.S8.S32.SAT R50, R55, R50, RZ ;  /* 0x0000003237327239 */ /* 0x000fe400000014ff */
[----:B------:R-:W-:Y:S01]  /*a210*/  I2IP.S8.S32.SAT R54, R59, R54, RZ ;  /* 0x000000363b367239 */ /* 0x000fe200000014ff */
[----:B------:R1:W-:Y:S01]  /*a220*/  STS.128 [R158+0x8200], R32 ;  /* 0x008200209e007388 */ /* 0x0003e20000000c00 */
[----:B------:R-:W-:Y:S02]  /*a230*/  I2IP.S8.S32.SAT R58, R63, R58, RZ ;  /* 0x0000003a3f3a7239 */ /* 0x000fe400000014ff */
[----:B------:R-:W-:Y:S02]  /*a240*/  I2IP.S8.S32.SAT R62, R67, R62, RZ ;  /* 0x0000003e433e7239 */ /* 0x000fe400000014ff */
[----:B------:R-:W-:Y:S02]  /*a250*/  I2IP.S8.S32.SAT R48, R49, R48, R50 ;  /* 0x0000003031307239 */ /* 0x000fe40000001432 */
[----:B------:R-:W-:Y:S02]  /*a260*/  I2IP.S8.S32.SAT R49, R53, R52, R54 ;  /* 0x0000003435317239 */ /* 0x000fe40000001436 */
[----:B------:R-:W-:Y:S02]  /*a270*/  I2IP.S8.S32.SAT R50, R57, R56, R58 ;  /* 0x0000003839327239 */ /* 0x000fe4000000143a */
[----:B------:R-:W-:Y:S02]  /*a280*/  I2IP.S8.S32.SAT R51, R61, R60, R62 ;  /* 0x0000003c3d337239 */ /* 0x000fe4000000143e */
[----:B------:R-:W-:Y:S02]  /*a290*/  LEA R0, R148, UR44, 0x3 ;  /* 0x0000002c94007c11 */ /* 0x000fe4000f8e18ff */
[----:B------:R-:W-:Y:S01]  /*a2a0*/  @P6 SHF.L.U32 R3, R147, 0x1f, RZ ;  /* 0x0000001f93036819 */ /* 0x000fe200000006ff */
        /* <DEDUP_REMOVED lines=9> */
[----:B------:R-:W-:Y:S02]  /*a340*/  UIADD3 UR4, UPT, UPT, UR44, 0x8200, URZ ;  /* 0x000082002c047890 */ /* 0x000fe4000fffe0ff */
[----:B------:R-:W-:Y:S01]  /*a350*/  UIADD3 UR9, UPT, UPT, UR49, 0x80, URZ ;  /* 0x0000008031097890 */ /* 0x000fe2000fffe0ff */
[----:B------:R-:W-:Y:S01]  /*a360*/  UMOV UR10, UR50 ;  /* 0x00000032000a7c82 */ /* 0x000fe20008000000 */
[----:B------:R-:W-:Y:S02]  /*a370*/  UMOV UR11, UR36 ;  /* 0x00000024000b7c82 */ /* 0x000fe40008000000 */
        /* <DEDUP_REMOVED lines=8> */
.L_x_130:
[----:B------:R-:W-:Y:S05]  /*a400*/  BSYNC.RECONVERGENT B0 ;  /* 0x0000000000007941 */ /* 0x000fea0003800200 */
.L_x_129:
        /* <DEDUP_REMOVED lines=16> */
.L_x_134:
[----:B------:R-:W-:Y:S05]  /*a510*/  BSYNC B0 ;  /* 0x0000000000007941 */ /* 0x000fea0003800000 */
.L_x_133:
        /* <DEDUP_REMOVED lines=20> */
.L_x_132:
[----:B------:R-:W-:Y:S05]  /*a660*/  BSYNC B1 ;  /* 0x0000000000017941 */ /* 0x000fea0003800000 */
.L_x_131:
        /* <DEDUP_REMOVED lines=21> */
.L_x_136:
[----:B------:R-:W-:Y:S01]  /*a7c0*/  ISETP.NE.AND P0, PT, R155, RZ, PT ;  /* 0x000000ff9b00720c */ /* 0x000fe20003f05270 */
[----:B------:R-:W-:Y:S05]  /*a7d0*/  WARPSYNC.ALL ;  /* 0x0000000000007948 */ /* 0x000fea0003800000 */
[----:B------:R-:W-:Y:S01]  /*a7e0*/  R2UR UR4, R71 ;  /* 0x00000000470472ca */ /* 0x000fe200000e0000 */
[----:B------:R-:W-:Y:S01]  /*a7f0*/  IMAD.U32 R130, R82, 0x10000, RZ ;  /* 0x0001000052827824 */ /* 0x000fe200078e00ff */
[C---:B------:R-:W-:Y:S01]  /*a800*/  SHF.L.U32 R75, R80.reuse, 0x10, RZ ;  /* 0x00000010504b7819 */ /* 0x040fe200000006ff */
[----:B------:R-:W-:Y:S01]  /*a810*/  IMAD.U32 R115, R87, 0x10000, RZ ;  /* 0x0001000057737824 */ /* 0x000fe200078e00ff */
[----:B------:R-:W-:Y:S01]  /*a820*/  PRMT R73, R80, 0x8880, RZ ;  /* 0x0000888050497816 */ /* 0x000fe200000000ff */
[----:B-1----:R-:W-:Y:S01]  /*a830*/  IMAD.U32 R104, R96, 0x10000, RZ ;  /* 0x0001000060687824 */ /* 0x002fe200078e00ff */
[----:B------:R-:W-:Y:S01]  /*a840*/  SHF.L.U32 R74, R80, 0x8, RZ ;  /* 0x00000008504a7819 */ /* 0x000fe200000006ff */
[----:B------:R-:W-:Y:S01]  /*a850*/  IMAD.SHL.U32 R123, R84, 0x100, RZ ;  /* 0x00000100547b7824 */ /* 0x000fe200078e00ff */
[----:B------:R-:W-:Y:S01]  /*a860*/  SHF.R.S32.HI R75, RZ, 0x18, R75 ;  /* 0x00000018ff4b7819 */ /* 0x000fe2000001144b */
[----:B------:R-:W-:Y:S01]  /*a870*/  IMAD.SHL.U32 R108, R93, 0x100, RZ ;  /* 0x000001005d6c7824 */ /* 0x000fe200078e00ff */
[----:B------:R-:W-:Y:S01]  /*a880*/  SHF.R.S32.HI R74, RZ, 0x18, R74 ;  /* 0x00000018ff4a7819 */ /* 0x000fe2000001144a */
[----:B------:R-:W-:Y:S01]  /*a890*/  BSSY.RECONVERGENT B0, `(.L_x_137) ;  /* 0x0000121000007945 */ /* 0x000fe20003800200 */
[----:B------:R-:W-:Y:S01]  /*a8a0*/  SHF.R.S32.HI R76, RZ, 0x18, R80 ;  /* 0x00000018ff4c7819 */ /* 0x000fe20000011450 */
[----:B------:R-:W1:Y:S01]  /*a8b0*/  LDTM.x64 R4, tmem[UR4+0xc0] ;  /* 0x0000c004000479ee */ /* 0x000e620008340000 */
[----:B------:R-:W-:Y:S01]  /*a8c0*/  NOP ;  /* 0x0000000000007918 */ /* 0x000fe20000000000 */
[----:B------:R-:W-:Y:S02]  /*a8d0*/  IADD3 R145, PT, PT, R145, 0xb0, RZ ;  /* 0x000000b091917810 */ /* 0x000fe40007ffe0ff */
[----:B------:R-:W-:Y:S02]  /*a8e0*/  PRMT R134, R81, 0x8880, RZ ;  /* 0x0000888051867816 */ /* 0x000fe400000000ff */
[----:B------:R-:W-:Y:S02]  /*a8f0*/  LOP3.LUT R145, R145, 0xfefffff8, RZ, 0xc0, !PT ;  /* 0xfefffff891917812 */ /* 0x000fe400078ec0ff */
[----:B------:R-:W-:Y:S02]  /*a900*/  SHF.L.U32 R133, R81, 0x10, RZ ;  /* 0x0000001051857819 */ /* 0x000fe400000006ff */
[----:B-1----:R1:W-:Y:S01]  /*a910*/  SYNCS.ARRIVE.TRANS64.RED.A1T0 RZ, [R145+URZ], RZ ;  /* 0x000000ff91ff79a7 */ /* 0x0023e200081004ff */
[----:B------:R-:W-:Y:S02]  /*a920*/  PRMT R131, R82, 0x8880, RZ ;  /* 0x0000888052837816 */ /* 0x000fe400000000ff */
[----:B------:R-:W-:Y:S02]  /*a930*/  SHF.R.S32.HI R77, RZ, 0x18, R81 ;  /* 0x00000018ff4d7819 */ /* 0x000fe40000011451 */
[C---:B------:R-:W-:Y:S02]  /*a940*/  PRMT R128, R83.reuse, 0x8880, RZ ;  /* 0x0000888053807816 */ /* 0x040fe400000000ff */
[----:B------:R-:W-:Y:S02]  /*a950*/  SHF.R.S32.HI R78, RZ, 0x18, R82 ;  /* 0x00000018ff4e7819 */ /* 0x000fe40000011452 */
[----:B------:R-:W-:Y:S02]  /*a960*/  SHF.L.U32 R127, R83, 0x10, RZ ;  /* 0x00000010537f7819 */ /* 0x000fe400000006ff */
[----:B------:R-:W-:Y:S02]  /*a970*/  PRMT R125, R84, 0x8880, RZ ;  /* 0x00008880547d7816 */ /* 0x000fe400000000ff */
[----:B------:R-:W-:Y:S01]  /*a980*/  SHF.R.S32.HI R79, RZ, 0x18, R83 ;  /* 0x00000018ff4f7819 */ /* 0x000fe20000011453 */
[C---:B------:R-:W-:Y:S01]  /*a990*/  IMAD R0, R70.reuse, R4, RZ ;  /* 0x0000000446007224 */ /* 0x040fe200078e02ff */
[----:B------:R-:W-:Y:S01]  /*a9a0*/  SHF.R.S32.HI R4, RZ, 0x18, R133 ;  /* 0x00000018ff047819 */ /* 0x000fe20000011485 */
[----:B------:R-:W-:Y:S01]  /*a9b0*/  IMAD R2, R70, R5, RZ ;  /* 0x0000000546027224 */ /* 0x000fe200078e02ff */
[----:B------:R-:W-:Y:S01]  /*a9c0*/  SHF.L.U32 R124, R84, 0x10, RZ ;  /* 0x00000010547c7819 */ /* 0x000fe200000006ff */
[C---:B------:R-:W-:Y:S01]  /*a9d0*/  IMAD R3, R70.reuse, R6, RZ ;  /* 0x0000000646037224 */ /* 0x040fe200078e02ff */
[----:B------:R-:W-:Y:S01]  /*a9e0*/  PRMT R122, R85, 0x8880, RZ ;  /* 0x00008880557a7816 */ /* 0x000fe200000000ff */
[-C--:B------:R-:W-:Y:S01]  /*a9f0*/  IMAD R0, R73, R72.reuse, R0 ;  /* 0x0000004849007224 */ /* 0x080fe200078e0200 */
[----:B------:R-:W-:Y:S01]  /*aa00*/  SHF.L.U32 R121, R85, 0x10, RZ ;  /* 0x0000001055797819 */ /* 0x000fe200000006ff */
[----:B------:R-:W-:Y:S01]  /*aa10*/  IMAD R7, R70, R7, RZ ;  /* 0x0000000746077224 */ /* 0x000fe200078e02ff */
[C---:B------:R-:W-:Y:S01]  /*aa20*/  PRMT R119, R86.reuse, 0x8880, RZ ;  /* 0x0000888056777816 */ /* 0x040fe200000000ff */
[-C--:B------:R-:W-:Y:S01]  /*aa30*/  IMAD R2, R75, R72.reuse, R2 ;  /* 0x000000484b027224 */ /* 0x080fe200078e0202 */
[----:B------:R-:W-:Y:S01]  /*aa40*/  SHF.L.U32 R118, R86, 0x10, RZ ;  /* 0x0000001056767819 */ /* 0x000fe200000006ff */
[-C--:B------:R-:W-:Y:S01]  /*aa50*/  IMAD R3, R74, R72.reuse, R3 ;  /* 0x000000484a037224 */ /* 0x080fe200078e0203 */
[----:B------:R-:W-:Y:S01]  /*aa60*/  PRMT R116, R87, 0x8880, RZ ;  /* 0x0000888057747816 */ /* 0x000fe200000000ff */
[----:B------:R-:W-:Y:S01]  /*aa70*/  IMAD R7, R76, R72, R7 ;  /* 0x000000484c077224 */ /* 0x000fe200078e0207 */
[----:B------:R-:W-:Y:S01]  /*aa80*/  PRMT R113, R92, 0x8880, RZ ;  /* 0x000088805c717816 */ /* 0x000fe200000000ff */
[----:B------:R-:W-:Y:S01]  /*aa90*/  IMAD R8, R70, R8, RZ ;  /* 0x0000000846087224 */ /* 0x000fe200078e02ff */
[----:B------:R-:W-:Y:S01]  /*aaa0*/  SHF.L.U32 R112, R92, 0x10, RZ ;  /* 0x000000105c707819 */ /* 0x000fe200000006ff */
[C---:B------:R-:W-:Y:S01]  /*aab0*/  IMAD R9, R70.reuse, R9, RZ ;  /* 0x0000000946097224 */ /* 0x040fe200078e02ff */
[----:B------:R-:W-:Y:S01]  /*aac0*/  I2IP.S8.S32.SAT R161, R7, R3, RZ ;  /* 0x0000000307a17239 */ /* 0x000fe200000014ff */
[C---:B------:R-:W-:Y:S01]  /*aad0*/  IMAD R10, R70.reuse, R10, RZ ;  /* 0x0000000a460a7224 */ /* 0x040fe200078e02ff */
[----:B------:R-:W-:Y:S01]  /*aae0*/  MOV R3, R134 ;  /* 0x0000008600037202 */ /* 0x000fe20000000f00 */
[C---:B------:R-:W-:Y:S01]  /*aaf0*/  IMAD R7, R70.reuse, R20, RZ ;  /* 0x0000001446077224 */ /* 0x040fe200078e02ff */
[----:B------:R-:W-:Y:S01]  /*ab00*/  PRMT R110, R93, 0x8880, RZ ;  /* 0x000088805d6e7816 */ /* 0x000fe200000000ff */
[----:B------:R-:W-:Y:S01]  /*ab10*/  IMAD R11, R70, R11, RZ ;  /* 0x0000000b460b7224 */ /* 0x000fe200078e02ff */
[----:B------:R-:W-:Y:S01]  /*ab20*/  SHF.R.S32.HI R89, RZ, 0x18, R92 ;  /* 0x00000018ff597819 */ /* 0x000fe2000001145c */
[-C--:B------:R-:W-:Y:S01]  /*ab30*/  IMAD R8, R3, R72.reuse, R8 ;  /* 0x0000004803087224 */ /* 0x080fe200078e0208 */
[----:B------:R-:W-:Y:S01]  /*ab40*/  MOV R3, R131 ;  /* 0x0000008300037202 */ /* 0x000fe20000000f00 */
[----:B------:R-:W-:Y:S01]  /*ab50*/  IMAD R9, R4, R72, R9 ;  /* 0x0000004804097224 */ /* 0x000fe200078e0209 */
[----:B------:R-:W-:Y:S01]  /*ab60*/  SHF.R.S32.HI R4, RZ, 0x18, R130 ;  /* 0x00000018ff047819 */ /* 0x000fe20000011482 */
[C---:B------:R-:W-:Y:S01]  /*ab70*/  IMAD R20, R70.reuse, R25, RZ ;  /* 0x0000001946147224 */ /* 0x040fe200078e02ff */
[----:B------:R-:W-:Y:S01]  /*ab80*/  SHF.L.U32 R109, R93, 0x10, RZ ;  /* 0x000000105d6d7819 */ /* 0x000fe200000006ff */
[----:B------:R-:W-:Y:S01]  /*ab90*/  IMAD R25, R70, R30, RZ ;  /* 0x0000001e46197224 */ /* 0x000fe200078e02ff */
[----:B------:R-:W-:Y:S01]  /*aba0*/  PRMT R107, R94, 0x8880, RZ ;  /* 0x000088805e6b7816 */ /* 0x000fe200000000ff */
[C---:B------:R-:W-:Y:S01]  /*abb0*/  IMAD R12, R70.reuse, R12, RZ ;  /* 0x0000000c460c7224 */ /* 0x040fe200078e02ff */
[----:B------:R-:W-:Y:S01]  /*abc0*/  SHF.R.S32.HI R91, RZ, 0x18, R93 ;  /* 0x00000018ff5b7819 */ /* 0x000fe2000001145d */
[----:B------:R-:W-:Y:S01]  /*abd0*/  IMAD R6, R70, R19, RZ ;  /* 0x0000001346067224 */ /* 0x000fe200078e02ff */
[----:B------:R-:W-:Y:S01]  /*abe0*/  SHF.L.U32 R105, R94, 0x10, RZ ;  /* 0x000000105e697819 */ /* 0x000fe200000006ff */
[C---:B------:R-:W-:Y:S01]  /*abf0*/  IMAD R30, R70.reuse, R35, RZ ;  /* 0x00000023461e7224 */ /* 0x040fe200078e02ff */
[C---:B------:R-:W-:Y:S01]  /*ac00*/  PRMT R101, R95.reuse, 0x8880, RZ ;  /* 0x000088805f657816 */ /* 0x040fe200000000ff */
[C---:B------:R-:W-:Y:S01]  /*ac10*/  IMAD R19, R70.reuse, R24, RZ ;  /* 0x0000001846137224 */ /* 0x040fe200078e02ff */
[----:B------:R-:W-:Y:S01]  /*ac20*/  SHF.R.S32.HI R93, RZ, 0x18, R94 ;  /* 0x00000018ff5d7819 */ /* 0x000fe2000001145e */
[C---:B------:R-:W-:Y:S01]  /*ac30*/  IMAD R35, R70.reuse, R40, RZ ;  /* 0x0000002846237224 */ /* 0x040fe200078e02ff */
[----:B------:R-:W-:Y:S01]  /*ac40*/  SHF.L.U32 R100, R95, 0x10, RZ ;  /* 0x000000105f647819 */ /* 0x000fe200000006ff */
[----:B------:R-:W-:Y:S01]  /*ac50*/  IMAD R13, R70, R13, RZ ;  /* 0x0000000d460d7224 */ /* 0x000fe200078e02ff */
[----:B------:R-:W-:Y:S01]  /*ac60*/  PRMT R106, R96, 0x8880, RZ ;  /* 0x00008880606a7816 */ /* 0x000fe200000000ff */
[C---:B------:R-:W-:Y:S01]  /*ac70*/  IMAD R24, R70.reuse, R29, RZ ;  /* 0x0000001d46187224 */ /* 0x040fe200078e02ff */
[----:B------:R-:W-:Y:S01]  /*ac80*/  SHF.R.S32.HI R73, RZ, 0x18, R96 ;  /* 0x00000018ff497819 */ /* 0x000fe20000011460 */
[C---:B------:R-:W-:Y:S01]  /*ac90*/  IMAD R40, R70.reuse, R45, RZ ;  /* 0x0000002d46287224 */ /* 0x040fe200078e02ff */
[----:B------:R-:W-:Y:S01]  /*aca0*/  SHF.L.U32 R90, R97, 0x10, RZ ;  /* 0x00000010615a7819 */ /* 0x000fe200000006ff */
[C---:B------:R-:W-:Y:S01]  /*acb0*/  IMAD R29, R70.reuse, R34, RZ ;  /* 0x00000022461d7224 */ /* 0x040fe200078e02ff */
[----:B------:R-:W-:Y:S01]  /*acc0*/  SHF.R.S32.HI R75, RZ, 0x18, R97 ;  /* 0x00000018ff4b7819 */ /* 0x000fe20000011461 */
[C---:B------:R-:W-:Y:S01]  /*acd0*/  IMAD R45, R70.reuse, R50, RZ ;  /* 0x00000032462d7224 */ /* 0x040fe200078e02ff */
[C---:B------:R-:W-:Y:S01]  /*ace0*/  PRMT R80, R99.reuse, 0x8880, RZ ;  /* 0x0000888063507816 */ /* 0x040fe200000000ff */
[C---:B------:R-:W-:Y:S01]  /*acf0*/  IMAD R14, R70.reuse, R14, RZ ;  /* 0x0000000e460e7224 */ /* 0x040fe200078e02ff */
[----:B------:R-:W-:Y:S01]  /*ad00*/  SHF.L.U32 R76, R99, 0x10, RZ ;  /* 0x00000010634c7819 */ /* 0x000fe200000006ff */
[C---:B------:R-:W-:Y:S01]  /*ad10*/  IMAD R34, R70.reuse, R39, RZ ;  /* 0x0000002746227224 */ /* 0x040fe200078e02ff */
[----:B------:R-:W-:Y:S01]  /*ad20*/  SHF.L.U32 R132, R81, 0x8, RZ ;  /* 0x0000000851847819 */ /* 0x000fe200000006ff */
[C---:B------:R-:W-:Y:S01]  /*ad30*/  IMAD R50, R70.reuse, R55, RZ ;  /* 0x0000003746327224 */ /* 0x040fe200078e02ff */
[----:B------:R-:W-:Y:S01]  /*ad40*/  SHF.R.S32.HI R81, RZ, 0x18, R84 ;  /* 0x00000018ff517819 */ /* 0x000fe20000011454 */
[C---:B------:R-:W-:Y:S01]  /*ad50*/  IMAD R39, R70.reuse, R44, RZ ;  /* 0x0000002c46277224 */ /* 0x040fe200078e02ff */
[----:B------:R-:W-:Y:S01]  /*ad60*/  SHF.R.S32.HI R5, RZ, 0x18, R132 ;  /* 0x00000018ff057819 */ /* 0x000fe20000011484 */
[----:B------:R-:W-:Y:S01]  /*ad70*/  IMAD R55, R70, R60, RZ ;  /* 0x0000003c46377224 */ /* 0x000fe200078e02ff */
[----:B------:R-:W-:Y:S01]  /*ad80*/  SHF.L.U32 R84, R98, 0x10, RZ ;  /* 0x0000001062547819 */ /* 0x000fe200000006ff */
[----:B------:R-:W-:Y:S01]  /*ad90*/  IMAD R15, R70, R15, RZ ;  /* 0x0000000f460f7224 */ /* 0x000fe200078e02ff */
[----:B------:R-:W-:Y:S01]  /*ada0*/  SHF.L.U32 R129, R82, 0x8, RZ ;  /* 0x0000000852817819 */ /* 0x000fe200000006ff */
[-C--:B------:R-:W-:Y:S01]  /*adb0*/  IMAD R10, R5, R72.reuse, R10 ;  /* 0x00000048050a7224 */ /* 0x080fe200078e020a */
[----:B------:R-:W-:Y:S01]  /*adc0*/  SHF.L.U32 R126, R83, 0x8, RZ ;  /* 0x00000008537e7819 */ /* 0x000fe200000006ff */
[-C--:B------:R-:W-:Y:S01]  /*add0*/  IMAD R11, R77, R72.reuse, R11 ;  /* 0x000000484d0b7224 */ /* 0x080fe200078e020b */
[----:B------:R-:W-:Y:S01]  /*ade0*/  SHF.R.S32.HI R5, RZ, 0x18, R129 ;  /* 0x00000018ff057819 */ /* 0x000fe20000011481 */
[-C--:B------:R-:W-:Y:S01]  /*adf0*/  IMAD R12, R3, R72.reuse, R12 ;  /* 0x00000048030c7224 */ /* 0x080fe200078e020c */
[----:B------:R-:W-:Y:S01]  /*ae00*/  SHF.R.S32.HI R83, RZ, 0x18, R85 ;  /* 0x00000018ff537819 */ /* 0x000fe20000011455 */
[----:B------:R-:W-:Y:S01]  /*ae10*/  IMAD R13, R4, R72, R13 ;  /* 0x00000048040d7224 */ /* 0x000fe200078e020d */
[----:B------:R-:W-:Y:S01]  /*ae20*/  SHF.L.U32 R120, R85, 0x8, RZ ;  /* 0x0000000855787819 */ /* 0x000fe200000006ff */
[C---:B------:R-:W-:Y:S01]  /*ae30*/  IMAD R44, R70.reuse, R49, RZ ;  /* 0x00000031462c7224 */ /* 0x040fe200078e02ff */
[----:B------:R-:W-:Y:S01]  /*ae40*/  SHF.R.S32.HI R85, RZ, 0x18, R86 ;  /* 0x00000018ff557819 */ /* 0x000fe20000011456 */
[C---:B------:R-:W-:Y:S01]  /*ae50*/  IMAD R60, R70.reuse, R65, RZ ;  /* 0x00000041463c7224 */ /* 0x040fe200078e02ff */
[----:B------:R-:W-:Y:S01]  /*ae60*/  I2IP.S8.S32.SAT R65, R11, R10, RZ ;  /* 0x0000000a0b417239 */ /* 0x000fe200000014ff */
[C---:B------:R-:W-:Y:S01]  /*ae70*/  IMAD R49, R70.reuse, R54, RZ ;  /* 0x0000003646317224 */ /* 0x040fe200078e02ff */
[----:B------:R-:W-:Y:S01]  /*ae80*/  SHF.R.S32.HI R11, RZ, 0x18, R127 ;  /* 0x00000018ff0b7819 */ /* 0x000fe2000001147f */
[----:B------:R-:W-:Y:S01]  /*ae90*/  IMAD R14, R5, R72, R14 ;  /* 0x00000048050e7224 */ /* 0x000fe200078e020e */
[----:B------:R-:W-:Y:S01]  /*aea0*/  I2IP.S8.S32.SAT R65, R9, R8, R65 ;  /* 0x0000000809417239 */ /* 0x000fe20000001441 */
[C---:B------:R-:W-:Y:S01]  /*aeb0*/  IMAD R3, R70.reuse, R16, RZ ;  /* 0x0000001046037224 */ /* 0x040fe200078e02ff */
[----:B------:R-:W-:Y:S01]  /*aec0*/  SHF.R.S32.HI R9, RZ, 0x18, R124 ;  /* 0x00000018ff097819 */ /* 0x000fe2000001147c */
[----:B------:R-:W-:Y:S01]  /*aed0*/  IMAD R54, R70, R59, RZ ;  /* 0x0000003b46367224 */ /* 0x000fe200078e02ff */
[----:B------:R-:W-:Y:S01]  /*aee0*/  SHF.R.S32.HI R8, RZ, 0x18, R123 ;  /* 0x00000018ff087819 */ /* 0x000fe2000001147b */
[----:B------:R-:W-:Y:S01]  /*aef0*/  IMAD.MOV.U32 R10, RZ, RZ, R128 ;  /* 0x000000ffff0a7224 */ /* 0x000fe200078e0080 */
[----:B------:R-:W-:Y:S01]  /*af00*/  SHF.L.U32 R117, R86, 0x8, RZ ;  /* 0x0000000856757819 */ /* 0x000fe200000006ff */
[----:B------:R-:W-:Y:S01]  /*af10*/  IMAD R59, R70, R64, RZ ;  /* 0x00000040463b7224 */ /* 0x000fe200078e02ff */
[----:B------:R-:W-:Y:S01]  /*af20*/  I2IP.S8.S32.SAT R64, R2, R0, R161 ;  /* 0x0000000002407239 */ /* 0x000fe200000014a1 */
[----:B------:R-:W-:Y:S01]  /*af30*/  IMAD R15, R78, R72, R15 ;  /* 0x000000484e0f7224 */ /* 0x000fe200078e020f */
[----:B------:R-:W-:Y:S01]  /*af40*/  MOV R2, R125 ;  /* 0x0000007d00027202 */ /* 0x000fe20000000f00 */
[C---:B------:R-:W-:Y:S01]  /*af50*/  IMAD R4, R70.reuse, R17, RZ ;  /* 0x0000001146047224 */ /* 0x040fe200078e02ff */
        /* <DEDUP_REMOVED lines=8> */
[----:B------:R-:W-:Y:S01]  /*afe0*/  MOV R0, R122 ;  /* 0x0000007a00007202 */ /* 0x000fe20000000f00 */
[----:B------:R-:W-:Y:S01]  /*aff0*/  IMAD R16, R70, R21, RZ ;  /* 0x0000001546107224 */ /* 0x000fe200078e02ff */
[----:B------:R-:W-:Y:S01]  /*b000*/  SHF.R.S32.HI R87, RZ, 0x18, R87 ;  /* 0x00000018ff577819 */ /* 0x000fe20000011457 */
[----:B------:R-:W-:Y:S01]  /*b010*/  IMAD R6, R79, R72, R6 ;  /* 0x000000484f067224 */ /* 0x000fe200078e0206 */
[----:B------:R-:W-:Y:S01]  /*b020*/  SHF.L.U32 R111, R92, 0x8, RZ ;  /* 0x000000085c6f7819 */ /* 0x000fe200000006ff */
[----:B------:R-:W-:Y:S01]  /*b030*/  IMAD R17, R70, R22, RZ ;  /* 0x0000001646117224 */ /* 0x000fe200078e02ff */
[----:B------:R-:W-:Y:S01]  /*b040*/  PRMT R92, R97, 0x8880, RZ ;  /* 0x00008880615c7816 */ /* 0x000fe200000000ff */
[-C--:B------:R-:W-:Y:S01]  /*b050*/  IMAD R7, R2, R72.reuse, R7 ;  /* 0x0000004802077224 */ /* 0x080fe200078e0207 */
[----:B------:R-:W-:Y:S01]  /*b060*/  I2IP.S8.S32.SAT R5, R6, R5, RZ ;  /* 0x0000000506057239 */ /* 0x000fe200000014ff */
[----:B------:R-:W-:Y:S01]  /*b070*/  IMAD R18, R70, R23, RZ ;  /* 0x0000001746127224 */ /* 0x000fe200078e02ff */
[----:B------:R-:W-:Y:S01]  /*b080*/  SHF.R.S32.HI R2, RZ, 0x18, R120 ;  /* 0x00000018ff027819 */ /* 0x000fe20000011478 */
[-C--:B------:R-:W-:Y:S01]  /*b090*/  IMAD R16, R9, R72.reuse, R16 ;  /* 0x0000004809107224 */ /* 0x080fe200078e0210 */
[----:B------:R-:W-:Y:S01]  /*b0a0*/  SHF.R.S32.HI R9, RZ, 0x18, R121 ;  /* 0x00000018ff097819 */ /* 0x000fe20000011479 */
[----:B------:R-:W-:Y:S01]  /*b0b0*/  IMAD R17, R8, R72, R17 ;  /* 0x0000004808117224 */ /* 0x000fe200078e0211 */
[----:B------:R-:W-:Y:S01]  /*b0c0*/  SHF.L.U32 R102, R94, 0x8, RZ ;  /* 0x000000085e667819 */ /* 0x000fe200000006ff */
[C---:B------:R-:W-:Y:S01]  /*b0d0*/  IMAD R22, R70.reuse, R27, RZ ;  /* 0x0000001b46167224 */ /* 0x040fe200078e02ff */
[----:B------:R-:W-:Y:S01]  /*b0e0*/  SHF.L.U32 R94, R95, 0x8, RZ ;  /* 0x000000085f5e7819 */ /* 0x000fe200000006ff */
[----:B------:R-:W-:Y:S01]  /*b0f0*/  IMAD R27, R70, R32, RZ ;  /* 0x00000020461b7224 */ /* 0x000fe200078e02ff */
[----:B------:R-:W-:Y:S01]  /*b100*/  SHF.R.S32.HI R95, RZ, 0x18, R95 ;  /* 0x00000018ff5f7819 */ /* 0x000fe2000001145f */
[----:B------:R-:W-:Y:S01]  /*b110*/  IMAD R18, R81, R72, R18 ;  /* 0x0000004851127224 */ /* 0x000fe200078e0212 */
[----:B------:R-:W-:Y:S01]  /*b120*/  SHF.L.U32 R103, R96, 0x8, RZ ;  /* 0x0000000860677819 */ /* 0x000fe200000006ff */
[C---:B------:R-:W-:Y:S01]  /*b130*/  IMAD R32, R70.reuse, R37, RZ ;  /* 0x0000002546207224 */ /* 0x040fe200078e02ff */
[----:B------:R-:W-:Y:S01]  /*b140*/  SHF.L.U32 R88, R97, 0x8, RZ ;  /* 0x0000000861587819 */ /* 0x000fe200000006ff */
[----:B------:R-:W-:Y:S01]  /*b150*/  IMAD R21, R70, R26, RZ ;  /* 0x0000001a46157224 */ /* 0x000fe200078e02ff */
[----:B------:R-:W-:Y:S01]  /*b160*/  I2IP.S8.S32.SAT R17, R18, R17, RZ ;  /* 0x0000001112117239 */ /* 0x000fe200000014ff */
[----:B------:R-:W-:Y:S01]  /*b170*/  IMAD R37, R70, R42, RZ ;  /* 0x0000002a46257224 */ /* 0x000fe200078e02ff */
[----:B------:R-:W-:Y:S01]  /*b180*/  SHF.R.S32.HI R97, RZ, 0x18, R98 ;  /* 0x00000018ff617819 */ /* 0x000fe20000011462 */
[----:B------:R-:W-:Y:S01]  /*b190*/  IMAD R19, R0, R72, R19 ;  /* 0x0000004800137224 */ /* 0x000fe200078e0213 */
[----:B------:R-:W-:Y:S01]  /*b1a0*/  I2IP.S8.S32.SAT R16, R16, R7, R17 ;  /* 0x0000000710107239 */ /* 0x000fe20000001411 */
[C---:B------:R-:W-:Y:S01]  /*b1b0*/  IMAD R42, R70.reuse, R47, RZ ;  /* 0x0000002f462a7224 */ /* 0x040fe200078e02ff */
[----:B------:R-:W-:Y:S01]  /*b1c0*/  MOV R0, R119 ;  /* 0x0000007700007202 */ /* 0x000fe20000000f00 */
[C---:B------:R-:W-:Y:S01]  /*b1d0*/  IMAD R47, R70.reuse, R52, RZ ;  /* 0x00000034462f7224 */ /* 0x040fe200078e02ff */
[----:B------:R-:W-:Y:S01]  /*b1e0*/  SHF.L.U32 R74, R99, 0x8, RZ ;  /* 0x00000008634a7819 */ /* 0x000fe200000006ff */
[----:B------:R-:W-:Y:S01]  /*b1f0*/  IMAD R20, R9, R72, R20 ;  /* 0x0000004809147224 */ /* 0x000fe200078e0214 */
[----:B------:R-:W-:Y:S01]  /*b200*/  SHF.R.S32.HI R99, RZ, 0x18, R99 ;  /* 0x00000018ff637819 */ /* 0x000fe20000011463 */
[----:B------:R-:W-:Y:S01]  /*b210*/  IMAD R52, R70, R57, RZ ;  /* 0x0000003946347224 */ /* 0x000fe200078e02ff */
[----:B------:R-:W-:Y:S01]  /*b220*/  IADD3 R68, PT, PT, R68, 0x1, RZ ;  /* 0x0000000144447810 */ /* 0x000fe20007ffe0ff */
[C---:B------:R-:W-:Y:S02]  /*b230*/  IMAD R23, R70.reuse, R28, RZ ;  /* 0x0000001c46177224 */ /* 0x040fe400078e02ff */
[----:B------:R-:W-:Y:S02]  /*b240*/  IMAD R57, R70, R62, RZ ;  /* 0x0000003e46397224 */ /* 0x000fe400078e02ff */
[----:B------:R-:W-:Y:S01]  /*b250*/  IMAD R21, R2, R72, R21 ;  /* 0x0000004802157224 */ /* 0x000fe200078e0215 */
[----:B------:R-:W-:Y:S01]  /*b260*/  MOV R2, R116 ;  /* 0x0000007400027202 */ /* 0x000fe20000000f00 */
[----:B------:R-:W-:Y:S01]  /*b270*/  IMAD R62, R70, R67, RZ ;  /* 0x00000043463e7224 */ /* 0x000fe200078e02ff */
[----:B------:R-:W-:Y:S01]  /*b280*/  I2IP.S8.S32.SAT R67, R4, R3, R5 ;  /* 0x0000000304437239 */ /* 0x000fe20000001405 */
[-C--:B------:R-:W-:Y:S01]  /*b290*/  IMAD R22, R83, R72.reuse, R22 ;  /* 0x0000004853167224 */ /* 0x080fe200078e0216 */
[----:B------:R-:W-:Y:S01]  /*b2a0*/  SHF.R.S32.HI R3, RZ, 0x18, R118 ;  /* 0x00000018ff037819 */ /* 0x000fe20000011476 */
[-C--:B------:R-:W-:Y:S01]  /*b2b0*/  IMAD R23, R0, R72.reuse, R23 ;  /* 0x0000004800177224 */ /* 0x080fe200078e0217 */
[----:B------:R-:W-:Y:S01]  /*b2c0*/  SHF.R.S32.HI R0, RZ, 0x18, R117 ;  /* 0x00000018ff007819 */ /* 0x000fe20000011475 */
[----:B------:R-:W-:Y:S01]  /*b2d0*/  IMAD R26, R70, R31, RZ ;  /* 0x0000001f461a7224 */ /* 0x000fe200078e02ff */
[----:B------:R-:W-:Y:S01]  /*b2e0*/  I2IP.S8.S32.SAT R17, R22, R21, RZ ;  /* 0x0000001516117239 */ /* 0x000fe200000014ff */
[-C--:B------:R-:W-:Y:S01]  /*b2f0*/  IMAD R24, R3, R72.reuse, R24 ;  /* 0x0000004803187224 */ /* 0x080fe200078e0218 */
[----:B------:R-:W-:Y:S01]  /*b300*/  SHF.R.S32.HI R3, RZ, 0x18, R115 ;  /* 0x00000018ff037819 */ /* 0x000fe20000011473 */
[-C--:B------:R-:W-:Y:S01]  /*b310*/  IMAD R25, R0, R72.reuse, R25 ;  /* 0x0000004800197224 */ /* 0x080fe200078e0219 */
[----:B------:R-:W-:Y:S01]  /*b320*/  I2IP.S8.S32.SAT R17, R20, R19, R17 ;  /* 0x0000001314117239 */ /* 0x000fe20000001411 */
[----:B------:R-:W-:Y:S01]  /*b330*/  IMAD R28, R70, R33, RZ ;  /* 0x00000021461c7224 */ /* 0x000fe200078e02ff */
[----:B------:R-:W-:Y:S01]  /*b340*/  SHF.R.S32.HI R4, RZ, 0x18, R114 ;  /* 0x00000018ff047819 */ /* 0x000fe20000011472 */
[-C--:B------:R-:W-:Y:S02]  /*b350*/  IMAD R26, R85, R72.reuse, R26 ;  /* 0x00000048551a7224 */ /* 0x080fe400078e021a */
[----:B------:R-:W-:Y:S01]  /*b360*/  IMAD R27, R2, R72, R27 ;  /* 0x00000048021b7224 */ /* 0x000fe200078e021b */
[----:B------:R-:W-:Y:S01]  /*b370*/  MOV R2, R110 ;  /* 0x0000006e00027202 */ /* 0x000fe20000000f00 */
[----:B------:R-:W-:Y:S01]  /*b380*/  IMAD R28, R3, R72, R28 ;  /* 0x00000048031c7224 */ /* 0x000fe200078e021c */
[----:B------:R-:W-:Y:S01]  /*b390*/  I2IP.S8.S32.SAT R18, R26, R25, RZ ;  /* 0x000000191a127239 */ /* 0x000fe200000014ff */
[----:B------:R-:W-:Y:S01]  /*b3a0*/  IMAD R31, R70, R36, RZ ;  /* 0x00000024461f7224 */ /* 0x000fe200078e02ff */
[----:B------:R-:W-:Y:S01]  /*b3b0*/  SHF.R.S32.HI R3, RZ, 0x18, R112 ;  /* 0x00000018ff037819 */ /* 0x000fe20000011470 */
[-C--:B------:R-:W-:Y:S01]  /*b3c0*/  IMAD R29, R4, R72.reuse, R29 ;  /* 0x00000048041d7224 */ /* 0x080fe200078e021d */
[----:B------:R-:W-:Y:S01]  /*b3d0*/  I2IP.S8.S32.SAT R18, R24, R23, R18 ;  /* 0x0000001718127239 */ /* 0x000fe20000001412 */
[----:B------:R-:W-:Y:S01]  /*b3e0*/  IMAD.MOV.U32 R0, RZ, RZ, R113 ;  /* 0x000000ffff007224 */ /* 0x000fe200078e0071 */
[----:B------:R-:W-:Y:S01]  /*b3f0*/  SHF.R.S32.HI R4, RZ, 0x18, R108 ;  /* 0x00000018ff047819 */ /* 0x000fe2000001146c */
[-C--:B------:R-:W-:Y:S02]  /*b400*/  IMAD R30, R87, R72.reuse, R30 ;  /* 0x00000048571e7224 */ /* 0x080fe400078e021e */
[----:B------:R-:W-:Y:S01]  /*b410*/  IMAD R31, R0, R72, R31 ;  /* 0x00000048001f7224 */ /* 0x000fe200078e021f */
        /* <DEDUP_REMOVED lines=8> */
[----:B------:R-:W-:Y:S01]  /*b4a0*/  MOV R0, R107 ;  /* 0x0000006b00007202 */ /* 0x000fe20000000f00 */
[-C--:B------:R-:W-:Y:S02]  /*b4b0*/  IMAD R34, R89, R72.reuse, R34 ;  /* 0x0000004859227224 */ /* 0x080fe400078e0222 */
[-C--:B------:R-:W-:Y:S01]  /*b4c0*/  IMAD R35, R2, R72.reuse, R35 ;  /* 0x0000004802237224 */ /* 0x080fe200078e0223 */
[----:B------:R-:W-:Y:S01]  /*b4d0*/  MOV R2, R101 ;  /* 0x0000006500027202 */ /* 0x000fe20000000f00 */
[----:B------:R-:W-:Y:S01]  /*b4e0*/  IMAD R38, R70, R43, RZ ;  /* 0x0000002b46267224 */ /* 0x000fe200078e02ff */
[----:B------:R-:W-:Y:S01]  /*b4f0*/  I2IP.S8.S32.SAT R33, R34, R33, RZ ;  /* 0x0000002122217239 */ /* 0x000fe200000014ff */
[-C--:B------:R-:W-:Y:S01]  /*b500*/  IMAD R36, R3, R72.reuse, R36 ;  /* 0x0000004803247224 */ /* 0x080fe200078e0224 */
[----:B------:R-:W-:Y:S01]  /*b510*/  SHF.R.S32.HI R3, RZ, 0x18, R105 ;  /* 0x00000018ff037819 */ /* 0x000fe20000011469 */
[-C--:B------:R-:W-:Y:S01]  /*b520*/  IMAD R37, R4, R72.reuse, R37 ;  /* 0x0000004804257224 */ /* 0x080fe200078e0225 */
[----:B------:R-:W-:Y:S01]  /*b530*/  I2IP.S8.S32.SAT R32, R32, R31, R33 ;  /* 0x0000001f20207239 */ /* 0x000fe20000001421 */
        /* <DEDUP_REMOVED lines=8> */
[----:B------:R-:W-:Y:S01]  /*b5c0*/  IMAD R43, R70, R48, RZ ;  /* 0x00000030462b7224 */ /* 0x000fe200078e02ff */
[----:B------:R-:W-:Y:S01]  /*b5d0*/  I2IP.S8.S32.SAT R33, R36, R35, R37 ;  /* 0x0000002324217239 */ /* 0x000fe20000001425 */
[----:B------:R-:W-:Y:S01]  /*b5e0*/  IMAD R41, R0, R72, R41 ;  /* 0x0000004800297224 */ /* 0x000fe200078e0229 */
[----:B------:R-:W-:Y:S01]  /*b5f0*/  MOV R0, R106 ;  /* 0x0000006a00007202 */ /* 0x000fe20000000f00 */
[-C--:B------:R-:W-:Y:S02]  /*b600*/  IMAD R42, R93, R72.reuse, R42 ;  /* 0x000000485d2a7224 */ /* 0x080fe400078e022a */
        /* <DEDUP_REMOVED lines=11> */
[-C--:B------:R-:W-:Y:S02]  /*b6c0*/  IMAD R47, R0, R72.reuse, R47 ;  /* 0x00000048002f7224 */ /* 0x080fe400078e022f */
[----:B------:R-:W-:Y:S01]  /*b6d0*/  IMAD R48, R3, R72, R48 ;  /* 0x0000004803307224 */ /* 0x000fe200078e0230 */
[----:B------:R-:W-:Y:S01]  /*b6e0*/  SHF.R.S32.HI R3, RZ, 0x18, R90 ;  /* 0x00000018ff037819 */ /* 0x000fe2000001145a */
[----:B------:R-:W-:Y:S01]  /*b6f0*/  IMAD R51, R70, R56, RZ ;  /* 0x0000003846337224 */ /* 0x000fe200078e02ff */
[----:B------:R-:W-:Y:S01]  /*b700*/  I2IP.S8.S32.SAT R35, R46, R45, RZ ;  /* 0x0000002d2e237239 */ /* 0x000fe200000014ff */
[-C--:B------:R-:W-:Y:S01]  /*b710*/  IMAD R49, R2, R72.reuse, R49 ;  /* 0x0000004802317224 */ /* 0x080fe200078e0231 */
[----:B------:R-:W-:Y:S01]  /*b720*/  SHF.R.S32.HI R2, RZ, 0x18, R88 ;  /* 0x00000018ff027819 */ /* 0x000fe20000011458 */
[----:B------:R-:W-:Y:S01]  /*b730*/  IMAD.MOV.U32 R0, RZ, RZ, R92 ;  /* 0x000000ffff007224 */ /* 0x000fe200078e005c */
[----:B------:R-:W-:Y:S01]  /*b740*/  I2IP.S8.S32.SAT R35, R44, R43, R35 ;  /* 0x0000002b2c237239 */ /* 0x000fe20000001423 */
[-C--:B------:R-:W-:Y:S02]  /*b750*/  IMAD R50, R73, R72.reuse, R50 ;  /* 0x0000004849327224 */ /* 0x080fe400078e0232 */
[----:B------:R-:W-:Y:S01]  /*b760*/  IMAD R51, R0, R72, R51 ;  /* 0x0000004800337224 */ /* 0x000fe200078e0233 */
[----:B------:R-:W-:Y:S01]  /*b770*/  MOV R0, R86 ;  /* 0x0000005600007202 */ /* 0x000fe20000000f00 */
[----:B------:R-:W-:Y:S01]  /*b780*/  IMAD R53, R70, R58, RZ ;  /* 0x0000003a46357224 */ /* 0x000fe200078e02ff */
[----:B------:R-:W-:Y:S01]  /*b790*/  I2IP.S8.S32.SAT R49, R50, R49, RZ ;  /* 0x0000003132317239 */ /* 0x000fe200000014ff */
[-C--:B------:R-:W-:Y:S01]  /*b7a0*/  IMAD R52, R3, R72.reuse, R52 ;  /* 0x0000004803347224 */ /* 0x080fe200078e0234 */
[----:B------:R-:W-:Y:S01]  /*b7b0*/  SHF.R.S32.HI R3, RZ, 0x18, R84 ;  /* 0x00000018ff037819 */ /* 0x000fe20000011454 */
[----:B------:R-:W-:Y:S01]  /*b7c0*/  IMAD R53, R2, R72, R53 ;  /* 0x0000004802357224 */ /* 0x000fe200078e0235 */
[----:B------:R-:W-:Y:S01]  /*b7d0*/  MOV R2, R80 ;  /* 0x0000005000027202 */ /* 0x000fe20000000f00 */
[----:B------:R-:W-:Y:S01]  /*b7e0*/  IMAD.SHL.U32 R82, R98, 0x100, RZ ;  /* 0x0000010062527824 */ /* 0x000fe200078e00ff */
[----:B------:R-:W-:Y:S01]  /*b7f0*/  I2IP.S8.S32.SAT R48, R48, R47, R49 ;  /* 0x0000002f30307239 */ /* 0x000fe20000001431 */
[----:B------:R-:W-:Y:S02]  /*b800*/  IMAD R54, R75, R72, R54 ;  /* 0x000000484b367224 */ /* 0x000fe400078e0236 */
[C---:B------:R-:W-:Y:S02]  /*b810*/  IMAD R56, R70.reuse, R61, RZ ;  /* 0x0000003d46387224 */ /* 0x040fe400078e02ff */
[----:B------:R-:W-:Y:S01]  /*b820*/  IMAD R61, R70, R66, RZ ;  /* 0x00000042463d7224 */ /* 0x000fe200078e02ff */
[----:B------:R-:W-:Y:S01]  /*b830*/  I2IP.S8.S32.SAT R66, R13, R12, R14 ;  /* 0x0000000c0d427239 */ /* 0x000fe2000000140e */
[-C--:B------:R-:W-:Y:S01]  /*b840*/  IMAD R55, R0, R72.reuse, R55 ;  /* 0x0000004800377224 */ /* 0x080fe200078e0237 */
[----:B------:R-:W-:Y:S01]  /*b850*/  SHF.R.S32.HI R0, RZ, 0x18, R82 ;  /* 0x00000018ff007819 */ /* 0x000fe20000011452 */
[-C--:B------:R-:W-:Y:S01]  /*b860*/  IMAD R56, R3, R72.reuse, R56 ;  /* 0x0000004803387224 */ /* 0x080fe200078e0238 */
[----:B------:R-:W-:Y:S01]  /*b870*/  I2IP.S8.S32.SAT R49, R54, R53, RZ ;  /* 0x0000003536317239 */ /* 0x000fe200000014ff */
[----:B------:R1:W-:Y:S01]  /*b880*/  STS.128 [R135+UR44+0xa200], R64 ;  /* 0x00a2004087007988 */ /* 0x0003e20008000c2c */
[----:B------:R-:W-:Y:S01]  /*b890*/  IMAD R58, R70, R63, RZ ;  /* 0x0000003f463a7224 */ /* 0x000fe200078e02ff */
[----:B------:R-:W-:Y:S01]  /*b8a0*/  SHF.R.S32.HI R3, RZ, 0x18, R76 ;  /* 0x00000018ff037819 */ /* 0x000fe2000001144c */
[-C--:B------:R-:W-:Y:S01]  /*b8b0*/  IMAD R57, R0, R72.reuse, R57 ;  /* 0x0000004800397224 */ /* 0x080fe200078e0239 */
[----:B------:R-:W-:Y:S01]  /*b8c0*/  I2IP.S8.S32.SAT R49, R52, R51, R49 ;  /* 0x0000003334317239 */ /* 0x000fe20000001431 */
[-C--:B------:R-:W-:Y:S02]  /*b8d0*/  IMAD R58, R97, R72.reuse, R58 ;  /* 0x00000048613a7224 */ /* 0x080fe400078e023a */
[-C--:B------:R-:W-:Y:S01]  /*b8e0*/  IMAD R59, R2, R72.reuse, R59 ;  /* 0x00000048023b7224 */ /* 0x080fe200078e023b */
[----:B------:R1:W-:Y:S01]  /*b8f0*/  STS.128 [R159+0xa200], R16 ;  /* 0x00a200109f007388 */ /* 0x0003e20000000c00 */
[-C--:B------:R-:W-:Y:S01]  /*b900*/  IMAD R60, R3, R72.reuse, R60 ;  /* 0x00000048033c7224 */ /* 0x080fe200078e023c */
[----:B------:R-:W-:Y:S01]  /*b910*/  I2IP.S8.S32.SAT R50, R58, R57, RZ ;  /* 0x000000393a327239 */ /* 0x000fe200000014ff */
[-C--:B------:R-:W-:Y:S02]  /*b920*/  IMAD R61, R4, R72.reuse, R61 ;  /* 0x00000048043d7224 */ /* 0x080fe400078e023d */
[----:B------:R-:W-:Y:S01]  /*b930*/  IMAD R62, R99, R72, R62 ;  /* 0x00000048633e7224 */ /* 0x000fe200078e023e */
[----:B------:R-:W-:Y:S02]  /*b940*/  I2IP.S8.S32.SAT R50, R56, R55, R50 ;  /* 0x0000003738327239 */ /* 0x000fe40000001432 */
[----:B------:R1:W-:Y:S02]  /*b950*/  STS.128 [R158+0xa200], R32 ;  /* 0x00a200209e007388 */ /* 0x0003e40000000c00 */
        /* <DEDUP_REMOVED lines=20> */
.L_x_138:
[----:B------:R-:W-:Y:S05]  /*baa0*/  BSYNC.RECONVERGENT B0 ;  /* 0x0000000000007941 */ /* 0x000fea0003800200 */
.L_x_137:
[----:B------:R-:W-:Y:S01]  /*bab0*/  R2UR UR5, R142 ;  /* 0x000000008e0572ca */ /* 0x000fe200000e0000 */
[----:B------:R-:W-:Y:S01]  /*bac0*/  BAR.SYNC.DEFER_BLOCKING 0x1, 0x80 ;  /* 0x0042000000007b1d */ /* 0x000fe20000010000 */
[----:B------:R-:W-:Y:S01]  /*bad0*/  R2UR UR4, R143 ;  /* 0x000000008f0472ca */ /* 0x000fe200000e0000 */
[----:B------:R-:W-:Y:S01]  /*bae0*/  UISETP.NE.AND UP0, UPT, UR46, URZ, UPT ;  /* 0x000000ff2e00728c */ /* 0x000fe2000bf05270 */
[----:B------:R-:W-:Y:S02]  /*baf0*/  ISETP.NE.AND P0, PT, R146, 0x2, PT ;  /* 0x000000029200780c */ /* 0x000fe40003f05270 */
[----:B------:R-:W-:Y:S02]  /*bb00*/  ISETP.NE.AND P1, PT, R68, 0x2, PT ;  /* 0x000000024400780c */ /* 0x000fe40003f25270 */
[----:B------:R-:W-:Y:S02]  /*bb10*/  SEL R0, RZ, 0x1, P0 ;  /* 0x00000001ff007807 */ /* 0x000fe40000000000 */
[----:B------:R-:W-:Y:S02]  /*bb20*/  SEL R3, RZ, 0x1, P1 ;  /* 0x00000001ff037807 */ /* 0x000fe40000800000 */
[----:B------:R-:W-:Y:S01]  /*bb30*/  LOP3.LUT R149, R149, R0, RZ, 0x3c, !PT ;  /* 0x0000000095957212 */ /* 0x000fe200078e3cff */
[----:B------:R-:W-:Y:S01]  /*bb40*/  UIADD3 UR20, UPT, UPT, UR37, UR5, URZ ;  /* 0x0000000525147290 */ /* 0x000fe2000fffe0ff */
[----:B------:R-:W-:Y:S01]  /*bb50*/  LOP3.LUT R150, R150, R3, RZ, 0x3c, !PT ;  /* 0x0000000396967212 */ /* 0x000fe200078e3cff */
[----:B------:R-:W-:Y:S01]  /*bb60*/  UIADD3 UR16, UPT, UPT, UR38, UR4, URZ ;  /* 0x0000000426107290 */ /* 0x000fe2000fffe0ff */
[----:B------:R-:W-:Y:S02]  /*bb70*/  SEL R146, R146, RZ, P0 ;  /* 0x000000ff92927207 */ /* 0x000fe40000000000 */
[----:B------:R-:W-:Y:S01]  /*bb80*/  SEL R68, R68, RZ, P1 ;  /* 0x000000ff44447207 */ /* 0x000fe20000800000 */
[----:B------:R-:W-:Y:S01]  /*bb90*/  UMOV UR36, UR59 ;  /* 0x0000003b00247c82 */ /* 0x000fe20008000000 */
[----:B------:R-:W-:Y:S07]  /*bba0*/  BRA.U UP0, `(.L_x_139) ;  /* 0xffffff9900487547 */ /* 0x000fee000b83ffff */
[----:B------:R-:W-:Y:S05]  /*bbb0*/  EXIT ;  /* 0x000000000000794d */ /* 0x000fea0003800000 */
.L_x_24:
[----:B--2---:R2:W3:Y:S02]  /*bbc0*/  SYNCS.PHASECHK.TRANS64.TRYWAIT P0, [R3+URZ+0xd0], R2 ;  /* 0x0000d002030075a7 */ /* 0x0044e400080011ff */
[----:B---3--:R-:W-:Y:S05]  /*bbd0*/  @!P0 NANOSLEEP.SYNCS 0x989680 ;  /* 0x009896800000895d */ /* 0x008fea0003900000 */
[----:B------:R-:W3:Y:S02]  /*bbe0*/  @!P0 SYNCS.PHASECHK.TRANS64 P0, [R3+URZ+0xd0], R2 ;  /* 0x0000d002030085a7 */ /* 0x000ee400080010ff */
[----:B---3--:R-:W-:Y:S05]  /*bbf0*/  @!P0 BRA `(.L_x_24) ;  /* 0xfffffffc00f08947 */ /* 0x008fea000383ffff */
[----:B------:R-:W-:Y:S05]  /*bc00*/  BRA `(.L_x_140) ;  /* 0xffffff5c00747947 */ /* 0x000fea000383ffff */
.L_x_27:
[----:B-1----:R-:W-:-:S07]  /*bc10*/  MOV R0, UR33 ;  /* 0x0000002100007c02 */ /* 0x002fce0008000f00 */
.L_x_141:
[----:B-1----:R1:W2:Y:S02]  /*bc20*/  SYNCS.PHASECHK.TRANS64.TRYWAIT P0, [R0+URZ+0x18], R3 ;  /* 0x00001803000075a7 */ /* 0x0022a400080011ff */
[----:B--2---:R-:W-:Y:S05]  /*bc30*/  @!P0 NANOSLEEP.SYNCS 0x989680 ;  /* 0x009896800000895d */ /* 0x004fea0003900000 */
[----:B------:R-:W2:Y:S02]  /*bc40*/  @!P0 SYNCS.PHASECHK.TRANS64 P0, [R0+URZ+0x18], R3 ;  /* 0x00001803000085a7 */ /* 0x000ea400080010ff */
[----:B--2---:R-:W-:Y:S05]  /*bc50*/  @!P0 BRA `(.L_x_141) ;  /* 0xfffffffc00f08947 */ /* 0x004fea000383ffff */
[----:B------:R-:W-:Y:S05]  /*bc60*/  BRA `(.L_x_26) ;  /* 0xffffff5c00cc7947 */ /* 0x000fea000383ffff */
.L_x_34:
[----:B-1----:R-:W-:-:S07]  /*bc70*/  MOV R0, UR17 ;  /* 0x0000001100007c02 */ /* 0x002fce0008000f00 */
.L_x_142:
[----:B-1----:R1:W2:Y:S02]  /*bc80*/  SYNCS.PHASECHK.TRANS64.TRYWAIT P0, [R0+URZ+0x18], R3 ;  /* 0x00001803000075a7 */ /* 0x0022a400080011ff */
[----:B--2---:R-:W-:Y:S05]  /*bc90*/  @!P0 NANOSLEEP.SYNCS 0x989680 ;  /* 0x009896800000895d */ /* 0x004fea0003900000 */
[----:B------:R-:W2:Y:S02]  /*bca0*/  @!P0 SYNCS.PHASECHK.TRANS64 P0, [R0+URZ+0x18], R3 ;  /* 0x00001803000085a7 */ /* 0x000ea400080010ff */
[----:B--2---:R-:W-:Y:S05]  /*bcb0*/  @!P0 BRA `(.L_x_142) ;  /* 0xfffffffc00f08947 */ /* 0x004fea000383ffff */
[----:B------:R-:W-:Y:S05]  /*bcc0*/  BRA `(.L_x_33) ;  /* 0xffffff60008c7947 */ /* 0x000fea000383ffff */
.L_x_39:
[----:B-1----:R1:W2:Y:S02]  /*bcd0*/  SYNCS.PHASECHK.TRANS64.TRYWAIT P0, [R3+URZ+0x80], R0 ;  /* 0x00008000030075a7 */ /* 0x0022a400080011ff */
[----:B--2---:R-:W-:Y:S05]  /*bce0*/  @!P0 NANOSLEEP.SYNCS 0x989680 ;  /* 0x009896800000895d */ /* 0x004fea0003900000 */
[----:B------:R-:W2:Y:S02]  /*bcf0*/  @!P0 SYNCS.PHASECHK.TRANS64 P0, [R3+URZ+0x80], R0 ;  /* 0x00008000030085a7 */ /* 0x000ea400080010ff */
[----:B--2---:R-:W-:Y:S05]  /*bd00*/  @!P0 BRA `(.L_x_39) ;  /* 0xfffffffc00f08947 */ /* 0x004fea000383ffff */
[----:B------:R-:W-:Y:S05]  /*bd10*/  BRA `(.L_x_143) ;  /* 0xffffff6400347947 */ /* 0x000fea000383ffff */
.L_x_43:
[----:B-1----:R-:W-:-:S07]  /*bd20*/  MOV R0, UR4 ;  /* 0x0000000400007c02 */ /* 0x002fce0008000f00 */
.L_x_144:
[----:B-1----:R1:W2:Y:S02]  /*bd30*/  SYNCS.PHASECHK.TRANS64.TRYWAIT P0, [R0+URZ], R3 ;  /* 0x00000003000075a7 */ /* 0x0022a400080011ff */
[----:B--2---:R-:W-:Y:S05]  /*bd40*/  @!P0 NANOSLEEP.SYNCS 0x989680 ;  /* 0x009896800000895d */ /* 0x004fea0003900000 */
[----:B------:R-:W2:Y:S02]  /*bd50*/  @!P0 SYNCS.PHASECHK.TRANS64 P0, [R0+URZ], R3 ;  /* 0x00000003000085a7 */ /* 0x000ea400080010ff */
[----:B--2---:R-:W-:Y:S05]  /*bd60*/  @!P0 BRA `(.L_x_144) ;  /* 0xfffffffc00f08947 */ /* 0x004fea000383ffff */
[----:B------:R-:W-:Y:S05]  /*bd70*/  BRA `(.L_x_145) ;  /* 0xffffff6800e07947 */ /* 0x000fea000383ffff */
.L_x_44:
[----:B------:R-:W-:-:S07]  /*bd80*/  MOV R0, UR5 ;  /* 0x0000000500007c02 */ /* 0x000fce0008000f00 */
.L_x_146:
[----:B-1----:R1:W2:Y:S02]  /*bd90*/  SYNCS.PHASECHK.TRANS64.TRYWAIT P0, [R0+URZ], R3 ;  /* 0x00000003000075a7 */ /* 0x0022a400080011ff */
[----:B--2---:R-:W-:Y:S05]  /*bda0*/  @!P0 NANOSLEEP.SYNCS 0x989680 ;  /* 0x009896800000895d */ /* 0x004fea0003900000 */
[----:B------:R-:W2:Y:S02]  /*bdb0*/  @!P0 SYNCS.PHASECHK.TRANS64 P0, [R0+URZ], R3 ;  /* 0x00000003000085a7 */ /* 0x000ea400080010ff */
[----:B--2---:R-:W-:Y:S05]  /*bdc0*/  @!P0 BRA `(.L_x_146) ;  /* 0xfffffffc00f08947 */ /* 0x004fea000383ffff */
[----:B------:R-:W-:Y:S05]  /*bdd0*/  BRA `(.L_x_147) ;  /* 0xffffff6800ec7947 */ /* 0x000fea000383ffff */
.L_x_47:
[----:B-1----:R1:W2:Y:S02]  /*bde0*/  SYNCS.PHASECHK.TRANS64.TRYWAIT P0, [R0+URZ+0xc0], R5 ;  /* 0x0000c005000075a7 */ /* 0x0022a400080011ff */
[----:B--2---:R-:W-:Y:S05]  /*bdf0*/  @!P0 NANOSLEEP.SYNCS 0x989680 ;  /* 0x009896800000895d */ /* 0x004fea0003900000 */
[----:B------:R-:W2:Y:S02]  /*be00*/  @!P0 SYNCS.PHASECHK.TRANS64 P0, [R0+URZ+0xc0], R5 ;  /* 0x0000c005000085a7 */ /* 0x000ea400080010ff */
[----:B--2---:R-:W-:Y:S05]  /*be10*/  @!P0 BRA `(.L_x_47) ;  /* 0xfffffffc00f08947 */ /* 0x004fea000383ffff */
[----:B------:R-:W-:Y:S05]  /*be20*/  BRA `(.L_x_148) ;  /* 0xffffff6c00487947 */ /* 0x000fea000383ffff */
.L_x_48:
[----:B------:R-:W-:-:S07]  /*be30*/  MOV R0, UR4 ;  /* 0x0000000400007c02 */ /* 0x000fce0008000f00 */
.L_x_149:
[----:B-1----:R1:W2:Y:S02]  /*be40*/  SYNCS.PHASECHK.TRANS64.TRYWAIT P0, [R0+URZ+0x90], R7 ;  /* 0x00009007000075a7 */ /* 0x0022a400080011ff */
[----:B--2---:R-:W-:Y:S05]  /*be50*/  @!P0 NANOSLEEP.SYNCS 0x989680 ;  /* 0x009896800000895d */ /* 0x004fea0003900000 */
[----:B------:R-:W2:Y:S02]  /*be60*/  @!P0 SYNCS.PHASECHK.TRANS64 P0, [R0+URZ+0x90], R7 ;  /* 0x00009007000085a7 */ /* 0x000ea400080010ff */
[----:B--2---:R-:W-:Y:S05]  /*be70*/  @!P0 BRA `(.L_x_149) ;  /* 0xfffffffc00f08947 */ /* 0x004fea000383ffff */
[----:B------:R-:W-:Y:S05]  /*be80*/  BRA `(.L_x_150) ;  /* 0xffffff6c00587947 */ /* 0x000fea000383ffff */
.L_x_49:
[----:B-1----:R1:W2:Y:S02]  /*be90*/  SYNCS.PHASECHK.TRANS64.TRYWAIT P1, [R0+URZ+0x80], R5 ;  /* 0x00008005000075a7 */ /* 0x0022a400080211ff */
[----:B--2---:R-:W-:Y:S05]  /*bea0*/  @!P1 NANOSLEEP.SYNCS 0x989680 ;  /* 0x009896800000995d */ /* 0x004fea0003900000 */
[----:B------:R-:W2:Y:S02]  /*beb0*/  @!P1 SYNCS.PHASECHK.TRANS64 P1, [R0+URZ+0x80], R5 ;  /* 0x00008005000095a7 */ /* 0x000ea400080210ff */
[----:B--2---:R-:W-:Y:S05]  /*bec0*/  @!P1 BRA `(.L_x_49) ;  /* 0xfffffffc00f09947 */ /* 0x004fea000383ffff */
[----:B------:R-:W-:Y:S05]  /*bed0*/  BRA `(.L_x_151) ;  /* 0xffffff6c00887947 */ /* 0x000fea000383ffff */
.L_x_52:
[----:B------:R-:W-:-:S07]  /*bee0*/  MOV R0, UR4 ;  /* 0x0000000400007c02 */ /* 0x000fce0008000f00 */
.L_x_152:
[----:B-1----:R1:W2:Y:S02]  /*bef0*/  SYNCS.PHASECHK.TRANS64.TRYWAIT P0, [R0+URZ+0x90], R3 ;  /* 0x00009003000075a7 */ /* 0x0022a400080011ff */
[----:B--2---:R-:W-:Y:S05]  /*bf00*/  @!P0 NANOSLEEP.SYNCS 0x989680 ;  /* 0x009896800000895d */ /* 0x004fea0003900000 */
[----:B------:R-:W2:Y:S02]  /*bf10*/  @!P0 SYNCS.PHASECHK.TRANS64 P0, [R0+URZ+0x90], R3 ;  /* 0x00009003000085a7 */ /* 0x000ea400080010ff */
[----:B--2---:R-:W-:Y:S05]  /*bf20*/  @!P0 BRA `(.L_x_152) ;  /* 0xfffffffc00f08947 */ /* 0x004fea000383ffff */
[----:B------:R-:W-:Y:S05]  /*bf30*/  BRA `(.L_x_51) ;  /* 0xffffff6c00dc7947 */ /* 0x000fea000383ffff */
.L_x_61:
[----:B-1----:R-:W-:-:S04]  /*bf40*/  MOV R5, UR5 ;  /* 0x0000000500057c02 */ /* 0x002fc80008000f00 */
[----:B------:R1:W2:Y:S03]  /*bf50*/  SYNCS.PHASECHK.TRANS64.TRYWAIT P0, [R5+URZ+0x8], R6 ;  /* 0x00000806050075a7 */ /* 0x0002a600080011ff */
[----:B--2---:R-:W-:Y:S05]  /*bf60*/  @!P0 NANOSLEEP.SYNCS 0x989680 ;  /* 0x009896800000895d */ /* 0x004fea0003900000 */
[----:B------:R-:W2:Y:S02]  /*bf70*/  @!P0 SYNCS.PHASECHK.TRANS64 P0, [R5+URZ+0x8], R6 ;  /* 0x00000806050085a7 */ /* 0x000ea400080010ff */
[----:B--2---:R-:W-:Y:S05]  /*bf80*/  @!P0 BRA `(.L_x_61) ;  /* 0xfffffffc00ec8947 */ /* 0x004fea000383ffff */
[----:B------:R-:W-:Y:S05]  /*bf90*/  BRA `(.L_x_60) ;  /* 0xffffff7000907947 */ /* 0x000fea000383ffff */
.L_x_63:
[----:B------:R-:W-:Y:S01]  /*bfa0*/  BSSY B0, `(.L_x_153) ;  /* 0x0000006000007945 */ /* 0x000fe20003800000 */
[----:B------:R-:W-:-:S07]  /*bfb0*/  MOV R15, 0xffffffff ;  /* 0xffffffff000f7802 */ /* 0x000fce0000000f00 */
[----:B-1---5:R-:W-:Y:S05]  /*bfc0*/  WARPSYNC.COLLECTIVE R15, `(.L_x_154) ;  /* 0x000000000f0c7348 */ /* 0x022fea0003c00000 */
[----:B------:R-:W-:Y:S02]  /*bfd0*/  ELECT P6, UR79, PT ;  /* 0x00000000004f782f */ /* 0x000fe400038c0000 */
[----:B------:R-:W-:Y:S01]  /*bfe0*/  MOV R14, UR79 ;  /* 0x0000004f000e7c02 */ /* 0x000fe20008000f00 */
[----:B-1---5:R-:W-:Y:S10]  /*bff0*/  ENDCOLLECTIVE ;  /* 0x000000000000791b */ /* 0x022ff40003800000 */
.L_x_154:
[----:B------:R-:W-:Y:S05]  /*c000*/  BSYNC B0 ;  /* 0x0000000000007941 */ /* 0x000fea0003800000 */
.L_x_153:
[----:B------:R-:W-:Y:S01]  /*c010*/  PLOP3.LUT P0, PT, P6, PT, PT, 0x80, 0x8 ;  /* 0x000000000008781c */ /* 0x000fe2000370f070 */
[----:B------:R-:W-:-:S12]  /*c020*/  BRA `(.L_x_155) ;  /* 0xffffff7000bc7947 */ /* 0x000fd8000383ffff */
.L_x_65:
[----:B-1----:R-:W-:-:S04]  /*c030*/  MOV R3, UR5 ;  /* 0x0000000500037c02 */ /* 0x002fc80008000f00 */
[----:B------:R1:W2:Y:S03]  /*c040*/  SYNCS.PHASECHK.TRANS64.TRYWAIT P0, [R3+URZ+0x8], R4 ;  /* 0x00000804030075a7 */ /* 0x0002a600080011ff */
[----:B--2---:R-:W-:Y:S05]  /*c050*/  @!P0 NANOSLEEP.SYNCS 0x989680 ;  /* 0x009896800000895d */ /* 0x004fea0003900000 */
[----:B------:R-:W2:Y:S02]  /*c060*/  @!P0 SYNCS.PHASECHK.TRANS64 P0, [R3+URZ+0x8], R4 ;  /* 0x00000804030085a7 */ /* 0x000ea400080010ff */
[----:B--2---:R-:W-:Y:S05]  /*c070*/  @!P0 BRA `(.L_x_65) ;  /* 0xfffffffc00ec8947 */ /* 0x004fea000383ffff */
[----:B------:R-:W-:Y:S05]  /*c080*/  BRA `(.L_x_64) ;  /* 0xffffff7000c07947 */ /* 0x000fea000383ffff */
.L_x_66:
[----:B-1----:R1:W2:Y:S02]  /*c090*/  SYNCS.PHASECHK.TRANS64.TRYWAIT P0, [R0+URZ+0x80], R5 ;  /* 0x00008005000075a7 */ /* 0x0022a400080011ff */
[----:B--2---:R-:W-:Y:S05]  /*c0a0*/  @!P0 NANOSLEEP.SYNCS 0x989680 ;  /* 0x009896800000895d */ /* 0x004fea0003900000 */
[----:B------:R-:W2:Y:S02]  /*c0b0*/  @!P0 SYNCS.PHASECHK.TRANS64 P0, [R0+URZ+0x80], R5 ;  /* 0x00008005000085a7 */ /* 0x000ea400080010ff */
[----:B--2---:R-:W-:Y:S05]  /*c0c0*/  @!P0 BRA `(.L_x_66) ;  /* 0xfffffffc00f08947 */ /* 0x004fea000383ffff */
[----:B------:R-:W-:Y:S05]  /*c0d0*/  BRA `(.L_x_156) ;  /* 0xffffff7400947947 */ /* 0x000fea000383ffff */
.L_x_68:
[----:B------:R-:W-:-:S07]  /*c0e0*/  MOV R0, UR19 ;  /* 0x0000001300007c02 */ /* 0x000fce0008000f00 */
.L_x_157:
[----:B-1----:R1:W2:Y:S02]  /*c0f0*/  SYNCS.PHASECHK.TRANS64.TRYWAIT P0, [R0+URZ+0xb0], R5 ;  /* 0x0000b005000075a7 */ /* 0x0022a400080011ff */
[----:B--2---:R-:W-:Y:S05]  /*c100*/  @!P0 NANOSLEEP.SYNCS 0x989680 ;  /* 0x009896800000895d */ /* 0x004fea0003900000 */
[----:B------:R-:W2:Y:S02]  /*c110*/  @!P0 SYNCS.PHASECHK.TRANS64 P0, [R0+URZ+0xb0], R5 ;  /* 0x0000b005000085a7 */ /* 0x000ea400080010ff */
[----:B--2---:R-:W-:Y:S05]  /*c120*/  @!P0 BRA `(.L_x_157) ;  /* 0xfffffffc00f08947 */ /* 0x004fea000383ffff */
[----:B------:R-:W-:Y:S05]  /*c130*/  BRA `(.L_x_158) ;  /* 0xffffff7400dc7947 */ /* 0x000fea000383ffff */
.L_x_71:
[----:B------:R-:W-:Y:S07]  /*c140*/  MOV R0, UR6 ;  /* 0x0000000600007c02 */ /* 0x000fee0008000f00 */
.L_x_159:
[----:B-1----:R1:W2:Y:S02]  /*c150*/  SYNCS.PHASECHK.TRANS64.TRYWAIT P0, [R0+URZ], R5 ;  /* 0x00000005000075a7 */ /* 0x0022a400080011ff */
[----:B--2---:R-:W-:Y:S05]  /*c160*/  @!P0 NANOSLEEP.SYNCS 0x989680 ;  /* 0x009896800000895d */ /* 0x004fea0003900000 */
[----:B------:R-:W2:Y:S02]  /*c170*/  @!P0 SYNCS.PHASECHK.TRANS64 P0, [R0+URZ], R5 ;  /* 0x00000005000085a7 */ /* 0x000ea400080010ff */
[----:B--2---:R-:W-:Y:S05]  /*c180*/  @!P0 BRA `(.L_x_159) ;  /* 0xfffffffc00f08947 */ /* 0x004fea000383ffff */
[----:B------:R-:W-:Y:S05]  /*c190*/  BRA `(.L_x_70) ;  /* 0xffffff7400f47947 */ /* 0x000fea000383ffff */
.L_x_75:
[----:B-1----:R-:W-:-:S07]  /*c1a0*/  MOV R0, UR4 ;  /* 0x0000000400007c02 */ /* 0x002fce0008000f00 */
.L_x_160:
[----:B-1----:R1:W2:Y:S02]  /*c1b0*/  SYNCS.PHASECHK.TRANS64.TRYWAIT P0, [R0+URZ], R3 ;  /* 0x00000003000075a7 */ /* 0x0022a400080011ff */
[----:B--2---:R-:W-:Y:S05]  /*c1c0*/  @!P0 NANOSLEEP.SYNCS 0x989680 ;  /* 0x009896800000895d */ /* 0x004fea0003900000 */
[----:B------:R-:W2:Y:S02]  /*c1d0*/  @!P0 SYNCS.PHASECHK.TRANS64 P0, [R0+URZ], R3 ;  /* 0x00000003000085a7 */ /* 0x000ea400080010ff */
[----:B--2---:R-:W-:Y:S05]  /*c1e0*/  @!P0 BRA `(.L_x_160) ;  /* 0xfffffffc00f08947 */ /* 0x004fea000383ffff */
[----:B------:R-:W-:Y:S05]  /*c1f0*/  BRA `(.L_x_161) ;  /* 0xffffff7800ac7947 */ /* 0x000fea000383ffff */
.L_x_78:
[----:B------:R-:W-:-:S07]  /*c200*/  MOV R0, UR13 ;  /* 0x0000000d00007c02 */ /* 0x000fce0008000f00 */
.L_x_162:
[----:B-1----:R1:W2:Y:S02]  /*c210*/  SYNCS.PHASECHK.TRANS64.TRYWAIT P1, [R0+URZ+0xe0], R3 ;  /* 0x0000e003000075a7 */ /* 0x0022a400080211ff */
[----:B--2---:R-:W-:Y:S05]  /*c220*/  @!P1 NANOSLEEP.SYNCS 0x989680 ;  /* 0x009896800000995d */ /* 0x004fea0003900000 */
[----:B------:R-:W2:Y:S02]  /*c230*/  @!P1 SYNCS.PHASECHK.TRANS64 P1, [R0+URZ+0xe0], R3 ;  /* 0x0000e003000095a7 */ /* 0x000ea400080210ff */
[----:B--2---:R-:W-:Y:S05]  /*c240*/  @!P1 BRA `(.L_x_162) ;  /* 0xfffffffc00f09947 */ /* 0x004fea000383ffff */
[----:B------:R-:W-:Y:S05]  /*c250*/  BRA `(.L_x_163) ;  /* 0xffffff7800f87947 */ /* 0x000fea000383ffff */
.L_x_83:
[----:B--2---:R2:W3:Y:S02]  /*c260*/  SYNCS.PHASECHK.TRANS64.TRYWAIT P0, [R12+URZ+0x80], R9 ;  /* 0x000080090c0075a7 */ /* 0x0044e400080011ff */
[----:B---3--:R-:W-:Y:S05]  /*c270*/  @!P0 NANOSLEEP.SYNCS 0x989680 ;  /* 0x009896800000895d */ /* 0x008fea0003900000 */
[----:B------:R-:W3:Y:S02]  /*c280*/  @!P0 SYNCS.PHASECHK.TRANS64 P0, [R12+URZ+0x80], R9 ;  /* 0x000080090c0085a7 */ /* 0x000ee400080010ff */
[----:B---3--:R-:W-:Y:S05]  /*c290*/  @!P0 BRA `(.L_x_83) ;  /* 0xfffffffc00f08947 */ /* 0x008fea000383ffff */
[----:B------:R-:W-:Y:S05]  /*c2a0*/  BRA `(.L_x_164) ;  /* 0xffffff8000207947 */ /* 0x000fea000383ffff */
.L_x_86:
[----:B------:R-:W-:Y:S07]  /*c2b0*/  MOV R0, UR21 ;  /* 0x0000001500007c02 */ /* 0x000fee0008000f00 */
.L_x_165:
[----:B--2---:R2:W3:Y:S02]  /*c2c0*/  SYNCS.PHASECHK.TRANS64.TRYWAIT P2, [R0+URZ+0x78], R11 ;  /* 0x0000780b000075a7 */ /* 0x0044e400080411ff */
[----:B---3--:R-:W-:Y:S05]  /*c2d0*/  @!P2 NANOSLEEP.SYNCS 0x989680 ;  /* 0x009896800000a95d */ /* 0x008fea0003900000 */
[----:B------:R-:W3:Y:S02]  /*c2e0*/  @!P2 SYNCS.PHASECHK.TRANS64 P2, [R0+URZ+0x78], R11 ;  /* 0x0000780b0000a5a7 */ /* 0x000ee400080410ff */
[----:B---3--:R-:W-:Y:S05]  /*c2f0*/  @!P2 BRA `(.L_x_165) ;  /* 0xfffffffc00f0a947 */ /* 0x008fea000383ffff */
[----:B------:R-:W-:Y:S05]  /*c300*/  BRA `(.L_x_85) ;  /* 0xffffff8400887947 */ /* 0x000fea000383ffff */
.L_x_89:
[----:B--2---:R-:W-:Y:S07]  /*c310*/  MOV R0, UR21 ;  /* 0x0000001500007c02 */ /* 0x004fee0008000f00 */
.L_x_166:
[----:B--2---:R2:W3:Y:S02]  /*c320*/  SYNCS.PHASECHK.TRANS64.TRYWAIT P0, [R0+URZ+0x50], R9 ;  /* 0x00005009000075a7 */ /* 0x0044e400080011ff */
[----:B---3--:R-:W-:Y:S05]  /*c330*/  @!P0 NANOSLEEP.SYNCS 0x989680 ;  /* 0x009896800000895d */ /* 0x008fea0003900000 */
[----:B------:R-:W3:Y:S02]  /*c340*/  @!P0 SYNCS.PHASECHK.TRANS64 P0, [R0+URZ+0x50], R9 ;  /* 0x00005009000085a7 */ /* 0x000ee400080010ff */
[----:B---3--:R-:W-:Y:S05]  /*c350*/  @!P0 BRA `(.L_x_166) ;  /* 0xfffffffc00f08947 */ /* 0x008fea000383ffff */
[----:B------:R-:W-:Y:S05]  /*c360*/  BRA `(.L_x_167) ;  /* 0xffffff8400e47947 */ /* 0x000fea000383ffff */
.L_x_90:
[----:B------:R-:W-:Y:S07]  /*c370*/  MOV R0, UR21 ;  /* 0x0000001500007c02 */ /* 0x000fee0008000f00 */
.L_x_168:
[----:B--2---:R2:W3:Y:S02]  /*c380*/  SYNCS.PHASECHK.TRANS64.TRYWAIT P0, [R0+URZ+0x58], R9 ;  /* 0x00005809000075a7 */ /* 0x0044e400080011ff */
[----:B---3--:R-:W-:Y:S05]  /*c390*/  @!P0 NANOSLEEP.SYNCS 0x989680 ;  /* 0x009896800000895d */ /* 0x008fea0003900000 */
[----:B------:R-:W3:Y:S02]  /*c3a0*/  @!P0 SYNCS.PHASECHK.TRANS64 P0, [R0+URZ+0x58], R9 ;  /* 0x00005809000085a7 */ /* 0x000ee400080010ff */
[----:B---3--:R-:W-:Y:S05]  /*c3b0*/  @!P0 BRA `(.L_x_168) ;  /* 0xfffffffc00f08947 */ /* 0x008fea000383ffff */
[----:B------:R-:W-:Y:S05]  /*c3c0*/  BRA `(.L_x_169) ;  /* 0xffffff8800207947 */ /* 0x000fea000383ffff */
.L_x_91:
[----:B------:R-:W-:Y:S07]  /*c3d0*/  MOV R0, UR21 ;  /* 0x0000001500007c02 */ /* 0x000fee0008000f00 */
.L_x_170:
[----:B--2---:R2:W3:Y:S02]  /*c3e0*/  SYNCS.PHASECHK.TRANS64.TRYWAIT P0, [R0+URZ+0x60], R9 ;  /* 0x00006009000075a7 */ /* 0x0044e400080011ff */
[----:B---3--:R-:W-:Y:S05]  /*c3f0*/  @!P0 NANOSLEEP.SYNCS 0x989680 ;  /* 0x009896800000895d */ /* 0x008fea0003900000 */
[----:B------:R-:W3:Y:S02]  /*c400*/  @!P0 SYNCS.PHASECHK.TRANS64 P0, [R0+URZ+0x60], R9 ;  /* 0x00006009000085a7 */ /* 0x000ee400080010ff */
[----:B---3--:R-:W-:Y:S05]  /*c410*/  @!P0 BRA `(.L_x_170) ;  /* 0xfffffffc00f08947 */ /* 0x008fea000383ffff */
[----:B------:R-:W-:Y:S05]  /*c420*/  BRA `(.L_x_171) ;  /* 0xffffff8800687947 */ /* 0x000fea000383ffff */
.L_x_92:
[----:B------:R-:W-:Y:S07]  /*c430*/  MOV R0, UR21 ;  /* 0x0000001500007c02 */ /* 0x000fee0008000f00 */
.L_x_172:
[----:B--2---:R2:W3:Y:S02]  /*c440*/  SYNCS.PHASECHK.TRANS64.TRYWAIT P0, [R0+URZ+0x68], R9 ;  /* 0x00006809000075a7 */ /* 0x0044e400080011ff */
[----:B---3--:R-:W-:Y:S05]  /*c450*/  @!P0 NANOSLEEP.SYNCS 0x989680 ;  /* 0x009896800000895d */ /* 0x008fea0003900000 */
[----:B------:R-:W3:Y:S02]  /*c460*/  @!P0 SYNCS.PHASECHK.TRANS64 P0, [R0+URZ+0x68], R9 ;  /* 0x00006809000085a7 */ /* 0x000ee400080010ff */
[----:B---3--:R-:W-:Y:S05]  /*c470*/  @!P0 BRA `(.L_x_172) ;  /* 0xfffffffc00f08947 */ /* 0x008fea000383ffff */
[----:B------:R-:W-:Y:S05]  /*c480*/  BRA `(.L_x_173) ;  /* 0xffffff8800ac7947 */ /* 0x000fea000383ffff */
.L_x_94:
[----:B------:R-:W-:-:S07]  /*c490*/  MOV R0, UR21 ;  /* 0x0000001500007c02 */ /* 0x000fce0008000f00 */
.L_x_174:
[----:B---3--:R3:W4:Y:S02]  /*c4a0*/  SYNCS.PHASECHK.TRANS64.TRYWAIT P0, [R0+URZ+0x50], R3 ;  /* 0x00005003000075a7 */ /* 0x00872400080011ff */
[----:B----4-:R-:W-:Y:S05]  /*c4b0*/  @!P0 NANOSLEEP.SYNCS 0x989680 ;  /* 0x009896800000895d */ /* 0x010fea0003900000 */
[----:B------:R-:W4:Y:S02]  /*c4c0*/  @!P0 SYNCS.PHASECHK.TRANS64 P0, [R0+URZ+0x50], R3 ;  /* 0x00005003000085a7 */ /* 0x000f2400080010ff */
[----:B----4-:R-:W-:Y:S05]  /*c4d0*/  @!P0 BRA `(.L_x_174) ;  /* 0xfffffffc00f08947 */ /* 0x010fea000383ffff */
[----:B------:R-:W-:Y:S05]  /*c4e0*/  BRA `(.L_x_175) ;  /* 0xffffff8c00247947 */ /* 0x000fea000383ffff */
.L_x_95:
[----:B---3--:R-:W-:-:S07]  /*c4f0*/  MOV R0, UR21 ;  /* 0x0000001500007c02 */ /* 0x008fce0008000f00 */
.L_x_176:
[----:B---3--:R3:W4:Y:S02]  /*c500*/  SYNCS.PHASECHK.TRANS64.TRYWAIT P0, [R0+URZ+0x58], R3 ;  /* 0x00005803000075a7 */ /* 0x00872400080011ff */
[----:B----4-:R-:W-:Y:S05]  /*c510*/  @!P0 NANOSLEEP.SYNCS 0x989680 ;  /* 0x009896800000895d */ /* 0x010fea0003900000 */
[----:B------:R-:W4:Y:S02]  /*c520*/  @!P0 SYNCS.PHASECHK.TRANS64 P0, [R0+URZ+0x58], R3 ;  /* 0x00005803000085a7 */ /* 0x000f2400080010ff */
[----:B----4-:R-:W-:Y:S05]  /*c530*/  @!P0 BRA `(.L_x_176) ;  /* 0xfffffffc00f08947 */ /* 0x010fea000383ffff */
[----:B------:R-:W-:Y:S05]  /*c540*/  BRA `(.L_x_177) ;  /* 0xffffff8c00147947 */ /* 0x000fea000383ffff */
.L_x_96:
[----:B---3--:R-:W-:-:S07]  /*c550*/  MOV R0, UR21 ;  /* 0x0000001500007c02 */ /* 0x008fce0008000f00 */
.L_x_178:
[----:B---3--:R3:W4:Y:S02]  /*c560*/  SYNCS.PHASECHK.TRANS64.TRYWAIT P0, [R0+URZ+0x60], R3 ;  /* 0x00006003000075a7 */ /* 0x00872400080011ff */
[----:B----4-:R-:W-:Y:S05]  /*c570*/  @!P0 NANOSLEEP.SYNCS 0x989680 ;  /* 0x009896800000895d */ /* 0x010fea0003900000 */
[----:B------:R-:W4:Y:S02]  /*c580*/  @!P0 SYNCS.PHASECHK.TRANS64 P0, [R0+URZ+0x60], R3 ;  /* 0x00006003000085a7 */ /* 0x000f2400080010ff */
[----:B----4-:R-:W-:Y:S05]  /*c590*/  @!P0 BRA `(.L_x_178) ;  /* 0xfffffffc00f08947 */ /* 0x010fea000383ffff */
[----:B------:R-:W-:Y:S05]  /*c5a0*/  BRA `(.L_x_179) ;  /* 0xffffff8c00047947 */ /* 0x000fea000383ffff */
.L_x_98:
[----:B-1----:R1:W2:Y:S02]  /*c5b0*/  SYNCS.PHASECHK.TRANS64.TRYWAIT P0, [R3+URZ+0x80], R0 ;  /* 0x00008000030075a7 */ /* 0x0022a400080011ff */
[----:B--2---:R-:W-:Y:S05]  /*c5c0*/  @!P0 NANOSLEEP.SYNCS 0x989680 ;  /* 0x009896800000895d */ /* 0x004fea0003900000 */
[----:B------:R-:W2:Y:S02]  /*c5d0*/  @!P0 SYNCS.PHASECHK.TRANS64 P0, [R3+URZ+0x80], R0 ;  /* 0x00008000030085a7 */ /* 0x000ea400080010ff */
[----:B--2---:R-:W-:Y:S05]  /*c5e0*/  @!P0 BRA `(.L_x_98) ;  /* 0xfffffffc00f08947 */ /* 0x004fea000383ffff */
[----:B------:R-:W-:Y:S05]  /*c5f0*/  BRA `(.L_x_180) ;  /* 0xffffff8c00c87947 */ /* 0x000fea000383ffff */
.L_x_109:
[----:B-1----:R1:W2:Y:S02]  /*c600*/  SYNCS.PHASECHK.TRANS64.TRYWAIT P1, [R3+URZ+0x30], R0 ;  /* 0x00003000030075a7 */ /* 0x0022a400080211ff */
[----:B--2---:R-:W-:Y:S05]  /*c610*/  @!P1 NANOSLEEP.SYNCS 0x989680 ;  /* 0x009896800000995d */ /* 0x004fea0003900000 */
[----:B------:R-:W2:Y:S02]  /*c620*/  @!P1 SYNCS.PHASECHK.TRANS64 P1, [R3+URZ+0x30], R0 ;  /* 0x00003000030095a7 */ /* 0x000ea400080210ff */
[----:B--2---:R-:W-:Y:S05]  /*c630*/  @!P1 BRA `(.L_x_109) ;  /* 0xfffffffc00f09947 */ /* 0x004fea000383ffff */
[----:B------:R-:W-:Y:S05]  /*c640*/  BRA `(.L_x_108) ;  /* 0xffffff9c004c7947 */ /* 0x000fea000383ffff */
.L_x_111:
[----:B--2---:R2:W4:Y:S02]  /*c650*/  SYNCS.PHASECHK.TRANS64.TRYWAIT P0, [R145+URZ+0xa0], R2 ;  /* 0x0000a002910075a7 */ /* 0x00452400080011ff */
[----:B----4-:R-:W-:Y:S05]  /*c660*/  @!P0 NANOSLEEP.SYNCS 0x989680 ;  /* 0x009896800000895d */ /* 0x010fea0003900000 */
[----:B------:R-:W4:Y:S02]  /*c670*/  @!P0 SYNCS.PHASECHK.TRANS64 P0, [R145+URZ+0xa0], R2 ;  /* 0x0000a002910085a7 */ /* 0x000f2400080010ff */
[----:B----4-:R-:W-:Y:S05]  /*c680*/  @!P0 BRA `(.L_x_111) ;  /* 0xfffffffc00f08947 */ /* 0x010fea000383ffff */
[----:B------:R-:W-:Y:S05]  /*c690*/  BRA `(.L_x_110) ;  /* 0xffffff9c00a87947 */ /* 0x000fea000383ffff */
.L_x_119:
[----:B--2---:R2:W3:Y:S02]  /*c6a0*/  SYNCS.PHASECHK.TRANS64.TRYWAIT P0, [R107+URZ+0x30], R0 ;  /* 0x000030006b0075a7 */ /* 0x0044e400080011ff */
[----:B---3--:R-:W-:Y:S05]  /*c6b0*/  @!P0 NANOSLEEP.SYNCS 0x989680 ;  /* 0x009896800000895d */ /* 0x008fea0003900000 */
[----:B------:R-:W3:Y:S02]  /*c6c0*/  @!P0 SYNCS.PHASECHK.TRANS64 P0, [R107+URZ+0x30], R0 ;  /* 0x000030006b0085a7 */ /* 0x000ee400080010ff */
[----:B---3--:R-:W-:Y:S05]  /*c6d0*/  @!P0 BRA `(.L_x_119) ;  /* 0xfffffffc00f08947 */ /* 0x008fea000383ffff */
[----:B------:R-:W-:Y:S05]  /*c6e0*/  BRA `(.L_x_118) ;  /* 0xffffffb000ac7947 */ /* 0x000fea000383ffff */
.L_x_127:
[----:B--2---:R2:W3:Y:S02]  /*c6f0*/  SYNCS.PHASECHK.TRANS64.TRYWAIT P0, [R0+URZ+0x30], R7 ;  /* 0x00003007000075a7 */ /* 0x0044e400080011ff */
[----:B---3--:R-:W-:Y:S05]  /*c700*/  @!P0 NANOSLEEP.SYNCS 0x989680 ;  /* 0x009896800000895d */ /* 0x008fea0003900000 */
[----:B------:R-:W3:Y:S02]  /*c710*/  @!P0 SYNCS.PHASECHK.TRANS64 P0, [R0+URZ+0x30], R7 ;  /* 0x00003007000085a7 */ /* 0x000ee400080010ff */
[----:B---3--:R-:W-:Y:S05]  /*c720*/  @!P0 BRA `(.L_x_127) ;  /* 0xfffffffc00f08947 */ /* 0x008fea000383ffff */
[----:B------:R-:W-:Y:S05]  /*c730*/  BRA `(.L_x_126) ;  /* 0xffffffc800007947 */ /* 0x000fea000383ffff */
.L_x_135:
[----:B--2---:R2:W3:Y:S02]  /*c740*/  SYNCS.PHASECHK.TRANS64.TRYWAIT P0, [R0+URZ+0x30], R5 ;  /* 0x00003005000075a7 */ /* 0x0044e400080011ff */
[----:B---3--:R-:W-:Y:S05]  /*c750*/  @!P0 NANOSLEEP.SYNCS 0x989680 ;  /* 0x009896800000895d */ /* 0x008fea0003900000 */
[----:B------:R-:W3:Y:S02]  /*c760*/  @!P0 SYNCS.PHASECHK.TRANS64 P0, [R0+URZ+0x30], R5 ;  /* 0x00003005000085a7 */ /* 0x000ee400080010ff */
[----:B---3--:R-:W-:Y:S05]  /*c770*/  @!P0 BRA `(.L_x_135) ;  /* 0xfffffffc00f08947 */ /* 0x008fea000383ffff */
[----:B------:R-:W-:Y:S05]  /*c780*/  BRA `(.L_x_134) ;  /* 0xffffffdc00607947 */ /* 0x000fea000383ffff */
        .weak           $__internal_0_$__cuda_sm10x_tcgen05_guardrail_trap_col_being_dealloced_not_returned_by_alloc
        .type           $__internal_0_$__cuda_sm10x_tcgen05_guardrail_trap_col_being_dealloced_not_returned_by_alloc,@function
        .size           $__internal_0_$__cuda_sm10x_tcgen05_guardrail_trap_col_being_dealloced_not_returned_by_alloc,($__internal_1_$__cuda_sm10x_tcgen05_guardrail_trap_phase_invalid_during_alloc - $__internal_0_$__cuda_sm10x_tcgen05_guardrail_trap_col_being_dealloced_not_returned_by_alloc)
$__internal_0_$__cuda_sm10x_tcgen05_guardrail_trap_col_being_dealloced_not_returned_by_alloc:
[----:B------:R-:W-:Y:S05]  /*c790*/  BPT.TRAP 0x1 ;  /* 0x000000040000795c */ /* 0x000fea0000300000 */
[----:B------:R-:W-:-:S04]  /*c7a0*/  HFMA2 R3, -RZ, RZ, 0, 0 ;  /* 0x00000000ff037431 */ /* 0x000fc800000001ff */
[----:B------:R-:W-:Y:S05]  /*c7b0*/  RET.REL.NODEC R2 `(_ZN7cutlass13device_kernelINS_4gemm6kernel13GemmUniversalIN4cute5tupleIJiiiiEEENS1_10collective13CollectiveMmaINS1_35MainloopSm100TmaUmmaWarpSpecializedILi3ELi2ELi2ENS5_IJNS4_1CILi2EEESB_NSA_ILi1EEEEEEEENS5_IJNSA_ILi256EEESF_NSA_ILi32EEEEEEaNS5_IJlSC_lEEEaSI_NS4_8TiledMMAINS4_8MMA_AtomIJNS4_21SM100_MMA_S8_2x1SM_SSIaaiLi256ELi256ELNS4_4UMMA5MajorE0ELSN_0ELNSM_8SaturateE0EEEEEENS4_6LayoutINS5_IJSC_SC_SC_EEENS5_IJNSA_ILi0EEEST_ST_EEEEENS5_IJNS4_10UnderscoreESW_SW_EEEEENS4_28SM100_TMA_2SM_LOAD_MULTICASTENS4_14ComposedLayoutINS4_7SwizzleILi1ELi4ELi3EEENS4_18smem_ptr_flag_bitsILi8EEENSR_INS5_IJNSA_ILi8EEESG_EEENS5_IJSG_SC_EEEEEEEvNS4_8identityENS4_18SM100_TMA_2SM_LOADES19_vS1A_EENS_8epilogue10collective18CollectiveEpilogueINS1D_23Sm100TmaWarpSpecializedILi4ELi2ELi64ELb0ELb0EEEJNS5_IJNSA_ILi128EEESF_SG_EEENS5_IJNSR_IS1I_SC_EENSR_INSA_ILi64EEESC_EEEEEaSI_aSI_NS1D_6fusion15FusionCallbacksIS1H_NS1O_17LinearCombinationIaiaiLNS_15FloatRoundStyleE2EEES1J_S1N_JEEENS4_5SM1004TMEM4LOAD26SM100_TMEM_LOAD_32dp32b64xENS4_13SM90_TMA_LOADENS10_INS11_ILi2ELi4ELi3EEES14_NSR_INS5_IJS15_S1L_EEENS5_IJS1L_SC_EEEEEEENS4_39AutoVectorizingCopyWithAssumedAlignmentILi128EEENS4_14SM90_TMA_STOREES23_S25_S25_EEEvvEEEEvNT_6ParamsE) ;  /* 0xffffff3802107950 */ /* 0x000fea0003c3ffff */
        .weak           $__internal_1_$__cuda_sm10x_tcgen05_guardrail_trap_phase_invalid_during_alloc
        .type           $__internal_1_$__cuda_sm10x_tcgen05_guardrail_trap_phase_invalid_during_alloc,@function
        .size           $__internal_1_$__cuda_sm10x_tcgen05_guardrail_trap_phase_invalid_during_alloc,($__internal_2_$__cuda_sm10x_tcgen05_guardrail_trap_unallocated_columns_being_dealloced - $__internal_1_$__cuda_sm10x_tcgen05_guardrail_trap_phase_invalid_during_alloc)
$__internal_1_$__cuda_sm10x_tcgen05_guardrail_trap_phase_invalid_during_alloc:
[----:B------:R-:W-:Y:S05]  /*c7c0*/  BPT.TRAP 0x1 ;  /* 0x000000040000795c */ /* 0x000fea0000300000 */
[----:B------:R-:W-:-:S04]  /*c7d0*/  MOV R5, 0x0 ;  /* 0x0000000000057802 */ /* 0x000fc80000000f00 */
[----:B------:R-:W-:Y:S05]  /*c7e0*/  RET.REL.NODEC R4 `(_ZN7cutlass13device_kernelINS_4gemm6kernel13GemmUniversalIN4cute5tupleIJiiiiEEENS1_10collective13CollectiveMmaINS1_35MainloopSm100TmaUmmaWarpSpecializedILi3ELi2ELi2ENS5_IJNS4_1CILi2EEESB_NSA_ILi1EEEEEEEENS5_IJNSA_ILi256EEESF_NSA_ILi32EEEEEEaNS5_IJlSC_lEEEaSI_NS4_8TiledMMAINS4_8MMA_AtomIJNS4_21SM100_MMA_S8_2x1SM_SSIaaiLi256ELi256ELNS4_4UMMA5MajorE0ELSN_0ELNSM_8SaturateE0EEEEEENS4_6LayoutINS5_IJSC_SC_SC_EEENS5_IJNSA_ILi0EEEST_ST_EEEEENS5_IJNS4_10UnderscoreESW_SW_EEEEENS4_28SM100_TMA_2SM_LOAD_MULTICASTENS4_14ComposedLayoutINS4_7SwizzleILi1ELi4ELi3EEENS4_18smem_ptr_flag_bitsILi8EEENSR_INS5_IJNSA_ILi8EEESG_EEENS5_IJSG_SC_EEEEEEEvNS4_8identityENS4_18SM100_TMA_2SM_LOADES19_vS1A_EENS_8epilogue10collective18CollectiveEpilogueINS1D_23Sm100TmaWarpSpecializedILi4ELi2ELi64ELb0ELb0EEEJNS5_IJNSA_ILi128EEESF_SG_EEENS5_IJNSR_IS1I_SC_EENSR_INSA_ILi64EEESC_EEEEEaSI_aSI_NS1D_6fusion15FusionCallbacksIS1H_NS1O_17LinearCombinationIaiaiLNS_15FloatRoundStyleE2EEES1J_S1N_JEEENS4_5SM1004TMEM4LOAD26SM100_TMEM_LOAD_32dp32b64xENS4_13SM90_TMA_LOADENS10_INS11_ILi2ELi4ELi3EEES14_NSR_INS5_IJS15_S1L_EEENS5_IJS1L_SC_EEEEEEENS4_39AutoVectorizingCopyWithAssumedAlignmentILi128EEENS4_14SM90_TMA_STOREES23_S25_S25_EEEvvEEEEvNT_6ParamsE) ;  /* 0xffffff3804047950 */ /* 0x000fea0003c3ffff */
        .weak           $__internal_2_$__cuda_sm10x_tcgen05_guardrail_trap_unallocated_columns_being_dealloced
        .type           $__internal_2_$__cuda_sm10x_tcgen05_guardrail_trap_unallocated_columns_being_dealloced,@function
        .size           $__internal_2_$__cuda_sm10x_tcgen05_guardrail_trap_unallocated_columns_being_dealloced,(.L_x_182 - $__internal_2_$__cuda_sm10x_tcgen05_guardrail_trap_unallocated_columns_being_dealloced)
$__internal_2_$__cuda_sm10x_tcgen05_guardrail_trap_unallocated_columns_being_dealloced:
[----:B------:R-:W-:Y:S05]  /*c7f0*/  BPT.TRAP 0x1 ;  /* 0x000000040000795c */ /* 0x000fea0000300000 */
[----:B------:R-:W-:-:S04]  /*c800*/  HFMA2 R3, -RZ, RZ, 0, 0 ;  /* 0x00000000ff037431 */ /* 0x000fc800000001ff */
[----:B------:R-:W-:Y:S05]  /*c810*/  RET.REL.NODEC R2 `(_ZN7cutlass13device_kernelINS_4gemm6kernel13GemmUniversalIN4cute5tupleIJiiiiEEENS1_10collective13CollectiveMmaINS1_35MainloopSm100TmaUmmaWarpSpecializedILi3ELi2ELi2ENS5_IJNS4_1CILi2EEESB_NSA_ILi1EEEEEEEENS5_IJNSA_ILi256EEESF_NSA_ILi32EEEEEEaNS5_IJlSC_lEEEaSI_NS4_8TiledMMAINS4_8MMA_AtomIJNS4_21SM100_MMA_S8_2x1SM_SSIaaiLi256ELi256ELNS4_4UMMA5MajorE0ELSN_0ELNSM_8SaturateE0EEEEEENS4_6LayoutINS5_IJSC_SC_SC_EEENS5_IJNSA_ILi0EEEST_ST_EEEEENS5_IJNS4_10UnderscoreESW_SW_EEEEENS4_28SM100_TMA_2SM_LOAD_MULTICASTENS4_14ComposedLayoutINS4_7SwizzleILi1ELi4ELi3EEENS4_18smem_ptr_flag_bitsILi8EEENSR_INS5_IJNSA_ILi8EEESG_EEENS5_IJSG_SC_EEEEEEEvNS4_8identityENS4_18SM100_TMA_2SM_LOADES19_vS1A_EENS_8epilogue10collective18CollectiveEpilogueINS1D_23Sm100TmaWarpSpecializedILi4ELi2ELi64ELb0ELb0EEEJNS5_IJNSA_ILi128EEESF_SG_EEENS5_IJNSR_IS1I_SC_EENSR_INSA_ILi64EEESC_EEEEEaSI_aSI_NS1D_6fusion15FusionCallbacksIS1H_NS1O_17LinearCombinationIaiaiLNS_15FloatRoundStyleE2EEES1J_S1N_JEEENS4_5SM1004TMEM4LOAD26SM100_TMEM_LOAD_32dp32b64xENS4_13SM90_TMA_LOADENS10_INS11_ILi2ELi4ELi3EEES14_NSR_INS5_IJS15_S1L_EEENS5_IJS1L_SC_EEEEEEENS4_39AutoVectorizingCopyWithAssumedAlignmentILi128EEENS4_14SM90_TMA_STOREES23_S25_S25_EEEvvEEEEvNT_6ParamsE) ;  /* 0xffffff3402f87950 */ /* 0x000fea0003c3ffff */
.L_x_181:
[----:B------:R-:W-:-:S00]  /*c820*/  BRA `(.L_x_181) ;  /* 0xfffffffc00fc7947 */ /* 0x000fc0000383ffff */
[----:B------:R-:W-:-:S00]  /*c830*/  NOP ;  /* 0x0000000000007918 */ /* 0x000fc00000000000 */
        /* <DEDUP_REMOVED lines=12> */
.L_x_182:


//--------------------- .nv.global.init           --------------------------
	.section	.nv.global.init,"aw",@progbits
.nv.global.init:
	.type		$str$27,@object
	.size		$str$27,($str$28 - $str$27)
$str$27:
        /*0000*/ 	.byte	0x28, 0x61, 0x64, 0x64, 0x72, 0x65, 0x73, 0x73, 0x20, 0x26, 0x20, 0x6d, 0x61, 0x73, 0x6b, 0x29
        /*0010*/ 	.byte	0x20, 0x3d, 0x3d, 0x20, 0x30, 0x00
	.type		$str$28,@object
	.size		$str$28,($str$26 - $str$28)
$str$28:
        /*0016*/ 	.byte	0x2f, 0x74, 0x6d, 0x70, 0x2f, 0x63, 0x75, 0x74, 0x6c, 0x61, 0x73, 0x73, 0x5f, 0x73, 0x77, 0x65
        /*0026*/ 	.byte	0x65, 0x70, 0x5f, 0x73, 0x72, 0x63, 0x2f, 0x69, 0x6e, 0x63, 0x6c, 0x75, 0x64, 0x65, 0x2f, 0x63
        /*0036*/ 	.byte	0x75, 0x74, 0x65, 0x2f, 0x70, 0x6f, 0x69, 0x6e, 0x74, 0x65, 0x72, 0x5f, 0x66, 0x6c, 0x61, 0x67
        /*0046*/ 	.byte	0x67, 0x65, 0x64, 0x2e, 0x68, 0x70, 0x70, 0x00
	.type		$str$26,@object
	.size		$str$26,($str$25 - $str$26)
$str$26:
        /*004e*/ 	.byte	0x2f, 0x74, 0x6d, 0x70, 0x2f, 0x63, 0x75, 0x74, 0x6c, 0x61, 0x73, 0x73, 0x5f, 0x73, 0x77, 0x65
        /*005e*/ 	.byte	0x65, 0x70, 0x5f, 0x73, 0x72, 0x63, 0x2f, 0x69, 0x6e, 0x63, 0x6c, 0x75, 0x64, 0x65, 0x2f, 0x63
        /*006e*/ 	.byte	0x75, 0x74, 0x65, 0x2f, 0x61, 0x74, 0x6f, 0x6d, 0x2f, 0x63, 0x6f, 0x70, 0x79, 0x5f, 0x74, 0x72
        /*007e*/ 	.byte	0x61, 0x69, 0x74, 0x73, 0x5f, 0x73, 0x6d, 0x31, 0x30, 0x30, 0x2e, 0x68, 0x70, 0x70, 0x00
	.type		$str$25,@object
	.size		$str$25,(__unnamed_1 - $str$25)
$str$25:
        /*008d*/ 	.byte	0x28, 0x28, 0x75, 0x69, 0x6e, 0x74, 0x33, 0x32, 0x5f, 0x74, 0x28, 0x74, 0x68, 0x72, 0x65, 0x61
        /*009d*/ 	.byte	0x64, 0x49, 0x64, 0x78, 0x2e, 0x78, 0x29, 0x20, 0x2f, 0x20, 0x33, 0x32, 0x29, 0x20, 0x25, 0x20
        /*00ad*/ 	.byte	0x34, 0x29, 0x20, 0x3d, 0x3d, 0x20, 0x28, 0x28, 0x28, 0x74, 0x6d, 0x65, 0x6d, 0x5f, 0x61, 0x64
        /*00bd*/ 	.byte	0x64, 0x72, 0x20, 0x3e, 0x3e, 0x20, 0x31, 0x36, 0x29, 0x20, 0x2f, 0x20, 0x33, 0x32, 0x29, 0x20
        /*00cd*/ 	.byte	0x25, 0x20, 0x34, 0x29, 0x00
	.type		__unnamed_1,@object
	.size		__unnamed_1,(__unnamed_2 - __unnamed_1)
__unnamed_1:
        /*00d2*/ 	.byte	0x61, 0x75, 0x74, 0x6f, 0x20, 0x63, 0x75, 0x74, 0x65, 0x3a, 0x3a, 0x61, 0x73, 0x5f, 0x70, 0x6f
        /* <DEDUP_REMOVED lines=24> */
        /*0262*/ 	.byte	0x5d, 0x00
	.type		__unnamed_2,@object
	.size		__unnamed_2,(__unnamed_3 - __unnamed_2)
__unnamed_2:
        /* <DEDUP_REMOVED lines=26> */
	.type		__unnamed_3,@object
	.size		__unnamed_3,(.L_3 - __unnamed_3)
__unnamed_3:
        /* <DEDUP_REMOVED lines=42> */
        /*0696*/ 	.byte	0x43, 0x3c, 0x30, 0x3e, 0x3e, 0x3e, 0x3e, 0x5d, 0x00
.L_3:


//--------------------- .nv.shared._ZN7cutlass13device_kernelINS_4gemm6kernel13GemmUniversalIN4cute5tupleIJiiiiEEENS1_10collective13CollectiveMmaINS1_35MainloopSm100TmaUmmaWarpSpecializedILi3ELi2ELi2ENS5_IJNS4_1CILi2EEESB_NSA_ILi1EEEEEEEENS5_IJNSA_ILi256EEESF_NSA_ILi32EEEEEEaNS5_IJlSC_lEEEaSI_NS4_8TiledMMAINS4_8MMA_AtomIJNS4_21SM100_MMA_S8_2x1SM_SSIaaiLi256ELi256ELNS4_4UMMA5MajorE0ELSN_0ELNSM_8SaturateE0EEEEEENS4_6LayoutINS5_IJSC_SC_SC_EEENS5_IJNSA_ILi0EEEST_ST_EEEEENS5_IJNS4_10UnderscoreESW_SW_EEEEENS4_28SM100_TMA_2SM_LOAD_MULTICASTENS4_14ComposedLayoutINS4_7SwizzleILi1ELi4ELi3EEENS4_18smem_ptr_flag_bitsILi8EEENSR_INS5_IJNSA_ILi8EEESG_EEENS5_IJSG_SC_EEEEEEEvNS4_8identityENS4_18SM100_TMA_2SM_LOADES19_vS1A_EENS_8epilogue10collective18CollectiveEpilogueINS1D_23Sm100TmaWarpSpecializedILi4ELi2ELi64ELb0ELb0EEEJNS5_IJNSA_ILi128EEESF_SG_EEENS5_IJNSR_IS1I_SC_EENSR_INSA_ILi64EEESC_EEEEEaSI_aSI_NS1D_6fusion15FusionCallbacksIS1H_NS1O_17LinearCombinationIaiaiLNS_15FloatRoundStyleE2EEES1J_S1N_JEEENS4_5SM1004TMEM4LOAD26SM100_TMEM_LOAD_32dp32b64xENS4_13SM90_TMA_LOADENS10_INS11_ILi2ELi4ELi3EEES14_NSR_INS5_IJS15_S1L_EEENS5_IJS1L_SC_EEEEEEENS4_39AutoVectorizingCopyWithAssumedAlignmentILi128EEENS4_14SM90_TMA_STOREES23_S25_S25_EEEvvEEEEvNT_6ParamsE --------------------------
	.section	.nv.shared._ZN7cutlass13device_kernelINS_4gemm6kernel13GemmUniversalIN4cute5tupleIJiiiiEEENS1_10collective13CollectiveMmaINS1_35MainloopSm100TmaUmmaWarpSpecializedILi3ELi2ELi2ENS5_IJNS4_1CILi2EEESB_NSA_ILi1EEEEEEEENS5_IJNSA_ILi256EEESF_NSA_ILi32EEEEEEaNS5_IJlSC_lEEEaSI_NS4_8TiledMMAINS4_8MMA_AtomIJNS4_21SM100_MMA_S8_2x1SM_SSIaaiLi256ELi256ELNS4_4UMMA5MajorE0ELSN_0ELNSM_8SaturateE0EEEEEENS4_6LayoutINS5_IJSC_SC_SC_EEENS5_IJNSA_ILi0EEEST_ST_EEEEENS5_IJNS4_10UnderscoreESW_SW_EEEEENS4_28SM100_TMA_2SM_LOAD_MULTICASTENS4_14ComposedLayoutINS4_7SwizzleILi1ELi4ELi3EEENS4_18smem_ptr_flag_bitsILi8EEENSR_INS5_IJNSA_ILi8EEESG_EEENS5_IJSG_SC_EEEEEEEvNS4_8identityENS4_18SM100_TMA_2SM_LOADES19_vS1A_EENS_8epilogue10collective18CollectiveEpilogueINS1D_23Sm100TmaWarpSpecializedILi4ELi2ELi64ELb0ELb0EEEJNS5_IJNSA_ILi128EEESF_SG_EEENS5_IJNSR_IS1I_SC_EENSR_INSA_ILi64EEESC_EEEEEaSI_aSI_NS1D_6fusion15FusionCallbacksIS1H_NS1O_17LinearCombinationIaiaiLNS_15FloatRoundStyleE2EEES1J_S1N_JEEENS4_5SM1004TMEM4LOAD26SM100_TMEM_LOAD_32dp32b64xENS4_13SM90_TMA_LOADENS10_INS11_ILi2ELi4ELi3EEES14_NSR_INS5_IJS15_S1L_EEENS5_IJS1L_SC_EEEEEEENS4_39AutoVectorizingCopyWithAssumedAlignmentILi128EEENS4_14SM90_TMA_STOREES23_S25_S25_EEEvvEEEEvNT_6ParamsE,"aw",@nobits
	.sectionflags	@""
	.align	16
	.zero		1024


//--------------------- .nv.shared.reserved.0     --------------------------
	.section	.nv.shared.reserved.0,"aw",@nobits
	.weak		__nv_reservedSMEM_offset_0_alias
	.size		__nv_reservedSMEM_offset_0_alias, 0, 64
	.other		__nv_reservedSMEM_offset_0_alias,@"STO_CUDA_RESERVED_SHARED STV_DEFAULT"
__nv_reservedSMEM_offset_0_alias:
	.zero		0
.nv.shared.reserved.0:
	.zero		64
	.weak		__nv_reservedSMEM_tcgen05_partition
	.type		__nv_reservedSMEM_tcgen05_partition,@object
	.size		__nv_reservedSMEM_tcgen05_partition,(.L_0 - __nv_reservedSMEM_tcgen05_partition)
__nv_reservedSMEM_tcgen05_partition:
	.zero		32
.L_0:


//--------------------- .nv.global                --------------------------
	.section	.nv.global,"aw",@nobits
.nv.global:
	.type		_ZN39_INTERNAL_93569f0d_4_k_cu_a1ffed61_95874cute1_E,@object
	.size		_ZN39_INTERNAL_93569f0d_4_k_cu_a1ffed61_95874cute1_E,(_ZN39_INTERNAL_93569f0d_4_k_cu_a1ffed61_95874cuda3std3__45__cpo6cbeginE - _ZN39_INTERNAL_93569f0d_4_k_cu_a1ffed61_95874cute1_E)
_ZN39_INTERNAL_93569f0d_4_k_cu_a1ffed61_95874cute1_E:
	.zero		1
	.type		_ZN39_INTERNAL_93569f0d_4_k_cu_a1ffed61_95874cuda3std3__45__cpo6cbeginE,@object
	.size		_ZN39_INTERNAL_93569f0d_4_k_cu_a1ffed61_95874cuda3std3__45__cpo6cbeginE,(_ZN39_INTERNAL_93569f0d_4_k_cu_a1ffed61_95874cuda3std3__48in_placeE - _ZN39_INTERNAL_93569f0d_4_k_cu_a1ffed61_95874cuda3std3__45__cpo6cbeginE)
_ZN39_INTERNAL_93569f0d_4_k_cu_a1ffed61_95874cuda3std3__45__cpo6cbeginE:
	.zero		1
	.type		_ZN39_INTERNAL_93569f0d_4_k_cu_a1ffed61_95874cuda3std3__48in_placeE,@object
	.size		_ZN39_INTERNAL_93569f0d_4_k_cu_a1ffed61_95874cuda3std3__48in_placeE,(_ZN39_INTERNAL_93569f0d_4_k_cu_a1ffed61_95874cuda3std6ranges3__45__cpo9iter_moveE - _ZN39_INTERNAL_93569f0d_4_k_cu_a1ffed61_95874cuda3std3__48in_placeE)
_ZN39_INTERNAL_93569f0d_4_k_cu_a1ffed61_95874cuda3std3__48in_placeE:
	.zero		1
	.type		_ZN39_INTERNAL_93569f0d_4_k_cu_a1ffed61_95874cuda3std6ranges3__45__cpo9iter_moveE,@object
	.size		_ZN39_INTERNAL_93569f0d_4_k_cu_a1ffed61_95874cuda3std6ranges3__45__cpo9iter_moveE,(_ZN39_INTERNAL_93569f0d_4_k_cu_a1ffed61_95874cuda3std3__45__cpo5beginE - _ZN39_INTERNAL_93569f0d_4_k_cu_a1ffed61_95874cuda3std6ranges3__45__cpo9iter_moveE)
_ZN39_INTERNAL_93569f0d_4_k_cu_a1ffed61_95874cuda3std6ranges3__45__cpo9iter_moveE:
	.zero		1
	.type		_ZN39_INTERNAL_93569f0d_4_k_cu_a1ffed61_95874cuda3std3__45__cpo5beginE,@object
	.size		_ZN39_INTERNAL_93569f0d_4_k_cu_a1ffed61_95874cuda3std3__45__cpo5beginE,(_ZN39_INTERNAL_93569f0d_4_k_cu_a1ffed61_95874cuda3std3__441_GLOBAL__N__93569f0d_4_k_cu_a1ffed61_95876ignoreE - _ZN39_INTERNAL_93569f0d_4_k_cu_a1ffed61_95874cuda3std3__45__cpo5beginE)
_ZN39_INTERNAL_93569f0d_4_k_cu_a1ffed61_95874cuda3std3__45__cpo5beginE:
	.zero		1
	.type		_ZN39_INTERNAL_93569f0d_4_k_cu_a1ffed61_95874cuda3std3__441_GLOBAL__N__93569f0d_4_k_cu_a1ffed61_95876ignoreE,@object
	.size		_ZN39_INTERNAL_93569f0d_4_k_cu_a1ffed61_95874cuda3std3__441_GLOBAL__N__93569f0d_4_k_cu_a1ffed61_95876ignoreE,(_ZN39_INTERNAL_93569f0d_4_k_cu_a1ffed61_95874cute7productE - _ZN39_INTERNAL_93569f0d_4_k_cu_a1ffed61_95874cuda3std3__441_GLOBAL__N__93569f0d_4_k_cu_a1ffed61_95876ignoreE)
_ZN39_INTERNAL_93569f0d_4_k_cu_a1ffed61_95874cuda3std3__441_GLOBAL__N__93569f0d_4_k_cu_a1ffed61_95876ignoreE:
	.zero		1
	.type		_ZN39_INTERNAL_93569f0d_4_k_cu_a1ffed61_95874cute7productE,@object
	.size		_ZN39_INTERNAL_93569f0d_4_k_cu_a1ffed61_95874cute7productE,(_ZN39_INTERNAL_93569f0d_4_k_cu_a1ffed61_95874cuda3std3__45__cpo3endE - _ZN39_INTERNAL_93569f0d_4_k_cu_a1ffed61_95874cute7productE)
_ZN39_INTERNAL_93569f0d_4_k_cu_a1ffed61_95874cute7productE:
	.zero		1
	.type		_ZN39_INTERNAL_93569f0d_4_k_cu_a1ffed61_95874cuda3std3__45__cpo3endE,@object
	.size		_ZN39_INTERNAL_93569f0d_4_k_cu_a1ffed61_95874cuda3std3__45__cpo3endE,(_ZN39_INTERNAL_93569f0d_4_k_cu_a1ffed61_95874cuda3std3__419piecewise_constructE - _ZN39_INTERNAL_93569f0d_4_k_cu_a1ffed61_95874cuda3std3__45__cpo3endE)
_ZN39_INTERNAL_93569f0d_4_k_cu_a1ffed61_95874cuda3std3__45__cpo3endE:
	.zero		1
	.type		_ZN39_INTERNAL_93569f0d_4_k_cu_a1ffed61_95874cuda3std3__419piecewise_constructE,@object
	.size		_ZN39_INTERNAL_93569f0d_4_k_cu_a1ffed61_95874cuda3std3__419piecewise_constructE,(_ZN39_INTERNAL_93569f0d_4_k_cu_a1ffed61_95874cuda3std3__45__cpo4cendE - _ZN39_INTERNAL_93569f0d_4_k_cu_a1ffed61_95874cuda3std3__419piecewise_constructE)
_ZN39_INTERNAL_93569f0d_4_k_cu_a1ffed61_95874cuda3std3__419piecewise_constructE:
	.zero		1
	.type		_ZN39_INTERNAL_93569f0d_4_k_cu_a1ffed61_95874cuda3std3__45__cpo4cendE,@object
	.size		_ZN39_INTERNAL_93569f0d_4_k_cu_a1ffed61_95874cuda3std3__45__cpo4cendE,(_ZN39_INTERNAL_93569f0d_4_k_cu_a1ffed61_95874cuda3std6ranges3__45__cpo4swapE - _ZN39_INTERNAL_93569f0d_4_k_cu_a1ffed61_95874cuda3std3__45__cpo4cendE)
_ZN39_INTERNAL_93569f0d_4_k_cu_a1ffed61_95874cuda3std3__45__cpo4cendE:
	.zero		1
	.type		_ZN39_INTERNAL_93569f0d_4_k_cu_a1ffed61_95874cuda3std6ranges3__45__cpo4swapE,@object
	.size		_ZN39_INTERNAL_93569f0d_4_k_cu_a1ffed61_95874cuda3std6ranges3__45__cpo4swapE,(.L_11 - _ZN39_INTERNAL_93569f0d_4_k_cu_a1ffed61_95874cuda3std6ranges3__45__cpo4swapE)
_ZN39_INTERNAL_93569f0d_4_k_cu_a1ffed61_95874cuda3std6ranges3__45__cpo4swapE:
	.zero		1
.L_11:


//--------------------- .nv.constant0._ZN7cutlass13device_kernelINS_4gemm6kernel13GemmUniversalIN4cute5tupleIJiiiiEEENS1_10collective13CollectiveMmaINS1_35MainloopSm100TmaUmmaWarpSpecializedILi3ELi2ELi2ENS5_IJNS4_1CILi2EEESB_NSA_ILi1EEEEEEEENS5_IJNSA_ILi256EEESF_NSA_ILi32EEEEEEaNS5_IJlSC_lEEEaSI_NS4_8TiledMMAINS4_8MMA_AtomIJNS4_21SM100_MMA_S8_2x1SM_SSIaaiLi256ELi256ELNS4_4UMMA5MajorE0ELSN_0ELNSM_8SaturateE0EEEEEENS4_6LayoutINS5_IJSC_SC_SC_EEENS5_IJNSA_ILi0EEEST_ST_EEEEENS5_IJNS4_10UnderscoreESW_SW_EEEEENS4_28SM100_TMA_2SM_LOAD_MULTICASTENS4_14ComposedLayoutINS4_7SwizzleILi1ELi4ELi3EEENS4_18smem_ptr_flag_bitsILi8EEENSR_INS5_IJNSA_ILi8EEESG_EEENS5_IJSG_SC_EEEEEEEvNS4_8identityENS4_18SM100_TMA_2SM_LOADES19_vS1A_EENS_8epilogue10collective18CollectiveEpilogueINS1D_23Sm100TmaWarpSpecializedILi4ELi2ELi64ELb0ELb0EEEJNS5_IJNSA_ILi128EEESF_SG_EEENS5_IJNSR_IS1I_SC_EENSR_INSA_ILi64EEESC_EEEEEaSI_aSI_NS1D_6fusion15FusionCallbacksIS1H_NS1O_17LinearCombinationIaiaiLNS_15FloatRoundStyleE2EEES1J_S1N_JEEENS4_5SM1004TMEM4LOAD26SM100_TMEM_LOAD_32dp32b64xENS4_13SM90_TMA_LOADENS10_INS11_ILi2ELi4ELi3EEES14_NSR_INS5_IJS15_S1L_EEENS5_IJS1L_SC_EEEEEEENS4_39AutoVectorizingCopyWithAssumedAlignmentILi128EEENS4_14SM90_TMA_STOREES23_S25_S25_EEEvvEEEEvNT_6ParamsE --------------------------
	.section	.nv.constant0._ZN7cutlass13device_kernelINS_4gemm6kernel13GemmUniversalIN4cute5tupleIJiiiiEEENS1_10collective13CollectiveMmaINS1_35MainloopSm100TmaUmmaWarpSpecializedILi3ELi2ELi2ENS5_IJNS4_1CILi2EEESB_NSA_ILi1EEEEEEEENS5_IJNSA_ILi256EEESF_NSA_ILi32EEEEEEaNS5_IJlSC_lEEEaSI_NS4_8TiledMMAINS4_8MMA_AtomIJNS4_21SM100_MMA_S8_2x1SM_SSIaaiLi256ELi256ELNS4_4UMMA5MajorE0ELSN_0ELNSM_8SaturateE0EEEEEENS4_6LayoutINS5_IJSC_SC_SC_EEENS5_IJNSA_ILi0EEEST_ST_EEEEENS5_IJNS4_10UnderscoreESW_SW_EEEEENS4_28SM100_TMA_2SM_LOAD_MULTICASTENS4_14ComposedLayoutINS4_7SwizzleILi1ELi4ELi3EEENS4_18smem_ptr_flag_bitsILi8EEENSR_INS5_IJNSA_ILi8EEESG_EEENS5_IJSG_SC_EEEEEEEvNS4_8identityENS4_18SM100_TMA_2SM_LOADES19_vS1A_EENS_8epilogue10collective18CollectiveEpilogueINS1D_23Sm100TmaWarpSpecializedILi4ELi2ELi64ELb0ELb0EEEJNS5_IJNSA_ILi128EEESF_SG_EEENS5_IJNSR_IS1I_SC_EENSR_INSA_ILi64EEESC_EEEEEaSI_aSI_NS1D_6fusion15FusionCallbacksIS1H_NS1O_17LinearCombinationIaiaiLNS_15FloatRoundStyleE2EEES1J_S1N_JEEENS4_5SM1004TMEM4LOAD26SM100_TMEM_LOAD_32dp32b64xENS4_13SM90_TMA_LOADENS10_INS11_ILi2ELi4ELi3EEES14_NSR_INS5_IJS15_S1L_EEENS5_IJS1L_SC_EEEEEEENS4_39AutoVectorizingCopyWithAssumedAlignmentILi128EEENS4_14SM90_TMA_STOREES23_S25_S25_EEEvvEEEEvNT_6ParamsE,"a",@progbits
	.sectionflags	@""
	.align	4
.nv.constant0._ZN7cutlass13device_kernelINS_4gemm6kernel13GemmUniversalIN4cute5tupleIJiiiiEEENS1_10collective13CollectiveMmaINS1_35MainloopSm100TmaUmmaWarpSpecializedILi3ELi2ELi2ENS5_IJNS4_1CILi2EEESB_NSA_ILi1EEEEEEEENS5_IJNSA_ILi256EEESF_NSA_ILi32EEEEEEaNS5_IJlSC_lEEEaSI_NS4_8TiledMMAINS4_8MMA_AtomIJNS4_21SM100_MMA_S8_2x1SM_SSIaaiLi256ELi256ELNS4_4UMMA5MajorE0ELSN_0ELNSM_8SaturateE0EEEEEENS4_6LayoutINS5_IJSC_SC_SC_EEENS5_IJNSA_ILi0EEEST_ST_EEEEENS5_IJNS4_10UnderscoreESW_SW_EEEEENS4_28SM100_TMA_2SM_LOAD_MULTICASTENS4_14ComposedLayoutINS4_7SwizzleILi1ELi4ELi3EEENS4_18smem_ptr_flag_bitsILi8EEENSR_INS5_IJNSA_ILi8EEESG_EEENS5_IJSG_SC_EEEEEEEvNS4_8identityENS4_18SM100_TMA_2SM_LOADES19_vS1A_EENS_8epilogue10collective18CollectiveEpilogueINS1D_23Sm100TmaWarpSpecializedILi4ELi2ELi64ELb0ELb0EEEJNS5_IJNSA_ILi128EEESF_SG_EEENS5_IJNSR_IS1I_SC_EENSR_INSA_ILi64EEESC_EEEEEaSI_aSI_NS1D_6fusion15FusionCallbacksIS1H_NS1O_17LinearCombinationIaiaiLNS_15FloatRoundStyleE2EEES1J_S1N_JEEENS4_5SM1004TMEM4LOAD26SM100_TMEM_LOAD_32dp32b64xENS4_13SM90_TMA_LOADENS10_INS11_ILi2ELi4ELi3EEES14_NSR_INS5_IJS15_S1L_EEENS5_IJS1L_SC_EEEEEEENS4_39AutoVectorizingCopyWithAssumedAlignmentILi128EEENS4_14SM90_TMA_STOREES23_S25_S25_EEEvvEEEEvNT_6ParamsE:
	.zero		2944


//--------------------- SYMBOLS --------------------------

	.type		.nv.reservedSmem.offset0,@object
	.size		.nv.reservedSmem.offset0,0x4
	.type		.nv.reservedSmem.cap,@object
	.size		.nv.reservedSmem.cap,0x4
	.type		__assertfail,@function
